//
// Generated by NVIDIA NVVM Compiler
//
// Compiler Build ID: CL-36424714
// Cuda compilation tools, release 13.0, V13.0.88
// Based on NVVM 20.0.0
//

.version 9.0
.target sm_100
.address_size 64

	// .globl	_ZN3cub18CUB_300001_SM_10006detail11EmptyKernelIvEEvv
// _ZZN3cub18CUB_300001_SM_10006detail10merge_sort30DeviceMergeSortBlockSortKernelINS2_10policy_hubIN6thrust24THRUST_300001_SM_1000_NS6detail15normal_iteratorINS6_10device_ptrIdEEEEE9Policy600ESB_PNS0_8NullTypeESB_SF_j5orderdSE_EEvbT0_T1_T2_T3_T4_PT6_PT7_T5_NS1_7vsmem_tEE19static_temp_storage has been demoted
// _ZZN3cub18CUB_300001_SM_10006detail10merge_sort26DeviceMergeSortMergeKernelINS2_10policy_hubIN6thrust24THRUST_300001_SM_1000_NS6detail15normal_iteratorINS6_10device_ptrIdEEEEE9Policy600ESB_PNS0_8NullTypeESB_SF_j5orderdSE_EEvbT2_T3_T4_PT6_PT7_T5_PSJ_SJ_NS1_7vsmem_tEE19static_temp_storage has been demoted
// _ZZN3cub18CUB_300001_SM_10006detail10merge_sort30DeviceMergeSortBlockSortKernelINS2_10policy_hubIN6thrust24THRUST_300001_SM_1000_NS6detail15normal_iteratorINS6_10device_ptrIdEEEEE9Policy600ESB_PNS0_8NullTypeESB_SF_m5orderdSE_EEvbT0_T1_T2_T3_T4_PT6_PT7_T5_NS1_7vsmem_tEE19static_temp_storage has been demoted
// _ZZN3cub18CUB_300001_SM_10006detail10merge_sort26DeviceMergeSortMergeKernelINS2_10policy_hubIN6thrust24THRUST_300001_SM_1000_NS6detail15normal_iteratorINS6_10device_ptrIdEEEEE9Policy600ESB_PNS0_8NullTypeESB_SF_m5orderdSE_EEvbT2_T3_T4_PT6_PT7_T5_PSJ_SJ_NS1_7vsmem_tEE19static_temp_storage has been demoted
.global .align 1 .b8 _ZN34_INTERNAL_3e93abf5_4_k_cu_99c6426f4cuda3std3__45__cpo5beginE[1];
.global .align 1 .b8 _ZN34_INTERNAL_3e93abf5_4_k_cu_99c6426f4cuda3std3__45__cpo3endE[1];
.global .align 1 .b8 _ZN34_INTERNAL_3e93abf5_4_k_cu_99c6426f4cuda3std3__45__cpo6cbeginE[1];
.global .align 1 .b8 _ZN34_INTERNAL_3e93abf5_4_k_cu_99c6426f4cuda3std3__45__cpo4cendE[1];
.global .align 1 .b8 _ZN34_INTERNAL_3e93abf5_4_k_cu_99c6426f4cuda3std3__45__cpo6rbeginE[1];
.global .align 1 .b8 _ZN34_INTERNAL_3e93abf5_4_k_cu_99c6426f4cuda3std3__45__cpo4rendE[1];
.global .align 1 .b8 _ZN34_INTERNAL_3e93abf5_4_k_cu_99c6426f4cuda3std3__45__cpo7crbeginE[1];
.global .align 1 .b8 _ZN34_INTERNAL_3e93abf5_4_k_cu_99c6426f4cuda3std3__45__cpo5crendE[1];
.global .align 1 .b8 _ZN34_INTERNAL_3e93abf5_4_k_cu_99c6426f4cuda3std3__436_GLOBAL__N__3e93abf5_4_k_cu_99c6426f6ignoreE[1];
.global .align 1 .b8 _ZN34_INTERNAL_3e93abf5_4_k_cu_99c6426f4cuda3std3__419piecewise_constructE[1];
.global .align 1 .b8 _ZN34_INTERNAL_3e93abf5_4_k_cu_99c6426f4cuda3std3__48in_placeE[1];
.global .align 1 .b8 _ZN34_INTERNAL_3e93abf5_4_k_cu_99c6426f4cuda3std3__420unreachable_sentinelE[1];
.global .align 1 .b8 _ZN34_INTERNAL_3e93abf5_4_k_cu_99c6426f4cuda3std3__47nulloptE[1];
.global .align 1 .b8 _ZN34_INTERNAL_3e93abf5_4_k_cu_99c6426f4cuda3std3__48unexpectE[1];
.global .align 1 .b8 _ZN34_INTERNAL_3e93abf5_4_k_cu_99c6426f4cuda3std6ranges3__45__cpo4swapE[1];
.global .align 1 .b8 _ZN34_INTERNAL_3e93abf5_4_k_cu_99c6426f4cuda3std6ranges3__45__cpo9iter_moveE[1];
.global .align 1 .b8 _ZN34_INTERNAL_3e93abf5_4_k_cu_99c6426f4cuda3std6ranges3__45__cpo5beginE[1];
.global .align 1 .b8 _ZN34_INTERNAL_3e93abf5_4_k_cu_99c6426f4cuda3std6ranges3__45__cpo3endE[1];
.global .align 1 .b8 _ZN34_INTERNAL_3e93abf5_4_k_cu_99c6426f4cuda3std6ranges3__45__cpo6cbeginE[1];
.global .align 1 .b8 _ZN34_INTERNAL_3e93abf5_4_k_cu_99c6426f4cuda3std6ranges3__45__cpo4cendE[1];
.global .align 1 .b8 _ZN34_INTERNAL_3e93abf5_4_k_cu_99c6426f4cuda3std6ranges3__45__cpo7advanceE[1];
.global .align 1 .b8 _ZN34_INTERNAL_3e93abf5_4_k_cu_99c6426f4cuda3std6ranges3__45__cpo9iter_swapE[1];
.global .align 1 .b8 _ZN34_INTERNAL_3e93abf5_4_k_cu_99c6426f4cuda3std6ranges3__45__cpo4nextE[1];
.global .align 1 .b8 _ZN34_INTERNAL_3e93abf5_4_k_cu_99c6426f4cuda3std6ranges3__45__cpo4prevE[1];
.global .align 1 .b8 _ZN34_INTERNAL_3e93abf5_4_k_cu_99c6426f4cuda3std6ranges3__45__cpo4dataE[1];
.global .align 1 .b8 _ZN34_INTERNAL_3e93abf5_4_k_cu_99c6426f4cuda3std6ranges3__45__cpo5cdataE[1];
.global .align 1 .b8 _ZN34_INTERNAL_3e93abf5_4_k_cu_99c6426f4cuda3std6ranges3__45__cpo4sizeE[1];
.global .align 1 .b8 _ZN34_INTERNAL_3e93abf5_4_k_cu_99c6426f4cuda3std6ranges3__45__cpo5ssizeE[1];
.global .align 1 .b8 _ZN34_INTERNAL_3e93abf5_4_k_cu_99c6426f4cuda3std6ranges3__45__cpo8distanceE[1];
.global .align 1 .b8 _ZN34_INTERNAL_3e93abf5_4_k_cu_99c6426f6thrust24THRUST_300001_SM_1000_NS8cuda_cub3parE[1];
.global .align 1 .b8 _ZN34_INTERNAL_3e93abf5_4_k_cu_99c6426f6thrust24THRUST_300001_SM_1000_NS8cuda_cub10par_nosyncE[1];
.global .align 1 .b8 _ZN34_INTERNAL_3e93abf5_4_k_cu_99c6426f6thrust24THRUST_300001_SM_1000_NS6system6detail10sequential3seqE[1];
.global .align 1 .b8 _ZN34_INTERNAL_3e93abf5_4_k_cu_99c6426f6thrust24THRUST_300001_SM_1000_NS6system3cpp3parE[1];
.global .align 1 .b8 _ZN34_INTERNAL_3e93abf5_4_k_cu_99c6426f6thrust24THRUST_300001_SM_1000_NS12placeholders2_1E[1];
.global .align 1 .b8 _ZN34_INTERNAL_3e93abf5_4_k_cu_99c6426f6thrust24THRUST_300001_SM_1000_NS12placeholders2_2E[1];
.global .align 1 .b8 _ZN34_INTERNAL_3e93abf5_4_k_cu_99c6426f6thrust24THRUST_300001_SM_1000_NS12placeholders2_3E[1];
.global .align 1 .b8 _ZN34_INTERNAL_3e93abf5_4_k_cu_99c6426f6thrust24THRUST_300001_SM_1000_NS12placeholders2_4E[1];
.global .align 1 .b8 _ZN34_INTERNAL_3e93abf5_4_k_cu_99c6426f6thrust24THRUST_300001_SM_1000_NS12placeholders2_5E[1];
.global .align 1 .b8 _ZN34_INTERNAL_3e93abf5_4_k_cu_99c6426f6thrust24THRUST_300001_SM_1000_NS12placeholders2_6E[1];
.global .align 1 .b8 _ZN34_INTERNAL_3e93abf5_4_k_cu_99c6426f6thrust24THRUST_300001_SM_1000_NS12placeholders2_7E[1];
.global .align 1 .b8 _ZN34_INTERNAL_3e93abf5_4_k_cu_99c6426f6thrust24THRUST_300001_SM_1000_NS12placeholders2_8E[1];
.global .align 1 .b8 _ZN34_INTERNAL_3e93abf5_4_k_cu_99c6426f6thrust24THRUST_300001_SM_1000_NS12placeholders2_9E[1];
.global .align 1 .b8 _ZN34_INTERNAL_3e93abf5_4_k_cu_99c6426f6thrust24THRUST_300001_SM_1000_NS12placeholders3_10E[1];
.global .align 1 .b8 _ZN34_INTERNAL_3e93abf5_4_k_cu_99c6426f6thrust24THRUST_300001_SM_1000_NS3seqE[1];
.global .align 1 .b8 _ZN34_INTERNAL_3e93abf5_4_k_cu_99c6426f6thrust24THRUST_300001_SM_1000_NS6deviceE[1];

.visible .entry _ZN3cub18CUB_300001_SM_10006detail11EmptyKernelIvEEvv()
{


	ret;

}
	// .globl	_ZN3cub18CUB_300001_SM_10006detail10merge_sort30DeviceMergeSortBlockSortKernelINS2_10policy_hubIN6thrust24THRUST_300001_SM_1000_NS6detail15normal_iteratorINS6_10device_ptrIdEEEEE9Policy600ESB_PNS0_8NullTypeESB_SF_j5orderdSE_EEvbT0_T1_T2_T3_T4_PT6_PT7_T5_NS1_7vsmem_tE
.visible .entry _ZN3cub18CUB_300001_SM_10006detail10merge_sort30DeviceMergeSortBlockSortKernelINS2_10policy_hubIN6thrust24THRUST_300001_SM_1000_NS6detail15normal_iteratorINS6_10device_ptrIdEEEEE9Policy600ESB_PNS0_8NullTypeESB_SF_j5orderdSE_EEvbT0_T1_T2_T3_T4_PT6_PT7_T5_NS1_7vsmem_tE(
	.param .u8 _ZN3cub18CUB_300001_SM_10006detail10merge_sort30DeviceMergeSortBlockSortKernelINS2_10policy_hubIN6thrust24THRUST_300001_SM_1000_NS6detail15normal_iteratorINS6_10device_ptrIdEEEEE9Policy600ESB_PNS0_8NullTypeESB_SF_j5orderdSE_EEvbT0_T1_T2_T3_T4_PT6_PT7_T5_NS1_7vsmem_tE_param_0,
	.param .align 8 .b8 _ZN3cub18CUB_300001_SM_10006detail10merge_sort30DeviceMergeSortBlockSortKernelINS2_10policy_hubIN6thrust24THRUST_300001_SM_1000_NS6detail15normal_iteratorINS6_10device_ptrIdEEEEE9Policy600ESB_PNS0_8NullTypeESB_SF_j5orderdSE_EEvbT0_T1_T2_T3_T4_PT6_PT7_T5_NS1_7vsmem_tE_param_1[8],
	.param .u64 .ptr .align 1 _ZN3cub18CUB_300001_SM_10006detail10merge_sort30DeviceMergeSortBlockSortKernelINS2_10policy_hubIN6thrust24THRUST_300001_SM_1000_NS6detail15normal_iteratorINS6_10device_ptrIdEEEEE9Policy600ESB_PNS0_8NullTypeESB_SF_j5orderdSE_EEvbT0_T1_T2_T3_T4_PT6_PT7_T5_NS1_7vsmem_tE_param_2,
	.param .align 8 .b8 _ZN3cub18CUB_300001_SM_10006detail10merge_sort30DeviceMergeSortBlockSortKernelINS2_10policy_hubIN6thrust24THRUST_300001_SM_1000_NS6detail15normal_iteratorINS6_10device_ptrIdEEEEE9Policy600ESB_PNS0_8NullTypeESB_SF_j5orderdSE_EEvbT0_T1_T2_T3_T4_PT6_PT7_T5_NS1_7vsmem_tE_param_3[8],
	.param .u64 .ptr .align 1 _ZN3cub18CUB_300001_SM_10006detail10merge_sort30DeviceMergeSortBlockSortKernelINS2_10policy_hubIN6thrust24THRUST_300001_SM_1000_NS6detail15normal_iteratorINS6_10device_ptrIdEEEEE9Policy600ESB_PNS0_8NullTypeESB_SF_j5orderdSE_EEvbT0_T1_T2_T3_T4_PT6_PT7_T5_NS1_7vsmem_tE_param_4,
	.param .u32 _ZN3cub18CUB_300001_SM_10006detail10merge_sort30DeviceMergeSortBlockSortKernelINS2_10policy_hubIN6thrust24THRUST_300001_SM_1000_NS6detail15normal_iteratorINS6_10device_ptrIdEEEEE9Policy600ESB_PNS0_8NullTypeESB_SF_j5orderdSE_EEvbT0_T1_T2_T3_T4_PT6_PT7_T5_NS1_7vsmem_tE_param_5,
	.param .u64 .ptr .align 1 _ZN3cub18CUB_300001_SM_10006detail10merge_sort30DeviceMergeSortBlockSortKernelINS2_10policy_hubIN6thrust24THRUST_300001_SM_1000_NS6detail15normal_iteratorINS6_10device_ptrIdEEEEE9Policy600ESB_PNS0_8NullTypeESB_SF_j5orderdSE_EEvbT0_T1_T2_T3_T4_PT6_PT7_T5_NS1_7vsmem_tE_param_6,
	.param .u64 .ptr .align 1 _ZN3cub18CUB_300001_SM_10006detail10merge_sort30DeviceMergeSortBlockSortKernelINS2_10policy_hubIN6thrust24THRUST_300001_SM_1000_NS6detail15normal_iteratorINS6_10device_ptrIdEEEEE9Policy600ESB_PNS0_8NullTypeESB_SF_j5orderdSE_EEvbT0_T1_T2_T3_T4_PT6_PT7_T5_NS1_7vsmem_tE_param_7,
	.param .align 1 .b8 _ZN3cub18CUB_300001_SM_10006detail10merge_sort30DeviceMergeSortBlockSortKernelINS2_10policy_hubIN6thrust24THRUST_300001_SM_1000_NS6detail15normal_iteratorINS6_10device_ptrIdEEEEE9Policy600ESB_PNS0_8NullTypeESB_SF_j5orderdSE_EEvbT0_T1_T2_T3_T4_PT6_PT7_T5_NS1_7vsmem_tE_param_8[1],
	.param .align 8 .b8 _ZN3cub18CUB_300001_SM_10006detail10merge_sort30DeviceMergeSortBlockSortKernelINS2_10policy_hubIN6thrust24THRUST_300001_SM_1000_NS6detail15normal_iteratorINS6_10device_ptrIdEEEEE9Policy600ESB_PNS0_8NullTypeESB_SF_j5orderdSE_EEvbT0_T1_T2_T3_T4_PT6_PT7_T5_NS1_7vsmem_tE_param_9[8]
)
.maxntid 256
{
	.reg .pred 	%p<228>;
	.reg .b16 	%rs<4>;
	.reg .b32 	%r<472>;
	.reg .b64 	%rd<36>;
	.reg .b64 	%fd<377>;
	// demoted variable
	.shared .align 16 .b8 _ZZN3cub18CUB_300001_SM_10006detail10merge_sort30DeviceMergeSortBlockSortKernelINS2_10policy_hubIN6thrust24THRUST_300001_SM_1000_NS6detail15normal_iteratorINS6_10device_ptrIdEEEEE9Policy600ESB_PNS0_8NullTypeESB_SF_j5orderdSE_EEvbT0_T1_T2_T3_T4_PT6_PT7_T5_NS1_7vsmem_tEE19static_temp_storage[16912];
	ld.param.u64 	%rd8, [_ZN3cub18CUB_300001_SM_10006detail10merge_sort30DeviceMergeSortBlockSortKernelINS2_10policy_hubIN6thrust24THRUST_300001_SM_1000_NS6detail15normal_iteratorINS6_10device_ptrIdEEEEE9Policy600ESB_PNS0_8NullTypeESB_SF_j5orderdSE_EEvbT0_T1_T2_T3_T4_PT6_PT7_T5_NS1_7vsmem_tE_param_3];
	ld.param.u64 	%rd9, [_ZN3cub18CUB_300001_SM_10006detail10merge_sort30DeviceMergeSortBlockSortKernelINS2_10policy_hubIN6thrust24THRUST_300001_SM_1000_NS6detail15normal_iteratorINS6_10device_ptrIdEEEEE9Policy600ESB_PNS0_8NullTypeESB_SF_j5orderdSE_EEvbT0_T1_T2_T3_T4_PT6_PT7_T5_NS1_7vsmem_tE_param_1];
	ld.param.u32 	%r112, [_ZN3cub18CUB_300001_SM_10006detail10merge_sort30DeviceMergeSortBlockSortKernelINS2_10policy_hubIN6thrust24THRUST_300001_SM_1000_NS6detail15normal_iteratorINS6_10device_ptrIdEEEEE9Policy600ESB_PNS0_8NullTypeESB_SF_j5orderdSE_EEvbT0_T1_T2_T3_T4_PT6_PT7_T5_NS1_7vsmem_tE_param_5];
	cvta.to.global.u64 	%rd1, %rd9;
	cvta.to.global.u64 	%rd2, %rd8;
	mov.u32 	%r113, %ctaid.x;
	mov.u32 	%r114, %nctaid.x;
	shl.b32 	%r1, %r113, 11;
	add.s32 	%r115, %r114, -1;
	setp.ge.u32 	%p29, %r113, %r115;
	@%p29 bra 	$L__BB1_44;
	// begin inline asm
	griddepcontrol.wait;
	// end inline asm
	mov.u32 	%r308, %ctaid.x;
	shl.b32 	%r309, %r308, 11;
	cvt.u64.u32 	%rd22, %r309;
	mov.u32 	%r2, %tid.x;
	and.b32  	%r3, %r2, 31;
	shl.b32 	%r310, %r2, 3;
	and.b32  	%r4, %r310, 7936;
	or.b32  	%r311, %r4, %r3;
	cvt.u64.u32 	%rd23, %r311;
	add.s64 	%rd3, %rd23, %rd22;
	shl.b64 	%rd24, %rd3, 3;
	add.s64 	%rd25, %rd1, %rd24;
	ld.global.f64 	%fd221, [%rd25];
	ld.global.f64 	%fd222, [%rd25+256];
	ld.global.f64 	%fd223, [%rd25+512];
	ld.global.f64 	%fd224, [%rd25+768];
	ld.global.f64 	%fd225, [%rd25+1024];
	ld.global.f64 	%fd226, [%rd25+1280];
	ld.global.f64 	%fd227, [%rd25+1536];
	ld.global.f64 	%fd228, [%rd25+1792];
	// begin inline asm
	mov.u32 %r306, %laneid;
	// end inline asm
	add.s32 	%r312, %r306, %r4;
	shr.s32 	%r313, %r312, 5;
	add.s32 	%r314, %r313, %r312;
	shl.b32 	%r315, %r314, 3;
	mov.u32 	%r316, _ZZN3cub18CUB_300001_SM_10006detail10merge_sort30DeviceMergeSortBlockSortKernelINS2_10policy_hubIN6thrust24THRUST_300001_SM_1000_NS6detail15normal_iteratorINS6_10device_ptrIdEEEEE9Policy600ESB_PNS0_8NullTypeESB_SF_j5orderdSE_EEvbT0_T1_T2_T3_T4_PT6_PT7_T5_NS1_7vsmem_tEE19static_temp_storage;
	add.s32 	%r5, %r316, %r315;
	st.shared.f64 	[%r5], %fd221;
	add.s32 	%r317, %r312, 32;
	shr.s32 	%r318, %r317, 5;
	add.s32 	%r319, %r318, %r312;
	shl.b32 	%r320, %r319, 3;
	add.s32 	%r6, %r316, %r320;
	st.shared.f64 	[%r6+256], %fd222;
	add.s32 	%r321, %r312, 64;
	shr.s32 	%r322, %r321, 5;
	add.s32 	%r323, %r322, %r312;
	shl.b32 	%r324, %r323, 3;
	add.s32 	%r7, %r316, %r324;
	st.shared.f64 	[%r7+512], %fd223;
	add.s32 	%r325, %r312, 96;
	shr.s32 	%r326, %r325, 5;
	add.s32 	%r327, %r326, %r312;
	shl.b32 	%r328, %r327, 3;
	add.s32 	%r8, %r316, %r328;
	st.shared.f64 	[%r8+768], %fd224;
	add.s32 	%r329, %r312, 128;
	shr.s32 	%r330, %r329, 5;
	add.s32 	%r331, %r330, %r312;
	shl.b32 	%r332, %r331, 3;
	add.s32 	%r9, %r316, %r332;
	st.shared.f64 	[%r9+1024], %fd225;
	add.s32 	%r333, %r312, 160;
	shr.s32 	%r334, %r333, 5;
	add.s32 	%r335, %r334, %r312;
	shl.b32 	%r336, %r335, 3;
	add.s32 	%r10, %r316, %r336;
	st.shared.f64 	[%r10+1280], %fd226;
	add.s32 	%r337, %r312, 192;
	shr.s32 	%r338, %r337, 5;
	add.s32 	%r339, %r338, %r312;
	shl.b32 	%r340, %r339, 3;
	add.s32 	%r11, %r316, %r340;
	st.shared.f64 	[%r11+1536], %fd227;
	add.s32 	%r341, %r312, 224;
	shr.s32 	%r342, %r341, 5;
	add.s32 	%r343, %r342, %r312;
	shl.b32 	%r344, %r343, 3;
	add.s32 	%r12, %r316, %r344;
	st.shared.f64 	[%r12+1792], %fd228;
	bar.warp.sync 	-1;
	mad.lo.s32 	%r345, %r306, 7, %r312;
	shr.s32 	%r346, %r345, 5;
	add.s32 	%r347, %r346, %r345;
	shl.b32 	%r348, %r347, 3;
	add.s32 	%r13, %r316, %r348;
	ld.shared.f64 	%fd229, [%r13];
	add.s32 	%r349, %r345, 1;
	shr.s32 	%r350, %r349, 5;
	add.s32 	%r351, %r350, %r345;
	shl.b32 	%r352, %r351, 3;
	add.s32 	%r14, %r316, %r352;
	ld.shared.f64 	%fd230, [%r14+8];
	add.s32 	%r353, %r345, 2;
	shr.s32 	%r354, %r353, 5;
	add.s32 	%r355, %r354, %r345;
	shl.b32 	%r356, %r355, 3;
	add.s32 	%r15, %r316, %r356;
	ld.shared.f64 	%fd231, [%r15+16];
	add.s32 	%r357, %r345, 3;
	shr.s32 	%r358, %r357, 5;
	add.s32 	%r359, %r358, %r345;
	shl.b32 	%r360, %r359, 3;
	add.s32 	%r16, %r316, %r360;
	ld.shared.f64 	%fd232, [%r16+24];
	add.s32 	%r361, %r345, 4;
	shr.s32 	%r362, %r361, 5;
	add.s32 	%r363, %r362, %r345;
	shl.b32 	%r364, %r363, 3;
	add.s32 	%r17, %r316, %r364;
	ld.shared.f64 	%fd233, [%r17+32];
	add.s32 	%r365, %r345, 5;
	shr.s32 	%r366, %r365, 5;
	add.s32 	%r367, %r366, %r345;
	shl.b32 	%r368, %r367, 3;
	add.s32 	%r18, %r316, %r368;
	ld.shared.f64 	%fd234, [%r18+40];
	add.s32 	%r369, %r345, 6;
	shr.s32 	%r370, %r369, 5;
	add.s32 	%r371, %r370, %r345;
	shl.b32 	%r372, %r371, 3;
	add.s32 	%r19, %r316, %r372;
	ld.shared.f64 	%fd235, [%r19+48];
	add.s32 	%r373, %r345, 7;
	shr.s32 	%r374, %r373, 5;
	add.s32 	%r375, %r374, %r345;
	shl.b32 	%r376, %r375, 3;
	add.s32 	%r20, %r316, %r376;
	ld.shared.f64 	%fd236, [%r20+56];
	bar.sync 	0;
	// begin inline asm
	griddepcontrol.launch_dependents;
	// end inline asm
	setp.geu.f64 	%p142, %fd230, %fd229;
	selp.f64 	%fd237, %fd230, %fd229, %p142;
	selp.f64 	%fd238, %fd229, %fd230, %p142;
	setp.geu.f64 	%p143, %fd232, %fd231;
	selp.f64 	%fd239, %fd232, %fd231, %p143;
	selp.f64 	%fd240, %fd231, %fd232, %p143;
	setp.geu.f64 	%p144, %fd234, %fd233;
	selp.f64 	%fd241, %fd234, %fd233, %p144;
	selp.f64 	%fd242, %fd233, %fd234, %p144;
	setp.geu.f64 	%p145, %fd236, %fd235;
	selp.f64 	%fd243, %fd236, %fd235, %p145;
	selp.f64 	%fd244, %fd235, %fd236, %p145;
	setp.geu.f64 	%p146, %fd240, %fd237;
	selp.f64 	%fd245, %fd240, %fd237, %p146;
	selp.f64 	%fd246, %fd237, %fd240, %p146;
	setp.geu.f64 	%p147, %fd242, %fd239;
	selp.f64 	%fd247, %fd242, %fd239, %p147;
	selp.f64 	%fd248, %fd239, %fd242, %p147;
	setp.geu.f64 	%p148, %fd244, %fd241;
	selp.f64 	%fd249, %fd244, %fd241, %p148;
	selp.f64 	%fd250, %fd241, %fd244, %p148;
	setp.geu.f64 	%p149, %fd246, %fd238;
	selp.f64 	%fd251, %fd246, %fd238, %p149;
	selp.f64 	%fd252, %fd238, %fd246, %p149;
	setp.geu.f64 	%p150, %fd248, %fd245;
	selp.f64 	%fd253, %fd248, %fd245, %p150;
	selp.f64 	%fd254, %fd245, %fd248, %p150;
	setp.geu.f64 	%p151, %fd250, %fd247;
	selp.f64 	%fd255, %fd250, %fd247, %p151;
	selp.f64 	%fd256, %fd247, %fd250, %p151;
	setp.geu.f64 	%p152, %fd243, %fd249;
	selp.f64 	%fd257, %fd243, %fd249, %p152;
	selp.f64 	%fd258, %fd249, %fd243, %p152;
	setp.geu.f64 	%p153, %fd254, %fd251;
	selp.f64 	%fd259, %fd254, %fd251, %p153;
	selp.f64 	%fd260, %fd251, %fd254, %p153;
	setp.geu.f64 	%p154, %fd256, %fd253;
	selp.f64 	%fd261, %fd256, %fd253, %p154;
	selp.f64 	%fd262, %fd253, %fd256, %p154;
	setp.geu.f64 	%p155, %fd258, %fd255;
	selp.f64 	%fd263, %fd258, %fd255, %p155;
	selp.f64 	%fd264, %fd255, %fd258, %p155;
	setp.geu.f64 	%p156, %fd260, %fd252;
	selp.f64 	%fd265, %fd260, %fd252, %p156;
	selp.f64 	%fd266, %fd252, %fd260, %p156;
	setp.geu.f64 	%p157, %fd262, %fd259;
	selp.f64 	%fd267, %fd262, %fd259, %p157;
	selp.f64 	%fd268, %fd259, %fd262, %p157;
	setp.geu.f64 	%p158, %fd264, %fd261;
	selp.f64 	%fd269, %fd264, %fd261, %p158;
	selp.f64 	%fd270, %fd261, %fd264, %p158;
	setp.geu.f64 	%p159, %fd257, %fd263;
	selp.f64 	%fd271, %fd257, %fd263, %p159;
	selp.f64 	%fd272, %fd263, %fd257, %p159;
	setp.geu.f64 	%p160, %fd268, %fd265;
	selp.f64 	%fd273, %fd268, %fd265, %p160;
	selp.f64 	%fd274, %fd265, %fd268, %p160;
	setp.geu.f64 	%p161, %fd270, %fd267;
	selp.f64 	%fd275, %fd270, %fd267, %p161;
	selp.f64 	%fd276, %fd267, %fd270, %p161;
	setp.geu.f64 	%p162, %fd272, %fd269;
	selp.f64 	%fd277, %fd272, %fd269, %p162;
	selp.f64 	%fd278, %fd269, %fd272, %p162;
	setp.geu.f64 	%p163, %fd274, %fd266;
	selp.f64 	%fd279, %fd274, %fd266, %p163;
	selp.f64 	%fd312, %fd266, %fd274, %p163;
	setp.geu.f64 	%p164, %fd276, %fd273;
	selp.f64 	%fd280, %fd276, %fd273, %p164;
	selp.f64 	%fd281, %fd273, %fd276, %p164;
	setp.geu.f64 	%p165, %fd278, %fd275;
	selp.f64 	%fd282, %fd278, %fd275, %p165;
	selp.f64 	%fd283, %fd275, %fd278, %p165;
	setp.geu.f64 	%p166, %fd271, %fd277;
	selp.f64 	%fd305, %fd271, %fd277, %p166;
	selp.f64 	%fd284, %fd277, %fd271, %p166;
	setp.geu.f64 	%p167, %fd281, %fd279;
	selp.f64 	%fd310, %fd281, %fd279, %p167;
	selp.f64 	%fd311, %fd279, %fd281, %p167;
	setp.geu.f64 	%p168, %fd283, %fd280;
	selp.f64 	%fd308, %fd283, %fd280, %p168;
	selp.f64 	%fd309, %fd280, %fd283, %p168;
	setp.geu.f64 	%p169, %fd284, %fd282;
	selp.f64 	%fd306, %fd284, %fd282, %p169;
	selp.f64 	%fd307, %fd282, %fd284, %p169;
	mov.b32 	%r464, 2;
$L__BB1_2:
	bar.sync 	0;
	add.s32 	%r377, %r464, -1;
	shl.b32 	%r378, %r2, 6;
	mov.u32 	%r379, _ZZN3cub18CUB_300001_SM_10006detail10merge_sort30DeviceMergeSortBlockSortKernelINS2_10policy_hubIN6thrust24THRUST_300001_SM_1000_NS6detail15normal_iteratorINS6_10device_ptrIdEEEEE9Policy600ESB_PNS0_8NullTypeESB_SF_j5orderdSE_EEvbT0_T1_T2_T3_T4_PT6_PT7_T5_NS1_7vsmem_tEE19static_temp_storage;
	add.s32 	%r380, %r379, %r378;
	st.shared.v2.f64 	[%r380], {%fd312, %fd311};
	st.shared.v2.f64 	[%r380+16], {%fd310, %fd309};
	st.shared.v2.f64 	[%r380+32], {%fd308, %fd307};
	st.shared.v2.f64 	[%r380+48], {%fd306, %fd305};
	bar.sync 	0;
	neg.s32 	%r381, %r464;
	and.b32  	%r382, %r2, %r381;
	shl.b32 	%r383, %r382, 3;
	shl.b32 	%r384, %r464, 2;
	and.b32  	%r385, %r377, %r2;
	shl.b32 	%r386, %r385, 3;
	min.u32 	%r22, %r386, 2048;
	min.u32 	%r23, %r383, 2048;
	add.s32 	%r387, %r23, %r384;
	min.u32 	%r24, %r387, 2048;
	add.s32 	%r388, %r24, %r384;
	min.u32 	%r25, %r388, 2048;
	sub.s32 	%r389, %r24, %r23;
	sub.s32 	%r390, %r25, %r24;
	setp.lt.s32 	%p170, %r22, %r390;
	sub.s32 	%r391, %r22, %r390;
	selp.b32 	%r467, 0, %r391, %p170;
	min.s32 	%r465, %r389, %r22;
	setp.ge.s32 	%p171, %r467, %r465;
	@%p171 bra 	$L__BB1_5;
	add.s32 	%r28, %r24, %r22;
$L__BB1_4:
	sub.s32 	%r392, %r465, %r467;
	shr.u32 	%r393, %r392, 31;
	add.s32 	%r394, %r392, %r393;
	shr.s32 	%r395, %r394, 1;
	add.s32 	%r396, %r395, %r467;
	add.s32 	%r397, %r396, %r23;
	shl.b32 	%r398, %r397, 3;
	add.s32 	%r400, %r379, %r398;
	ld.shared.f64 	%fd285, [%r400];
	not.b32 	%r401, %r396;
	add.s32 	%r402, %r28, %r401;
	shl.b32 	%r403, %r402, 3;
	add.s32 	%r404, %r379, %r403;
	ld.shared.f64 	%fd286, [%r404];
	setp.geu.f64 	%p172, %fd286, %fd285;
	add.s32 	%r405, %r396, 1;
	selp.b32 	%r467, %r405, %r467, %p172;
	selp.b32 	%r465, %r465, %r396, %p172;
	setp.lt.s32 	%p173, %r467, %r465;
	@%p173 bra 	$L__BB1_4;
$L__BB1_5:
	add.s32 	%r34, %r467, %r23;
	add.s32 	%r406, %r24, %r22;
	sub.s32 	%r35, %r406, %r467;
	shl.b32 	%r407, %r34, 3;
	add.s32 	%r36, %r379, %r407;
	ld.shared.f64 	%fd315, [%r36];
	shl.b32 	%r409, %r35, 3;
	add.s32 	%r37, %r379, %r409;
	ld.shared.f64 	%fd314, [%r37];
	setp.ge.s32 	%p175, %r35, %r25;
	mov.pred 	%p214, 0;
	@%p175 bra 	$L__BB1_7;
	setp.ge.s32 	%p176, %r34, %r24;
	setp.lt.f64 	%p177, %fd314, %fd315;
	or.pred  	%p214, %p176, %p177;
$L__BB1_7:
	selp.f64 	%fd312, %fd314, %fd315, %p214;
	selp.u32 	%r410, 1, 0, %p214;
	add.s32 	%r38, %r35, %r410;
	not.pred 	%p178, %p214;
	selp.u32 	%r411, 1, 0, %p178;
	add.s32 	%r39, %r34, %r411;
	@%p178 bra 	$L__BB1_9;
	ld.shared.f64 	%fd314, [%r37+8];
	bra.uni 	$L__BB1_10;
$L__BB1_9:
	ld.shared.f64 	%fd315, [%r36+8];
$L__BB1_10:
	setp.ge.s32 	%p180, %r38, %r25;
	mov.pred 	%p215, 0;
	@%p180 bra 	$L__BB1_12;
	setp.ge.s32 	%p181, %r39, %r24;
	setp.lt.f64 	%p182, %fd314, %fd315;
	or.pred  	%p215, %p181, %p182;
$L__BB1_12:
	selp.f64 	%fd311, %fd314, %fd315, %p215;
	selp.u32 	%r412, 1, 0, %p215;
	add.s32 	%r40, %r38, %r412;
	not.pred 	%p183, %p215;
	selp.u32 	%r413, 1, 0, %p183;
	add.s32 	%r41, %r39, %r413;
	@%p215 bra 	$L__BB1_14;
	shl.b32 	%r414, %r41, 3;
	add.s32 	%r416, %r379, %r414;
	ld.shared.f64 	%fd315, [%r416];
	bra.uni 	$L__BB1_15;
$L__BB1_14:
	shl.b32 	%r417, %r40, 3;
	add.s32 	%r419, %r379, %r417;
	ld.shared.f64 	%fd314, [%r419];
$L__BB1_15:
	setp.ge.s32 	%p185, %r40, %r25;
	mov.pred 	%p216, 0;
	@%p185 bra 	$L__BB1_17;
	setp.ge.s32 	%p186, %r41, %r24;
	setp.lt.f64 	%p187, %fd314, %fd315;
	or.pred  	%p216, %p186, %p187;
$L__BB1_17:
	selp.f64 	%fd310, %fd314, %fd315, %p216;
	selp.u32 	%r420, 1, 0, %p216;
	add.s32 	%r42, %r40, %r420;
	not.pred 	%p188, %p216;
	selp.u32 	%r421, 1, 0, %p188;
	add.s32 	%r43, %r41, %r421;
	@%p216 bra 	$L__BB1_19;
	shl.b32 	%r422, %r43, 3;
	mov.u32 	%r423, _ZZN3cub18CUB_300001_SM_10006detail10merge_sort30DeviceMergeSortBlockSortKernelINS2_10policy_hubIN6thrust24THRUST_300001_SM_1000_NS6detail15normal_iteratorINS6_10device_ptrIdEEEEE9Policy600ESB_PNS0_8NullTypeESB_SF_j5orderdSE_EEvbT0_T1_T2_T3_T4_PT6_PT7_T5_NS1_7vsmem_tEE19static_temp_storage;
	add.s32 	%r424, %r423, %r422;
	ld.shared.f64 	%fd315, [%r424];
	bra.uni 	$L__BB1_20;
$L__BB1_19:
	shl.b32 	%r425, %r42, 3;
	mov.u32 	%r426, _ZZN3cub18CUB_300001_SM_10006detail10merge_sort30DeviceMergeSortBlockSortKernelINS2_10policy_hubIN6thrust24THRUST_300001_SM_1000_NS6detail15normal_iteratorINS6_10device_ptrIdEEEEE9Policy600ESB_PNS0_8NullTypeESB_SF_j5orderdSE_EEvbT0_T1_T2_T3_T4_PT6_PT7_T5_NS1_7vsmem_tEE19static_temp_storage;
	add.s32 	%r427, %r426, %r425;
	ld.shared.f64 	%fd314, [%r427];
$L__BB1_20:
	setp.ge.s32 	%p190, %r42, %r25;
	mov.pred 	%p217, 0;
	@%p190 bra 	$L__BB1_22;
	setp.ge.s32 	%p191, %r43, %r24;
	setp.lt.f64 	%p192, %fd314, %fd315;
	or.pred  	%p217, %p191, %p192;
$L__BB1_22:
	selp.f64 	%fd309, %fd314, %fd315, %p217;
	selp.u32 	%r428, 1, 0, %p217;
	add.s32 	%r44, %r42, %r428;
	not.pred 	%p193, %p217;
	selp.u32 	%r429, 1, 0, %p193;
	add.s32 	%r45, %r43, %r429;
	@%p217 bra 	$L__BB1_24;
	shl.b32 	%r430, %r45, 3;
	mov.u32 	%r431, _ZZN3cub18CUB_300001_SM_10006detail10merge_sort30DeviceMergeSortBlockSortKernelINS2_10policy_hubIN6thrust24THRUST_300001_SM_1000_NS6detail15normal_iteratorINS6_10device_ptrIdEEEEE9Policy600ESB_PNS0_8NullTypeESB_SF_j5orderdSE_EEvbT0_T1_T2_T3_T4_PT6_PT7_T5_NS1_7vsmem_tEE19static_temp_storage;
	add.s32 	%r432, %r431, %r430;
	ld.shared.f64 	%fd315, [%r432];
	bra.uni 	$L__BB1_25;
$L__BB1_24:
	shl.b32 	%r433, %r44, 3;
	mov.u32 	%r434, _ZZN3cub18CUB_300001_SM_10006detail10merge_sort30DeviceMergeSortBlockSortKernelINS2_10policy_hubIN6thrust24THRUST_300001_SM_1000_NS6detail15normal_iteratorINS6_10device_ptrIdEEEEE9Policy600ESB_PNS0_8NullTypeESB_SF_j5orderdSE_EEvbT0_T1_T2_T3_T4_PT6_PT7_T5_NS1_7vsmem_tEE19static_temp_storage;
	add.s32 	%r435, %r434, %r433;
	ld.shared.f64 	%fd314, [%r435];
$L__BB1_25:
	setp.ge.s32 	%p195, %r44, %r25;
	mov.pred 	%p218, 0;
	@%p195 bra 	$L__BB1_27;
	setp.ge.s32 	%p196, %r45, %r24;
	setp.lt.f64 	%p197, %fd314, %fd315;
	or.pred  	%p218, %p196, %p197;
$L__BB1_27:
	selp.f64 	%fd308, %fd314, %fd315, %p218;
	selp.u32 	%r436, 1, 0, %p218;
	add.s32 	%r46, %r44, %r436;
	not.pred 	%p198, %p218;
	selp.u32 	%r437, 1, 0, %p198;
	add.s32 	%r47, %r45, %r437;
	@%p218 bra 	$L__BB1_29;
	shl.b32 	%r438, %r47, 3;
	mov.u32 	%r439, _ZZN3cub18CUB_300001_SM_10006detail10merge_sort30DeviceMergeSortBlockSortKernelINS2_10policy_hubIN6thrust24THRUST_300001_SM_1000_NS6detail15normal_iteratorINS6_10device_ptrIdEEEEE9Policy600ESB_PNS0_8NullTypeESB_SF_j5orderdSE_EEvbT0_T1_T2_T3_T4_PT6_PT7_T5_NS1_7vsmem_tEE19static_temp_storage;
	add.s32 	%r440, %r439, %r438;
	ld.shared.f64 	%fd315, [%r440];
	bra.uni 	$L__BB1_30;
$L__BB1_29:
	shl.b32 	%r441, %r46, 3;
	mov.u32 	%r442, _ZZN3cub18CUB_300001_SM_10006detail10merge_sort30DeviceMergeSortBlockSortKernelINS2_10policy_hubIN6thrust24THRUST_300001_SM_1000_NS6detail15normal_iteratorINS6_10device_ptrIdEEEEE9Policy600ESB_PNS0_8NullTypeESB_SF_j5orderdSE_EEvbT0_T1_T2_T3_T4_PT6_PT7_T5_NS1_7vsmem_tEE19static_temp_storage;
	add.s32 	%r443, %r442, %r441;
	ld.shared.f64 	%fd314, [%r443];
$L__BB1_30:
	setp.ge.s32 	%p200, %r46, %r25;
	mov.pred 	%p219, 0;
	@%p200 bra 	$L__BB1_32;
	setp.ge.s32 	%p201, %r47, %r24;
	setp.lt.f64 	%p202, %fd314, %fd315;
	or.pred  	%p219, %p201, %p202;
$L__BB1_32:
	selp.f64 	%fd307, %fd314, %fd315, %p219;
	selp.u32 	%r444, 1, 0, %p219;
	add.s32 	%r48, %r46, %r444;
	not.pred 	%p203, %p219;
	selp.u32 	%r445, 1, 0, %p203;
	add.s32 	%r49, %r47, %r445;
	@%p219 bra 	$L__BB1_34;
	shl.b32 	%r446, %r49, 3;
	mov.u32 	%r447, _ZZN3cub18CUB_300001_SM_10006detail10merge_sort30DeviceMergeSortBlockSortKernelINS2_10policy_hubIN6thrust24THRUST_300001_SM_1000_NS6detail15normal_iteratorINS6_10device_ptrIdEEEEE9Policy600ESB_PNS0_8NullTypeESB_SF_j5orderdSE_EEvbT0_T1_T2_T3_T4_PT6_PT7_T5_NS1_7vsmem_tEE19static_temp_storage;
	add.s32 	%r448, %r447, %r446;
	ld.shared.f64 	%fd315, [%r448];
	bra.uni 	$L__BB1_35;
$L__BB1_34:
	shl.b32 	%r449, %r48, 3;
	mov.u32 	%r450, _ZZN3cub18CUB_300001_SM_10006detail10merge_sort30DeviceMergeSortBlockSortKernelINS2_10policy_hubIN6thrust24THRUST_300001_SM_1000_NS6detail15normal_iteratorINS6_10device_ptrIdEEEEE9Policy600ESB_PNS0_8NullTypeESB_SF_j5orderdSE_EEvbT0_T1_T2_T3_T4_PT6_PT7_T5_NS1_7vsmem_tEE19static_temp_storage;
	add.s32 	%r451, %r450, %r449;
	ld.shared.f64 	%fd314, [%r451];
$L__BB1_35:
	setp.ge.s32 	%p205, %r48, %r25;
	mov.pred 	%p220, 0;
	@%p205 bra 	$L__BB1_37;
	setp.ge.s32 	%p206, %r49, %r24;
	setp.lt.f64 	%p207, %fd314, %fd315;
	or.pred  	%p220, %p206, %p207;
$L__BB1_37:
	selp.f64 	%fd306, %fd314, %fd315, %p220;
	selp.u32 	%r452, 1, 0, %p220;
	add.s32 	%r50, %r48, %r452;
	not.pred 	%p208, %p220;
	selp.u32 	%r453, 1, 0, %p208;
	add.s32 	%r51, %r49, %r453;
	@%p220 bra 	$L__BB1_39;
	shl.b32 	%r454, %r51, 3;
	mov.u32 	%r455, _ZZN3cub18CUB_300001_SM_10006detail10merge_sort30DeviceMergeSortBlockSortKernelINS2_10policy_hubIN6thrust24THRUST_300001_SM_1000_NS6detail15normal_iteratorINS6_10device_ptrIdEEEEE9Policy600ESB_PNS0_8NullTypeESB_SF_j5orderdSE_EEvbT0_T1_T2_T3_T4_PT6_PT7_T5_NS1_7vsmem_tEE19static_temp_storage;
	add.s32 	%r456, %r455, %r454;
	ld.shared.f64 	%fd315, [%r456];
	bra.uni 	$L__BB1_40;
$L__BB1_39:
	shl.b32 	%r457, %r50, 3;
	mov.u32 	%r458, _ZZN3cub18CUB_300001_SM_10006detail10merge_sort30DeviceMergeSortBlockSortKernelINS2_10policy_hubIN6thrust24THRUST_300001_SM_1000_NS6detail15normal_iteratorINS6_10device_ptrIdEEEEE9Policy600ESB_PNS0_8NullTypeESB_SF_j5orderdSE_EEvbT0_T1_T2_T3_T4_PT6_PT7_T5_NS1_7vsmem_tEE19static_temp_storage;
	add.s32 	%r459, %r458, %r457;
	ld.shared.f64 	%fd314, [%r459];
$L__BB1_40:
	setp.lt.s32 	%p209, %r50, %r25;
	setp.ge.s32 	%p210, %r51, %r24;
	setp.lt.f64 	%p211, %fd314, %fd315;
	selp.f64 	%fd287, %fd314, %fd315, %p211;
	selp.f64 	%fd288, %fd314, %fd287, %p210;
	selp.f64 	%fd305, %fd288, %fd315, %p209;
	shl.b32 	%r52, %r464, 1;
	setp.lt.u32 	%p212, %r464, 129;
	mov.u32 	%r464, %r52;
	@%p212 bra 	$L__BB1_2;
	ld.param.s8 	%rs3, [_ZN3cub18CUB_300001_SM_10006detail10merge_sort30DeviceMergeSortBlockSortKernelINS2_10policy_hubIN6thrust24THRUST_300001_SM_1000_NS6detail15normal_iteratorINS6_10device_ptrIdEEEEE9Policy600ESB_PNS0_8NullTypeESB_SF_j5orderdSE_EEvbT0_T1_T2_T3_T4_PT6_PT7_T5_NS1_7vsmem_tE_param_0];
	bar.sync 	0;
	setp.eq.s16 	%p213, %rs3, 0;
	@%p213 bra 	$L__BB1_43;
	st.shared.f64 	[%r13], %fd312;
	st.shared.f64 	[%r14+8], %fd311;
	st.shared.f64 	[%r15+16], %fd310;
	st.shared.f64 	[%r16+24], %fd309;
	st.shared.f64 	[%r17+32], %fd308;
	st.shared.f64 	[%r18+40], %fd307;
	st.shared.f64 	[%r19+48], %fd306;
	st.shared.f64 	[%r20+56], %fd305;
	bar.warp.sync 	-1;
	ld.shared.f64 	%fd289, [%r5];
	ld.shared.f64 	%fd290, [%r6+256];
	ld.shared.f64 	%fd291, [%r7+512];
	ld.shared.f64 	%fd292, [%r8+768];
	ld.shared.f64 	%fd293, [%r9+1024];
	ld.shared.f64 	%fd294, [%r10+1280];
	ld.shared.f64 	%fd295, [%r11+1536];
	ld.shared.f64 	%fd296, [%r12+1792];
	cvt.u64.u32 	%rd26, %r4;
	mov.u32 	%r461, %ctaid.x;
	shl.b32 	%r462, %r461, 11;
	or.b32  	%r463, %r3, %r462;
	cvt.u64.u32 	%rd27, %r463;
	add.s64 	%rd28, %rd27, %rd26;
	shl.b64 	%rd29, %rd28, 3;
	add.s64 	%rd30, %rd2, %rd29;
	st.global.f64 	[%rd30], %fd289;
	st.global.f64 	[%rd30+256], %fd290;
	st.global.f64 	[%rd30+512], %fd291;
	st.global.f64 	[%rd30+768], %fd292;
	st.global.f64 	[%rd30+1024], %fd293;
	st.global.f64 	[%rd30+1280], %fd294;
	st.global.f64 	[%rd30+1536], %fd295;
	st.global.f64 	[%rd30+1792], %fd296;
	bra.uni 	$L__BB1_157;
$L__BB1_43:
	ld.param.u64 	%rd35, [_ZN3cub18CUB_300001_SM_10006detail10merge_sort30DeviceMergeSortBlockSortKernelINS2_10policy_hubIN6thrust24THRUST_300001_SM_1000_NS6detail15normal_iteratorINS6_10device_ptrIdEEEEE9Policy600ESB_PNS0_8NullTypeESB_SF_j5orderdSE_EEvbT0_T1_T2_T3_T4_PT6_PT7_T5_NS1_7vsmem_tE_param_6];
	st.shared.f64 	[%r13], %fd312;
	st.shared.f64 	[%r14+8], %fd311;
	st.shared.f64 	[%r15+16], %fd310;
	st.shared.f64 	[%r16+24], %fd309;
	st.shared.f64 	[%r17+32], %fd308;
	st.shared.f64 	[%r18+40], %fd307;
	st.shared.f64 	[%r19+48], %fd306;
	st.shared.f64 	[%r20+56], %fd305;
	bar.warp.sync 	-1;
	ld.shared.f64 	%fd297, [%r5];
	ld.shared.f64 	%fd298, [%r6+256];
	ld.shared.f64 	%fd299, [%r7+512];
	ld.shared.f64 	%fd300, [%r8+768];
	ld.shared.f64 	%fd301, [%r9+1024];
	ld.shared.f64 	%fd302, [%r10+1280];
	ld.shared.f64 	%fd303, [%r11+1536];
	ld.shared.f64 	%fd304, [%r12+1792];
	cvta.to.global.u64 	%rd31, %rd35;
	add.s64 	%rd33, %rd31, %rd24;
	st.global.f64 	[%rd33], %fd297;
	st.global.f64 	[%rd33+256], %fd298;
	st.global.f64 	[%rd33+512], %fd299;
	st.global.f64 	[%rd33+768], %fd300;
	st.global.f64 	[%rd33+1024], %fd301;
	st.global.f64 	[%rd33+1280], %fd302;
	st.global.f64 	[%rd33+1536], %fd303;
	st.global.f64 	[%rd33+1792], %fd304;
	bra.uni 	$L__BB1_157;
$L__BB1_44:
	sub.s32 	%r116, %r112, %r1;
	min.s32 	%r53, %r116, 2048;
	// begin inline asm
	griddepcontrol.wait;
	// end inline asm
	mul.wide.u32 	%rd10, %r1, 8;
	add.s64 	%rd11, %rd1, %rd10;
	mov.u32 	%r54, %tid.x;
	ld.global.f64 	%fd334, [%rd11];
	and.b32  	%r117, %r54, 31;
	shl.b32 	%r118, %r54, 3;
	and.b32  	%r119, %r118, 7936;
	or.b32  	%r55, %r119, %r117;
	setp.ge.s32 	%p30, %r55, %r53;
	shl.b32 	%r120, %r55, 3;
	cvt.u64.u32 	%rd12, %r120;
	add.s64 	%rd4, %rd11, %rd12;
	mov.f64 	%fd327, %fd334;
	@%p30 bra 	$L__BB1_46;
	ld.global.f64 	%fd327, [%rd4];
$L__BB1_46:
	add.s32 	%r121, %r55, 32;
	setp.ge.s32 	%p31, %r121, %r53;
	mov.f64 	%fd328, %fd334;
	@%p31 bra 	$L__BB1_48;
	ld.global.f64 	%fd328, [%rd4+256];
$L__BB1_48:
	add.s32 	%r122, %r55, 64;
	setp.ge.s32 	%p32, %r122, %r53;
	mov.f64 	%fd329, %fd334;
	@%p32 bra 	$L__BB1_50;
	ld.global.f64 	%fd329, [%rd4+512];
$L__BB1_50:
	add.s32 	%r56, %r55, 96;
	setp.ge.s32 	%p33, %r56, %r53;
	mov.f64 	%fd330, %fd334;
	@%p33 bra 	$L__BB1_52;
	ld.global.f64 	%fd330, [%rd4+768];
$L__BB1_52:
	add.s32 	%r123, %r55, 128;
	setp.ge.s32 	%p34, %r123, %r53;
	mov.f64 	%fd331, %fd334;
	@%p34 bra 	$L__BB1_54;
	ld.global.f64 	%fd331, [%rd4+1024];
$L__BB1_54:
	add.s32 	%r124, %r55, 160;
	setp.ge.s32 	%p35, %r124, %r53;
	mov.f64 	%fd332, %fd334;
	@%p35 bra 	$L__BB1_56;
	ld.global.f64 	%fd332, [%rd4+1280];
$L__BB1_56:
	add.s32 	%r125, %r55, 192;
	setp.ge.s32 	%p36, %r125, %r53;
	mov.f64 	%fd333, %fd334;
	@%p36 bra 	$L__BB1_58;
	ld.global.f64 	%fd333, [%rd4+1536];
$L__BB1_58:
	add.s32 	%r57, %r55, 224;
	setp.ge.s32 	%p37, %r57, %r53;
	@%p37 bra 	$L__BB1_60;
	ld.global.f64 	%fd334, [%rd4+1792];
$L__BB1_60:
	// begin inline asm
	mov.u32 %r126, %laneid;
	// end inline asm
	shl.b32 	%r58, %r54, 3;
	and.b32  	%r127, %r58, 7936;
	add.s32 	%r128, %r126, %r127;
	shr.s32 	%r129, %r128, 5;
	add.s32 	%r130, %r129, %r128;
	shl.b32 	%r131, %r130, 3;
	mov.u32 	%r132, _ZZN3cub18CUB_300001_SM_10006detail10merge_sort30DeviceMergeSortBlockSortKernelINS2_10policy_hubIN6thrust24THRUST_300001_SM_1000_NS6detail15normal_iteratorINS6_10device_ptrIdEEEEE9Policy600ESB_PNS0_8NullTypeESB_SF_j5orderdSE_EEvbT0_T1_T2_T3_T4_PT6_PT7_T5_NS1_7vsmem_tEE19static_temp_storage;
	add.s32 	%r59, %r132, %r131;
	st.shared.f64 	[%r59], %fd327;
	add.s32 	%r133, %r128, 32;
	shr.s32 	%r134, %r133, 5;
	add.s32 	%r135, %r134, %r128;
	shl.b32 	%r136, %r135, 3;
	add.s32 	%r60, %r132, %r136;
	st.shared.f64 	[%r60+256], %fd328;
	add.s32 	%r137, %r128, 64;
	shr.s32 	%r138, %r137, 5;
	add.s32 	%r139, %r138, %r128;
	shl.b32 	%r140, %r139, 3;
	add.s32 	%r61, %r132, %r140;
	st.shared.f64 	[%r61+512], %fd329;
	add.s32 	%r141, %r128, 96;
	shr.s32 	%r142, %r141, 5;
	add.s32 	%r143, %r142, %r128;
	shl.b32 	%r144, %r143, 3;
	add.s32 	%r62, %r132, %r144;
	st.shared.f64 	[%r62+768], %fd330;
	add.s32 	%r145, %r128, 128;
	shr.s32 	%r146, %r145, 5;
	add.s32 	%r147, %r146, %r128;
	shl.b32 	%r148, %r147, 3;
	add.s32 	%r63, %r132, %r148;
	st.shared.f64 	[%r63+1024], %fd331;
	add.s32 	%r149, %r128, 160;
	shr.s32 	%r150, %r149, 5;
	add.s32 	%r151, %r150, %r128;
	shl.b32 	%r152, %r151, 3;
	add.s32 	%r64, %r132, %r152;
	st.shared.f64 	[%r64+1280], %fd332;
	add.s32 	%r153, %r128, 192;
	shr.s32 	%r154, %r153, 5;
	add.s32 	%r155, %r154, %r128;
	shl.b32 	%r156, %r155, 3;
	add.s32 	%r65, %r132, %r156;
	st.shared.f64 	[%r65+1536], %fd333;
	add.s32 	%r157, %r128, 224;
	shr.s32 	%r158, %r157, 5;
	add.s32 	%r159, %r158, %r128;
	shl.b32 	%r160, %r159, 3;
	add.s32 	%r66, %r132, %r160;
	st.shared.f64 	[%r66+1792], %fd334;
	bar.warp.sync 	-1;
	mad.lo.s32 	%r161, %r126, 7, %r128;
	shr.s32 	%r162, %r161, 5;
	add.s32 	%r163, %r162, %r161;
	shl.b32 	%r164, %r163, 3;
	add.s32 	%r67, %r132, %r164;
	ld.shared.f64 	%fd362, [%r67];
	add.s32 	%r165, %r161, 1;
	shr.s32 	%r166, %r165, 5;
	add.s32 	%r167, %r166, %r161;
	shl.b32 	%r168, %r167, 3;
	add.s32 	%r68, %r132, %r168;
	ld.shared.f64 	%fd73, [%r68+8];
	add.s32 	%r169, %r161, 2;
	shr.s32 	%r170, %r169, 5;
	add.s32 	%r171, %r170, %r161;
	shl.b32 	%r172, %r171, 3;
	add.s32 	%r69, %r132, %r172;
	ld.shared.f64 	%fd74, [%r69+16];
	add.s32 	%r173, %r161, 3;
	shr.s32 	%r174, %r173, 5;
	add.s32 	%r175, %r174, %r161;
	shl.b32 	%r176, %r175, 3;
	add.s32 	%r70, %r132, %r176;
	ld.shared.f64 	%fd75, [%r70+24];
	add.s32 	%r177, %r161, 4;
	shr.s32 	%r178, %r177, 5;
	add.s32 	%r179, %r178, %r161;
	shl.b32 	%r180, %r179, 3;
	add.s32 	%r71, %r132, %r180;
	ld.shared.f64 	%fd76, [%r71+32];
	add.s32 	%r181, %r161, 5;
	shr.s32 	%r182, %r181, 5;
	add.s32 	%r183, %r182, %r161;
	shl.b32 	%r184, %r183, 3;
	add.s32 	%r72, %r132, %r184;
	ld.shared.f64 	%fd77, [%r72+40];
	add.s32 	%r185, %r161, 6;
	shr.s32 	%r186, %r185, 5;
	add.s32 	%r187, %r186, %r161;
	shl.b32 	%r188, %r187, 3;
	add.s32 	%r73, %r132, %r188;
	ld.shared.f64 	%fd78, [%r73+48];
	add.s32 	%r189, %r161, 7;
	shr.s32 	%r190, %r189, 5;
	add.s32 	%r191, %r190, %r161;
	shl.b32 	%r192, %r191, 3;
	add.s32 	%r74, %r132, %r192;
	ld.shared.f64 	%fd79, [%r74+56];
	bar.sync 	0;
	// begin inline asm
	griddepcontrol.launch_dependents;
	// end inline asm
	or.b32  	%r193, %r58, 1;
	setp.ge.u32 	%p38, %r193, %r53;
	mov.f64 	%fd353, %fd362;
	mov.f64 	%fd337, %fd362;
	@%p38 bra 	$L__BB1_63;
	setp.geu.f64 	%p39, %fd362, %fd73;
	mov.f64 	%fd353, %fd73;
	@%p39 bra 	$L__BB1_63;
	mov.f64 	%fd337, %fd73;
$L__BB1_63:
	add.s32 	%r194, %r58, 2;
	setp.ge.u32 	%p40, %r194, %r53;
	mov.f64 	%fd339, %fd337;
	@%p40 bra 	$L__BB1_66;
	setp.geu.f64 	%p41, %fd337, %fd74;
	mov.f64 	%fd337, %fd74;
	@%p41 bra 	$L__BB1_66;
	mov.f64 	%fd339, %fd74;
$L__BB1_66:
	add.s32 	%r195, %r58, 3;
	setp.ge.u32 	%p42, %r195, %r53;
	mov.f64 	%fd341, %fd339;
	@%p42 bra 	$L__BB1_69;
	setp.geu.f64 	%p43, %fd339, %fd75;
	mov.f64 	%fd339, %fd75;
	@%p43 bra 	$L__BB1_69;
	mov.f64 	%fd341, %fd75;
$L__BB1_69:
	add.s32 	%r196, %r58, 4;
	setp.ge.u32 	%p44, %r196, %r53;
	mov.f64 	%fd343, %fd341;
	@%p44 bra 	$L__BB1_72;
	setp.geu.f64 	%p45, %fd341, %fd76;
	mov.f64 	%fd341, %fd76;
	@%p45 bra 	$L__BB1_72;
	mov.f64 	%fd343, %fd76;
$L__BB1_72:
	add.s32 	%r197, %r58, 5;
	setp.ge.u32 	%p46, %r197, %r53;
	mov.f64 	%fd345, %fd343;
	@%p46 bra 	$L__BB1_75;
	setp.geu.f64 	%p47, %fd343, %fd77;
	mov.f64 	%fd343, %fd77;
	@%p47 bra 	$L__BB1_75;
	mov.f64 	%fd345, %fd77;
$L__BB1_75:
	add.s32 	%r198, %r58, 6;
	setp.ge.u32 	%p48, %r198, %r53;
	mov.f64 	%fd346, %fd345;
	@%p48 bra 	$L__BB1_78;
	setp.geu.f64 	%p49, %fd345, %fd78;
	mov.f64 	%fd345, %fd78;
	@%p49 bra 	$L__BB1_78;
	mov.f64 	%fd346, %fd78;
$L__BB1_78:
	add.s32 	%r199, %r58, 7;
	setp.lt.u32 	%p50, %r199, %r53;
	selp.f64 	%fd355, %fd79, %fd346, %p50;
	setp.ge.u32 	%p51, %r58, %r53;
	@%p51 bra 	$L__BB1_81;
	setp.geu.f64 	%p52, %fd353, %fd362;
	selp.f64 	%fd171, %fd353, %fd362, %p52;
	selp.f64 	%fd172, %fd362, %fd353, %p52;
	setp.geu.f64 	%p53, %fd339, %fd337;
	selp.f64 	%fd173, %fd339, %fd337, %p53;
	selp.f64 	%fd174, %fd337, %fd339, %p53;
	setp.geu.f64 	%p54, %fd343, %fd341;
	selp.f64 	%fd175, %fd343, %fd341, %p54;
	selp.f64 	%fd176, %fd341, %fd343, %p54;
	setp.geu.f64 	%p55, %fd355, %fd345;
	selp.f64 	%fd177, %fd355, %fd345, %p55;
	selp.f64 	%fd178, %fd345, %fd355, %p55;
	setp.geu.f64 	%p56, %fd174, %fd171;
	selp.f64 	%fd179, %fd174, %fd171, %p56;
	selp.f64 	%fd180, %fd171, %fd174, %p56;
	setp.geu.f64 	%p57, %fd176, %fd173;
	selp.f64 	%fd181, %fd176, %fd173, %p57;
	selp.f64 	%fd182, %fd173, %fd176, %p57;
	setp.geu.f64 	%p58, %fd178, %fd175;
	selp.f64 	%fd183, %fd178, %fd175, %p58;
	selp.f64 	%fd184, %fd175, %fd178, %p58;
	setp.geu.f64 	%p59, %fd180, %fd172;
	selp.f64 	%fd185, %fd180, %fd172, %p59;
	selp.f64 	%fd186, %fd172, %fd180, %p59;
	setp.geu.f64 	%p60, %fd182, %fd179;
	selp.f64 	%fd187, %fd182, %fd179, %p60;
	selp.f64 	%fd188, %fd179, %fd182, %p60;
	setp.geu.f64 	%p61, %fd184, %fd181;
	selp.f64 	%fd189, %fd184, %fd181, %p61;
	selp.f64 	%fd190, %fd181, %fd184, %p61;
	setp.geu.f64 	%p62, %fd177, %fd183;
	selp.f64 	%fd191, %fd177, %fd183, %p62;
	selp.f64 	%fd192, %fd183, %fd177, %p62;
	setp.geu.f64 	%p63, %fd188, %fd185;
	selp.f64 	%fd193, %fd188, %fd185, %p63;
	selp.f64 	%fd194, %fd185, %fd188, %p63;
	setp.geu.f64 	%p64, %fd190, %fd187;
	selp.f64 	%fd195, %fd190, %fd187, %p64;
	selp.f64 	%fd196, %fd187, %fd190, %p64;
	setp.geu.f64 	%p65, %fd192, %fd189;
	selp.f64 	%fd197, %fd192, %fd189, %p65;
	selp.f64 	%fd198, %fd189, %fd192, %p65;
	setp.geu.f64 	%p66, %fd194, %fd186;
	selp.f64 	%fd199, %fd194, %fd186, %p66;
	selp.f64 	%fd200, %fd186, %fd194, %p66;
	setp.geu.f64 	%p67, %fd196, %fd193;
	selp.f64 	%fd201, %fd196, %fd193, %p67;
	selp.f64 	%fd202, %fd193, %fd196, %p67;
	setp.geu.f64 	%p68, %fd198, %fd195;
	selp.f64 	%fd203, %fd198, %fd195, %p68;
	selp.f64 	%fd204, %fd195, %fd198, %p68;
	setp.geu.f64 	%p69, %fd191, %fd197;
	selp.f64 	%fd205, %fd191, %fd197, %p69;
	selp.f64 	%fd206, %fd197, %fd191, %p69;
	setp.geu.f64 	%p70, %fd202, %fd199;
	selp.f64 	%fd207, %fd202, %fd199, %p70;
	selp.f64 	%fd208, %fd199, %fd202, %p70;
	setp.geu.f64 	%p71, %fd204, %fd201;
	selp.f64 	%fd209, %fd204, %fd201, %p71;
	selp.f64 	%fd210, %fd201, %fd204, %p71;
	setp.geu.f64 	%p72, %fd206, %fd203;
	selp.f64 	%fd211, %fd206, %fd203, %p72;
	selp.f64 	%fd212, %fd203, %fd206, %p72;
	setp.geu.f64 	%p73, %fd208, %fd200;
	selp.f64 	%fd213, %fd208, %fd200, %p73;
	selp.f64 	%fd362, %fd200, %fd208, %p73;
	setp.geu.f64 	%p74, %fd210, %fd207;
	selp.f64 	%fd214, %fd210, %fd207, %p74;
	selp.f64 	%fd215, %fd207, %fd210, %p74;
	setp.geu.f64 	%p75, %fd212, %fd209;
	selp.f64 	%fd343, %fd212, %fd209, %p75;
	selp.f64 	%fd216, %fd209, %fd212, %p75;
	setp.geu.f64 	%p76, %fd205, %fd211;
	selp.f64 	%fd355, %fd205, %fd211, %p76;
	selp.f64 	%fd96, %fd211, %fd205, %p76;
	setp.geu.f64 	%p77, %fd215, %fd213;
	selp.f64 	%fd337, %fd215, %fd213, %p77;
	selp.f64 	%fd353, %fd213, %fd215, %p77;
	setp.geu.f64 	%p78, %fd216, %fd214;
	selp.f64 	%fd341, %fd216, %fd214, %p78;
	selp.f64 	%fd339, %fd214, %fd216, %p78;
	setp.geu.f64 	%p79, %fd96, %fd343;
	mov.f64 	%fd345, %fd96;
	@%p79 bra 	$L__BB1_81;
	mov.f64 	%fd345, %fd343;
	mov.f64 	%fd343, %fd96;
$L__BB1_81:
	mov.b32 	%r468, 2;
	shl.b32 	%r202, %r54, 6;
	mov.u32 	%r203, _ZZN3cub18CUB_300001_SM_10006detail10merge_sort30DeviceMergeSortBlockSortKernelINS2_10policy_hubIN6thrust24THRUST_300001_SM_1000_NS6detail15normal_iteratorINS6_10device_ptrIdEEEEE9Policy600ESB_PNS0_8NullTypeESB_SF_j5orderdSE_EEvbT0_T1_T2_T3_T4_PT6_PT7_T5_NS1_7vsmem_tEE19static_temp_storage;
	add.s32 	%r204, %r203, %r202;
$L__BB1_82:
	bar.sync 	0;
	add.s32 	%r201, %r468, -1;
	st.shared.v2.f64 	[%r204], {%fd362, %fd353};
	st.shared.v2.f64 	[%r204+16], {%fd337, %fd339};
	st.shared.v2.f64 	[%r204+32], {%fd341, %fd343};
	st.shared.v2.f64 	[%r204+48], {%fd345, %fd355};
	bar.sync 	0;
	neg.s32 	%r205, %r468;
	and.b32  	%r206, %r54, %r205;
	shl.b32 	%r207, %r206, 3;
	shl.b32 	%r208, %r468, 2;
	and.b32  	%r209, %r201, %r54;
	shl.b32 	%r210, %r209, 3;
	min.s32 	%r76, %r210, %r53;
	min.s32 	%r77, %r207, %r53;
	add.s32 	%r211, %r77, %r208;
	min.s32 	%r78, %r211, %r53;
	add.s32 	%r212, %r78, %r208;
	min.s32 	%r79, %r212, %r53;
	sub.s32 	%r213, %r78, %r77;
	sub.s32 	%r214, %r79, %r78;
	setp.lt.s32 	%p80, %r76, %r214;
	sub.s32 	%r215, %r76, %r214;
	selp.b32 	%r471, 0, %r215, %p80;
	min.s32 	%r469, %r213, %r76;
	setp.ge.s32 	%p81, %r471, %r469;
	@%p81 bra 	$L__BB1_84;
$L__BB1_83:
	sub.s32 	%r216, %r469, %r471;
	shr.u32 	%r217, %r216, 31;
	add.s32 	%r218, %r216, %r217;
	shr.s32 	%r219, %r218, 1;
	add.s32 	%r220, %r219, %r471;
	add.s32 	%r221, %r220, %r77;
	shl.b32 	%r222, %r221, 3;
	mov.u32 	%r223, _ZZN3cub18CUB_300001_SM_10006detail10merge_sort30DeviceMergeSortBlockSortKernelINS2_10policy_hubIN6thrust24THRUST_300001_SM_1000_NS6detail15normal_iteratorINS6_10device_ptrIdEEEEE9Policy600ESB_PNS0_8NullTypeESB_SF_j5orderdSE_EEvbT0_T1_T2_T3_T4_PT6_PT7_T5_NS1_7vsmem_tEE19static_temp_storage;
	add.s32 	%r224, %r223, %r222;
	ld.shared.f64 	%fd217, [%r224];
	not.b32 	%r225, %r220;
	add.s32 	%r226, %r78, %r76;
	add.s32 	%r227, %r226, %r225;
	shl.b32 	%r228, %r227, 3;
	add.s32 	%r229, %r223, %r228;
	ld.shared.f64 	%fd218, [%r229];
	setp.geu.f64 	%p82, %fd218, %fd217;
	add.s32 	%r230, %r220, 1;
	selp.b32 	%r471, %r230, %r471, %p82;
	selp.b32 	%r469, %r469, %r220, %p82;
	setp.lt.s32 	%p83, %r471, %r469;
	@%p83 bra 	$L__BB1_83;
$L__BB1_84:
	add.s32 	%r87, %r471, %r77;
	add.s32 	%r231, %r78, %r76;
	sub.s32 	%r88, %r231, %r471;
	shl.b32 	%r232, %r87, 3;
	mov.u32 	%r233, _ZZN3cub18CUB_300001_SM_10006detail10merge_sort30DeviceMergeSortBlockSortKernelINS2_10policy_hubIN6thrust24THRUST_300001_SM_1000_NS6detail15normal_iteratorINS6_10device_ptrIdEEEEE9Policy600ESB_PNS0_8NullTypeESB_SF_j5orderdSE_EEvbT0_T1_T2_T3_T4_PT6_PT7_T5_NS1_7vsmem_tEE19static_temp_storage;
	add.s32 	%r89, %r233, %r232;
	ld.shared.f64 	%fd365, [%r89];
	shl.b32 	%r234, %r88, 3;
	add.s32 	%r90, %r233, %r234;
	ld.shared.f64 	%fd364, [%r90];
	setp.ge.s32 	%p85, %r88, %r79;
	mov.pred 	%p221, 0;
	@%p85 bra 	$L__BB1_86;
	setp.ge.s32 	%p86, %r87, %r78;
	setp.lt.f64 	%p87, %fd364, %fd365;
	or.pred  	%p221, %p86, %p87;
$L__BB1_86:
	selp.f64 	%fd362, %fd364, %fd365, %p221;
	selp.u32 	%r235, 1, 0, %p221;
	add.s32 	%r91, %r88, %r235;
	not.pred 	%p88, %p221;
	selp.u32 	%r236, 1, 0, %p88;
	add.s32 	%r92, %r87, %r236;
	@%p88 bra 	$L__BB1_88;
	ld.shared.f64 	%fd364, [%r90+8];
	bra.uni 	$L__BB1_89;
$L__BB1_88:
	ld.shared.f64 	%fd365, [%r89+8];
$L__BB1_89:
	setp.ge.s32 	%p90, %r91, %r79;
	mov.pred 	%p222, 0;
	@%p90 bra 	$L__BB1_91;
	setp.ge.s32 	%p91, %r92, %r78;
	setp.lt.f64 	%p92, %fd364, %fd365;
	or.pred  	%p222, %p91, %p92;
$L__BB1_91:
	selp.f64 	%fd353, %fd364, %fd365, %p222;
	selp.u32 	%r237, 1, 0, %p222;
	add.s32 	%r93, %r91, %r237;
	not.pred 	%p93, %p222;
	selp.u32 	%r238, 1, 0, %p93;
	add.s32 	%r94, %r92, %r238;
	@%p222 bra 	$L__BB1_93;
	shl.b32 	%r239, %r94, 3;
	add.s32 	%r241, %r233, %r239;
	ld.shared.f64 	%fd365, [%r241];
	bra.uni 	$L__BB1_94;
$L__BB1_93:
	shl.b32 	%r242, %r93, 3;
	add.s32 	%r244, %r233, %r242;
	ld.shared.f64 	%fd364, [%r244];
$L__BB1_94:
	setp.ge.s32 	%p95, %r93, %r79;
	mov.pred 	%p223, 0;
	@%p95 bra 	$L__BB1_96;
	setp.ge.s32 	%p96, %r94, %r78;
	setp.lt.f64 	%p97, %fd364, %fd365;
	or.pred  	%p223, %p96, %p97;
$L__BB1_96:
	selp.f64 	%fd337, %fd364, %fd365, %p223;
	selp.u32 	%r245, 1, 0, %p223;
	add.s32 	%r95, %r93, %r245;
	not.pred 	%p98, %p223;
	selp.u32 	%r246, 1, 0, %p98;
	add.s32 	%r96, %r94, %r246;
	@%p223 bra 	$L__BB1_98;
	shl.b32 	%r247, %r96, 3;
	mov.u32 	%r248, _ZZN3cub18CUB_300001_SM_10006detail10merge_sort30DeviceMergeSortBlockSortKernelINS2_10policy_hubIN6thrust24THRUST_300001_SM_1000_NS6detail15normal_iteratorINS6_10device_ptrIdEEEEE9Policy600ESB_PNS0_8NullTypeESB_SF_j5orderdSE_EEvbT0_T1_T2_T3_T4_PT6_PT7_T5_NS1_7vsmem_tEE19static_temp_storage;
	add.s32 	%r249, %r248, %r247;
	ld.shared.f64 	%fd365, [%r249];
	bra.uni 	$L__BB1_99;
$L__BB1_98:
	shl.b32 	%r250, %r95, 3;
	mov.u32 	%r251, _ZZN3cub18CUB_300001_SM_10006detail10merge_sort30DeviceMergeSortBlockSortKernelINS2_10policy_hubIN6thrust24THRUST_300001_SM_1000_NS6detail15normal_iteratorINS6_10device_ptrIdEEEEE9Policy600ESB_PNS0_8NullTypeESB_SF_j5orderdSE_EEvbT0_T1_T2_T3_T4_PT6_PT7_T5_NS1_7vsmem_tEE19static_temp_storage;
	add.s32 	%r252, %r251, %r250;
	ld.shared.f64 	%fd364, [%r252];
$L__BB1_99:
	setp.ge.s32 	%p100, %r95, %r79;
	mov.pred 	%p224, 0;
	@%p100 bra 	$L__BB1_101;
	setp.ge.s32 	%p101, %r96, %r78;
	setp.lt.f64 	%p102, %fd364, %fd365;
	or.pred  	%p224, %p101, %p102;
$L__BB1_101:
	selp.f64 	%fd339, %fd364, %fd365, %p224;
	selp.u32 	%r253, 1, 0, %p224;
	add.s32 	%r97, %r95, %r253;
	not.pred 	%p103, %p224;
	selp.u32 	%r254, 1, 0, %p103;
	add.s32 	%r98, %r96, %r254;
	@%p224 bra 	$L__BB1_103;
	shl.b32 	%r255, %r98, 3;
	mov.u32 	%r256, _ZZN3cub18CUB_300001_SM_10006detail10merge_sort30DeviceMergeSortBlockSortKernelINS2_10policy_hubIN6thrust24THRUST_300001_SM_1000_NS6detail15normal_iteratorINS6_10device_ptrIdEEEEE9Policy600ESB_PNS0_8NullTypeESB_SF_j5orderdSE_EEvbT0_T1_T2_T3_T4_PT6_PT7_T5_NS1_7vsmem_tEE19static_temp_storage;
	add.s32 	%r257, %r256, %r255;
	ld.shared.f64 	%fd365, [%r257];
	bra.uni 	$L__BB1_104;
$L__BB1_103:
	shl.b32 	%r258, %r97, 3;
	mov.u32 	%r259, _ZZN3cub18CUB_300001_SM_10006detail10merge_sort30DeviceMergeSortBlockSortKernelINS2_10policy_hubIN6thrust24THRUST_300001_SM_1000_NS6detail15normal_iteratorINS6_10device_ptrIdEEEEE9Policy600ESB_PNS0_8NullTypeESB_SF_j5orderdSE_EEvbT0_T1_T2_T3_T4_PT6_PT7_T5_NS1_7vsmem_tEE19static_temp_storage;
	add.s32 	%r260, %r259, %r258;
	ld.shared.f64 	%fd364, [%r260];
$L__BB1_104:
	setp.ge.s32 	%p105, %r97, %r79;
	mov.pred 	%p225, 0;
	@%p105 bra 	$L__BB1_106;
	setp.ge.s32 	%p106, %r98, %r78;
	setp.lt.f64 	%p107, %fd364, %fd365;
	or.pred  	%p225, %p106, %p107;
$L__BB1_106:
	selp.f64 	%fd341, %fd364, %fd365, %p225;
	selp.u32 	%r261, 1, 0, %p225;
	add.s32 	%r99, %r97, %r261;
	not.pred 	%p108, %p225;
	selp.u32 	%r262, 1, 0, %p108;
	add.s32 	%r100, %r98, %r262;
	@%p225 bra 	$L__BB1_108;
	shl.b32 	%r263, %r100, 3;
	mov.u32 	%r264, _ZZN3cub18CUB_300001_SM_10006detail10merge_sort30DeviceMergeSortBlockSortKernelINS2_10policy_hubIN6thrust24THRUST_300001_SM_1000_NS6detail15normal_iteratorINS6_10device_ptrIdEEEEE9Policy600ESB_PNS0_8NullTypeESB_SF_j5orderdSE_EEvbT0_T1_T2_T3_T4_PT6_PT7_T5_NS1_7vsmem_tEE19static_temp_storage;
	add.s32 	%r265, %r264, %r263;
	ld.shared.f64 	%fd365, [%r265];
	bra.uni 	$L__BB1_109;
$L__BB1_108:
	shl.b32 	%r266, %r99, 3;
	mov.u32 	%r267, _ZZN3cub18CUB_300001_SM_10006detail10merge_sort30DeviceMergeSortBlockSortKernelINS2_10policy_hubIN6thrust24THRUST_300001_SM_1000_NS6detail15normal_iteratorINS6_10device_ptrIdEEEEE9Policy600ESB_PNS0_8NullTypeESB_SF_j5orderdSE_EEvbT0_T1_T2_T3_T4_PT6_PT7_T5_NS1_7vsmem_tEE19static_temp_storage;
	add.s32 	%r268, %r267, %r266;
	ld.shared.f64 	%fd364, [%r268];
$L__BB1_109:
	setp.ge.s32 	%p110, %r99, %r79;
	mov.pred 	%p226, 0;
	@%p110 bra 	$L__BB1_111;
	setp.ge.s32 	%p111, %r100, %r78;
	setp.lt.f64 	%p112, %fd364, %fd365;
	or.pred  	%p226, %p111, %p112;
$L__BB1_111:
	selp.f64 	%fd343, %fd364, %fd365, %p226;
	selp.u32 	%r269, 1, 0, %p226;
	add.s32 	%r101, %r99, %r269;
	not.pred 	%p113, %p226;
	selp.u32 	%r270, 1, 0, %p113;
	add.s32 	%r102, %r100, %r270;
	@%p226 bra 	$L__BB1_113;
	shl.b32 	%r271, %r102, 3;
	mov.u32 	%r272, _ZZN3cub18CUB_300001_SM_10006detail10merge_sort30DeviceMergeSortBlockSortKernelINS2_10policy_hubIN6thrust24THRUST_300001_SM_1000_NS6detail15normal_iteratorINS6_10device_ptrIdEEEEE9Policy600ESB_PNS0_8NullTypeESB_SF_j5orderdSE_EEvbT0_T1_T2_T3_T4_PT6_PT7_T5_NS1_7vsmem_tEE19static_temp_storage;
	add.s32 	%r273, %r272, %r271;
	ld.shared.f64 	%fd365, [%r273];
	bra.uni 	$L__BB1_114;
$L__BB1_113:
	shl.b32 	%r274, %r101, 3;
	mov.u32 	%r275, _ZZN3cub18CUB_300001_SM_10006detail10merge_sort30DeviceMergeSortBlockSortKernelINS2_10policy_hubIN6thrust24THRUST_300001_SM_1000_NS6detail15normal_iteratorINS6_10device_ptrIdEEEEE9Policy600ESB_PNS0_8NullTypeESB_SF_j5orderdSE_EEvbT0_T1_T2_T3_T4_PT6_PT7_T5_NS1_7vsmem_tEE19static_temp_storage;
	add.s32 	%r276, %r275, %r274;
	ld.shared.f64 	%fd364, [%r276];
$L__BB1_114:
	setp.ge.s32 	%p115, %r101, %r79;
	mov.pred 	%p227, 0;
	@%p115 bra 	$L__BB1_116;
	setp.ge.s32 	%p116, %r102, %r78;
	setp.lt.f64 	%p117, %fd364, %fd365;
	or.pred  	%p227, %p116, %p117;
$L__BB1_116:
	selp.f64 	%fd345, %fd364, %fd365, %p227;
	selp.u32 	%r277, 1, 0, %p227;
	add.s32 	%r103, %r101, %r277;
	not.pred 	%p118, %p227;
	selp.u32 	%r278, 1, 0, %p118;
	add.s32 	%r104, %r102, %r278;
	@%p227 bra 	$L__BB1_118;
	shl.b32 	%r279, %r104, 3;
	mov.u32 	%r280, _ZZN3cub18CUB_300001_SM_10006detail10merge_sort30DeviceMergeSortBlockSortKernelINS2_10policy_hubIN6thrust24THRUST_300001_SM_1000_NS6detail15normal_iteratorINS6_10device_ptrIdEEEEE9Policy600ESB_PNS0_8NullTypeESB_SF_j5orderdSE_EEvbT0_T1_T2_T3_T4_PT6_PT7_T5_NS1_7vsmem_tEE19static_temp_storage;
	add.s32 	%r281, %r280, %r279;
	ld.shared.f64 	%fd365, [%r281];
	bra.uni 	$L__BB1_119;
$L__BB1_118:
	shl.b32 	%r282, %r103, 3;
	mov.u32 	%r283, _ZZN3cub18CUB_300001_SM_10006detail10merge_sort30DeviceMergeSortBlockSortKernelINS2_10policy_hubIN6thrust24THRUST_300001_SM_1000_NS6detail15normal_iteratorINS6_10device_ptrIdEEEEE9Policy600ESB_PNS0_8NullTypeESB_SF_j5orderdSE_EEvbT0_T1_T2_T3_T4_PT6_PT7_T5_NS1_7vsmem_tEE19static_temp_storage;
	add.s32 	%r284, %r283, %r282;
	ld.shared.f64 	%fd364, [%r284];
$L__BB1_119:
	setp.lt.s32 	%p119, %r103, %r79;
	setp.ge.s32 	%p120, %r104, %r78;
	setp.lt.f64 	%p121, %fd364, %fd365;
	selp.f64 	%fd219, %fd364, %fd365, %p121;
	selp.f64 	%fd220, %fd364, %fd219, %p120;
	selp.f64 	%fd355, %fd220, %fd365, %p119;
	shl.b32 	%r105, %r468, 1;
	setp.lt.u32 	%p122, %r468, 129;
	mov.u32 	%r468, %r105;
	@%p122 bra 	$L__BB1_82;
	ld.param.s8 	%rs2, [_ZN3cub18CUB_300001_SM_10006detail10merge_sort30DeviceMergeSortBlockSortKernelINS2_10policy_hubIN6thrust24THRUST_300001_SM_1000_NS6detail15normal_iteratorINS6_10device_ptrIdEEEEE9Policy600ESB_PNS0_8NullTypeESB_SF_j5orderdSE_EEvbT0_T1_T2_T3_T4_PT6_PT7_T5_NS1_7vsmem_tE_param_0];
	add.s32 	%r106, %r55, 32;
	add.s32 	%r107, %r55, 128;
	add.s32 	%r108, %r55, 160;
	add.s32 	%r109, %r55, 64;
	bar.sync 	0;
	setp.eq.s16 	%p123, %rs2, 0;
	@%p123 bra 	$L__BB1_139;
	st.shared.f64 	[%r67], %fd362;
	st.shared.f64 	[%r68+8], %fd353;
	st.shared.f64 	[%r69+16], %fd337;
	st.shared.f64 	[%r70+24], %fd339;
	st.shared.f64 	[%r71+32], %fd341;
	st.shared.f64 	[%r72+40], %fd343;
	st.shared.f64 	[%r73+48], %fd345;
	st.shared.f64 	[%r74+56], %fd355;
	bar.warp.sync 	-1;
	ld.shared.f64 	%fd155, [%r59];
	ld.shared.f64 	%fd156, [%r60+256];
	ld.shared.f64 	%fd157, [%r61+512];
	ld.shared.f64 	%fd158, [%r62+768];
	ld.shared.f64 	%fd159, [%r63+1024];
	ld.shared.f64 	%fd160, [%r64+1280];
	ld.shared.f64 	%fd161, [%r65+1536];
	ld.shared.f64 	%fd162, [%r66+1792];
	setp.eq.s32 	%p124, %r54, 0;
	@%p124 bra 	$L__BB1_122;
	bra.uni 	$L__BB1_123;
$L__BB1_122:
	st.volatile.shared.u32 	[_ZZN3cub18CUB_300001_SM_10006detail10merge_sort30DeviceMergeSortBlockSortKernelINS2_10policy_hubIN6thrust24THRUST_300001_SM_1000_NS6detail15normal_iteratorINS6_10device_ptrIdEEEEE9Policy600ESB_PNS0_8NullTypeESB_SF_j5orderdSE_EEvbT0_T1_T2_T3_T4_PT6_PT7_T5_NS1_7vsmem_tEE19static_temp_storage+16896], %r53;
$L__BB1_123:
	bar.sync 	0;
	ld.volatile.shared.u32 	%r110, [_ZZN3cub18CUB_300001_SM_10006detail10merge_sort30DeviceMergeSortBlockSortKernelINS2_10policy_hubIN6thrust24THRUST_300001_SM_1000_NS6detail15normal_iteratorINS6_10device_ptrIdEEEEE9Policy600ESB_PNS0_8NullTypeESB_SF_j5orderdSE_EEvbT0_T1_T2_T3_T4_PT6_PT7_T5_NS1_7vsmem_tEE19static_temp_storage+16896];
	mov.u32 	%r285, %tid.x;
	shl.b32 	%r286, %r285, 3;
	and.b32  	%r287, %r286, 7936;
	cvt.u64.u32 	%rd13, %r287;
	and.b32  	%r288, %r285, 31;
	mov.u32 	%r289, %ctaid.x;
	shl.b32 	%r290, %r289, 11;
	or.b32  	%r291, %r288, %r290;
	cvt.u64.u32 	%rd14, %r291;
	add.s64 	%rd15, %rd14, %rd13;
	setp.ge.s32 	%p125, %r55, %r110;
	shl.b64 	%rd16, %rd15, 3;
	add.s64 	%rd5, %rd2, %rd16;
	@%p125 bra 	$L__BB1_125;
	st.global.f64 	[%rd5], %fd155;
$L__BB1_125:
	setp.ge.s32 	%p126, %r106, %r110;
	@%p126 bra 	$L__BB1_127;
	st.global.f64 	[%rd5+256], %fd156;
$L__BB1_127:
	setp.ge.s32 	%p127, %r109, %r110;
	@%p127 bra 	$L__BB1_129;
	st.global.f64 	[%rd5+512], %fd157;
$L__BB1_129:
	setp.ge.s32 	%p128, %r56, %r110;
	@%p128 bra 	$L__BB1_131;
	st.global.f64 	[%rd5+768], %fd158;
$L__BB1_131:
	setp.ge.s32 	%p129, %r107, %r110;
	@%p129 bra 	$L__BB1_133;
	st.global.f64 	[%rd5+1024], %fd159;
$L__BB1_133:
	setp.ge.s32 	%p130, %r108, %r110;
	@%p130 bra 	$L__BB1_135;
	st.global.f64 	[%rd5+1280], %fd160;
$L__BB1_135:
	or.b32  	%r296, %r287, %r288;
	or.b32  	%r297, %r296, 192;
	setp.ge.s32 	%p131, %r297, %r110;
	@%p131 bra 	$L__BB1_137;
	st.global.f64 	[%rd5+1536], %fd161;
$L__BB1_137:
	setp.ge.s32 	%p132, %r57, %r110;
	@%p132 bra 	$L__BB1_157;
	st.global.f64 	[%rd5+1792], %fd162;
	bra.uni 	$L__BB1_157;
$L__BB1_139:
	st.shared.f64 	[%r67], %fd362;
	st.shared.f64 	[%r68+8], %fd353;
	st.shared.f64 	[%r69+16], %fd337;
	st.shared.f64 	[%r70+24], %fd339;
	st.shared.f64 	[%r71+32], %fd341;
	st.shared.f64 	[%r72+40], %fd343;
	st.shared.f64 	[%r73+48], %fd345;
	st.shared.f64 	[%r74+56], %fd355;
	bar.warp.sync 	-1;
	ld.shared.f64 	%fd163, [%r59];
	ld.shared.f64 	%fd164, [%r60+256];
	ld.shared.f64 	%fd165, [%r61+512];
	ld.shared.f64 	%fd166, [%r62+768];
	ld.shared.f64 	%fd167, [%r63+1024];
	ld.shared.f64 	%fd168, [%r64+1280];
	ld.shared.f64 	%fd169, [%r65+1536];
	ld.shared.f64 	%fd170, [%r66+1792];
	setp.eq.s32 	%p133, %r54, 0;
	@%p133 bra 	$L__BB1_140;
	bra.uni 	$L__BB1_141;
$L__BB1_140:
	st.volatile.shared.u32 	[_ZZN3cub18CUB_300001_SM_10006detail10merge_sort30DeviceMergeSortBlockSortKernelINS2_10policy_hubIN6thrust24THRUST_300001_SM_1000_NS6detail15normal_iteratorINS6_10device_ptrIdEEEEE9Policy600ESB_PNS0_8NullTypeESB_SF_j5orderdSE_EEvbT0_T1_T2_T3_T4_PT6_PT7_T5_NS1_7vsmem_tEE19static_temp_storage+16896], %r53;
$L__BB1_141:
	ld.param.u64 	%rd34, [_ZN3cub18CUB_300001_SM_10006detail10merge_sort30DeviceMergeSortBlockSortKernelINS2_10policy_hubIN6thrust24THRUST_300001_SM_1000_NS6detail15normal_iteratorINS6_10device_ptrIdEEEEE9Policy600ESB_PNS0_8NullTypeESB_SF_j5orderdSE_EEvbT0_T1_T2_T3_T4_PT6_PT7_T5_NS1_7vsmem_tE_param_6];
	bar.sync 	0;
	ld.volatile.shared.u32 	%r111, [_ZZN3cub18CUB_300001_SM_10006detail10merge_sort30DeviceMergeSortBlockSortKernelINS2_10policy_hubIN6thrust24THRUST_300001_SM_1000_NS6detail15normal_iteratorINS6_10device_ptrIdEEEEE9Policy600ESB_PNS0_8NullTypeESB_SF_j5orderdSE_EEvbT0_T1_T2_T3_T4_PT6_PT7_T5_NS1_7vsmem_tEE19static_temp_storage+16896];
	setp.ge.s32 	%p134, %r55, %r111;
	cvt.u64.u32 	%rd17, %r55;
	mov.u32 	%r298, %ctaid.x;
	shl.b32 	%r299, %r298, 11;
	cvt.u64.u32 	%rd18, %r299;
	add.s64 	%rd19, %rd17, %rd18;
	cvta.to.global.u64 	%rd20, %rd34;
	shl.b64 	%rd21, %rd19, 3;
	add.s64 	%rd6, %rd20, %rd21;
	@%p134 bra 	$L__BB1_143;
	st.global.f64 	[%rd6], %fd163;
$L__BB1_143:
	setp.ge.s32 	%p135, %r106, %r111;
	@%p135 bra 	$L__BB1_145;
	st.global.f64 	[%rd6+256], %fd164;
$L__BB1_145:
	setp.ge.s32 	%p136, %r109, %r111;
	@%p136 bra 	$L__BB1_147;
	st.global.f64 	[%rd6+512], %fd165;
$L__BB1_147:
	setp.ge.s32 	%p137, %r56, %r111;
	@%p137 bra 	$L__BB1_149;
	st.global.f64 	[%rd6+768], %fd166;
$L__BB1_149:
	setp.ge.s32 	%p138, %r107, %r111;
	@%p138 bra 	$L__BB1_151;
	st.global.f64 	[%rd6+1024], %fd167;
$L__BB1_151:
	setp.ge.s32 	%p139, %r108, %r111;
	@%p139 bra 	$L__BB1_153;
	st.global.f64 	[%rd6+1280], %fd168;
$L__BB1_153:
	mov.u32 	%r300, %tid.x;
	shl.b32 	%r301, %r300, 3;
	and.b32  	%r302, %r301, 7936;
	and.b32  	%r303, %r300, 31;
	or.b32  	%r304, %r302, %r303;
	or.b32  	%r305, %r304, 192;
	setp.ge.s32 	%p140, %r305, %r111;
	@%p140 bra 	$L__BB1_155;
	st.global.f64 	[%rd6+1536], %fd169;
$L__BB1_155:
	setp.ge.s32 	%p141, %r57, %r111;
	@%p141 bra 	$L__BB1_157;
	st.global.f64 	[%rd6+1792], %fd170;
$L__BB1_157:
	ret;

}
	// .globl	_ZN3cub18CUB_300001_SM_10006detail10merge_sort30DeviceMergeSortPartitionKernelIN6thrust24THRUST_300001_SM_1000_NS6detail15normal_iteratorINS5_10device_ptrIdEEEEj5orderdEEvbT_PT2_T0_SF_PSF_T1_SF_i
.visible .entry _ZN3cub18CUB_300001_SM_10006detail10merge_sort30DeviceMergeSortPartitionKernelIN6thrust24THRUST_300001_SM_1000_NS6detail15normal_iteratorINS5_10device_ptrIdEEEEj5orderdEEvbT_PT2_T0_SF_PSF_T1_SF_i(
	.param .u8 _ZN3cub18CUB_300001_SM_10006detail10merge_sort30DeviceMergeSortPartitionKernelIN6thrust24THRUST_300001_SM_1000_NS6detail15normal_iteratorINS5_10device_ptrIdEEEEj5orderdEEvbT_PT2_T0_SF_PSF_T1_SF_i_param_0,
	.param .align 8 .b8 _ZN3cub18CUB_300001_SM_10006detail10merge_sort30DeviceMergeSortPartitionKernelIN6thrust24THRUST_300001_SM_1000_NS6detail15normal_iteratorINS5_10device_ptrIdEEEEj5orderdEEvbT_PT2_T0_SF_PSF_T1_SF_i_param_1[8],
	.param .u64 .ptr .align 1 _ZN3cub18CUB_300001_SM_10006detail10merge_sort30DeviceMergeSortPartitionKernelIN6thrust24THRUST_300001_SM_1000_NS6detail15normal_iteratorINS5_10device_ptrIdEEEEj5orderdEEvbT_PT2_T0_SF_PSF_T1_SF_i_param_2,
	.param .u32 _ZN3cub18CUB_300001_SM_10006detail10merge_sort30DeviceMergeSortPartitionKernelIN6thrust24THRUST_300001_SM_1000_NS6detail15normal_iteratorINS5_10device_ptrIdEEEEj5orderdEEvbT_PT2_T0_SF_PSF_T1_SF_i_param_3,
	.param .u32 _ZN3cub18CUB_300001_SM_10006detail10merge_sort30DeviceMergeSortPartitionKernelIN6thrust24THRUST_300001_SM_1000_NS6detail15normal_iteratorINS5_10device_ptrIdEEEEj5orderdEEvbT_PT2_T0_SF_PSF_T1_SF_i_param_4,
	.param .u64 .ptr .align 1 _ZN3cub18CUB_300001_SM_10006detail10merge_sort30DeviceMergeSortPartitionKernelIN6thrust24THRUST_300001_SM_1000_NS6detail15normal_iteratorINS5_10device_ptrIdEEEEj5orderdEEvbT_PT2_T0_SF_PSF_T1_SF_i_param_5,
	.param .align 1 .b8 _ZN3cub18CUB_300001_SM_10006detail10merge_sort30DeviceMergeSortPartitionKernelIN6thrust24THRUST_300001_SM_1000_NS6detail15normal_iteratorINS5_10device_ptrIdEEEEj5orderdEEvbT_PT2_T0_SF_PSF_T1_SF_i_param_6[1],
	.param .u32 _ZN3cub18CUB_300001_SM_10006detail10merge_sort30DeviceMergeSortPartitionKernelIN6thrust24THRUST_300001_SM_1000_NS6detail15normal_iteratorINS5_10device_ptrIdEEEEj5orderdEEvbT_PT2_T0_SF_PSF_T1_SF_i_param_7,
	.param .u32 _ZN3cub18CUB_300001_SM_10006detail10merge_sort30DeviceMergeSortPartitionKernelIN6thrust24THRUST_300001_SM_1000_NS6detail15normal_iteratorINS5_10device_ptrIdEEEEj5orderdEEvbT_PT2_T0_SF_PSF_T1_SF_i_param_8
)
{
	.reg .pred 	%p<10>;
	.reg .b16 	%rs<2>;
	.reg .b32 	%r<66>;
	.reg .b64 	%rd<32>;
	.reg .b64 	%fd<5>;

	ld.param.u64 	%rd9, [_ZN3cub18CUB_300001_SM_10006detail10merge_sort30DeviceMergeSortPartitionKernelIN6thrust24THRUST_300001_SM_1000_NS6detail15normal_iteratorINS5_10device_ptrIdEEEEj5orderdEEvbT_PT2_T0_SF_PSF_T1_SF_i_param_1];
	ld.param.s8 	%rs1, [_ZN3cub18CUB_300001_SM_10006detail10merge_sort30DeviceMergeSortPartitionKernelIN6thrust24THRUST_300001_SM_1000_NS6detail15normal_iteratorINS5_10device_ptrIdEEEEj5orderdEEvbT_PT2_T0_SF_PSF_T1_SF_i_param_0];
	ld.param.u64 	%rd10, [_ZN3cub18CUB_300001_SM_10006detail10merge_sort30DeviceMergeSortPartitionKernelIN6thrust24THRUST_300001_SM_1000_NS6detail15normal_iteratorINS5_10device_ptrIdEEEEj5orderdEEvbT_PT2_T0_SF_PSF_T1_SF_i_param_2];
	ld.param.u32 	%r20, [_ZN3cub18CUB_300001_SM_10006detail10merge_sort30DeviceMergeSortPartitionKernelIN6thrust24THRUST_300001_SM_1000_NS6detail15normal_iteratorINS5_10device_ptrIdEEEEj5orderdEEvbT_PT2_T0_SF_PSF_T1_SF_i_param_3];
	ld.param.u32 	%r21, [_ZN3cub18CUB_300001_SM_10006detail10merge_sort30DeviceMergeSortPartitionKernelIN6thrust24THRUST_300001_SM_1000_NS6detail15normal_iteratorINS5_10device_ptrIdEEEEj5orderdEEvbT_PT2_T0_SF_PSF_T1_SF_i_param_4];
	ld.param.u64 	%rd11, [_ZN3cub18CUB_300001_SM_10006detail10merge_sort30DeviceMergeSortPartitionKernelIN6thrust24THRUST_300001_SM_1000_NS6detail15normal_iteratorINS5_10device_ptrIdEEEEj5orderdEEvbT_PT2_T0_SF_PSF_T1_SF_i_param_5];
	ld.param.u32 	%r22, [_ZN3cub18CUB_300001_SM_10006detail10merge_sort30DeviceMergeSortPartitionKernelIN6thrust24THRUST_300001_SM_1000_NS6detail15normal_iteratorINS5_10device_ptrIdEEEEj5orderdEEvbT_PT2_T0_SF_PSF_T1_SF_i_param_7];
	ld.param.u32 	%r23, [_ZN3cub18CUB_300001_SM_10006detail10merge_sort30DeviceMergeSortPartitionKernelIN6thrust24THRUST_300001_SM_1000_NS6detail15normal_iteratorINS5_10device_ptrIdEEEEj5orderdEEvbT_PT2_T0_SF_PSF_T1_SF_i_param_8];
	cvta.to.global.u64 	%rd1, %rd11;
	mov.u32 	%r24, %ntid.x;
	mov.u32 	%r25, %ctaid.x;
	mov.u32 	%r26, %tid.x;
	mad.lo.s32 	%r1, %r24, %r25, %r26;
	setp.ge.u32 	%p1, %r1, %r21;
	@%p1 bra 	$L__BB2_11;
	shr.u32 	%r27, %r22, 1;
	add.s32 	%r2, %r22, -1;
	neg.s32 	%r28, %r22;
	and.b32  	%r29, %r1, %r28;
	mul.lo.s32 	%r30, %r23, %r29;
	mul.lo.s32 	%r31, %r23, %r27;
	min.u32 	%r3, %r30, %r20;
	not.b32 	%r32, %r30;
	min.u32 	%r33, %r31, %r32;
	add.s32 	%r34, %r33, %r30;
	min.u32 	%r4, %r34, %r20;
	not.b32 	%r35, %r4;
	min.u32 	%r36, %r31, %r35;
	add.s32 	%r37, %r36, %r4;
	min.u32 	%r5, %r37, %r20;
	// begin inline asm
	griddepcontrol.wait;
	// end inline asm
	add.s32 	%r38, %r1, 1;
	setp.ne.s32 	%p2, %r38, %r21;
	@%p2 bra 	$L__BB2_3;
	mul.wide.u32 	%rd30, %r1, 4;
	add.s64 	%rd31, %rd1, %rd30;
	st.global.u32 	[%rd31], %r4;
	bra.uni 	$L__BB2_11;
$L__BB2_3:
	sub.s32 	%r39, %r5, %r3;
	and.b32  	%r40, %r2, %r1;
	mul.lo.s32 	%r41, %r40, %r23;
	min.u32 	%r6, %r41, %r39;
	setp.eq.s16 	%p3, %rs1, 0;
	@%p3 bra 	$L__BB2_7;
	sub.s32 	%r42, %r4, %r3;
	sub.s32 	%r43, %r5, %r4;
	max.u32 	%r44, %r6, %r43;
	sub.s32 	%r65, %r44, %r43;
	min.u32 	%r61, %r42, %r6;
	setp.ge.u32 	%p4, %r65, %r61;
	@%p4 bra 	$L__BB2_10;
	cvta.to.global.u64 	%rd3, %rd9;
	cvt.u64.u32 	%rd4, %r4;
	cvt.u64.u32 	%rd5, %r3;
$L__BB2_6:
	sub.s32 	%r45, %r61, %r65;
	shr.u32 	%r46, %r45, 1;
	add.s32 	%r47, %r46, %r65;
	cvt.u64.u32 	%rd12, %r47;
	add.s64 	%rd13, %rd12, %rd5;
	shl.b64 	%rd14, %rd13, 3;
	add.s64 	%rd15, %rd3, %rd14;
	ld.global.f64 	%fd1, [%rd15];
	not.b32 	%r48, %r47;
	add.s32 	%r49, %r6, %r48;
	cvt.u64.u32 	%rd16, %r49;
	add.s64 	%rd17, %rd16, %rd4;
	shl.b64 	%rd18, %rd17, 3;
	add.s64 	%rd19, %rd3, %rd18;
	ld.global.f64 	%fd2, [%rd19];
	setp.geu.f64 	%p5, %fd2, %fd1;
	add.s32 	%r50, %r47, 1;
	selp.b32 	%r65, %r50, %r65, %p5;
	selp.b32 	%r61, %r61, %r47, %p5;
	setp.lt.u32 	%p6, %r65, %r61;
	@%p6 bra 	$L__BB2_6;
	bra.uni 	$L__BB2_10;
$L__BB2_7:
	sub.s32 	%r51, %r4, %r3;
	sub.s32 	%r52, %r5, %r4;
	max.u32 	%r53, %r6, %r52;
	sub.s32 	%r65, %r53, %r52;
	min.u32 	%r63, %r51, %r6;
	setp.ge.u32 	%p7, %r65, %r63;
	@%p7 bra 	$L__BB2_10;
	cvta.to.global.u64 	%rd6, %rd10;
	cvt.u64.u32 	%rd7, %r4;
	cvt.u64.u32 	%rd8, %r3;
$L__BB2_9:
	sub.s32 	%r54, %r63, %r65;
	shr.u32 	%r55, %r54, 1;
	add.s32 	%r56, %r55, %r65;
	cvt.u64.u32 	%rd20, %r56;
	add.s64 	%rd21, %rd20, %rd8;
	shl.b64 	%rd22, %rd21, 3;
	add.s64 	%rd23, %rd6, %rd22;
	ld.global.f64 	%fd3, [%rd23];
	not.b32 	%r57, %r56;
	add.s32 	%r58, %r6, %r57;
	cvt.u64.u32 	%rd24, %r58;
	add.s64 	%rd25, %rd24, %rd7;
	shl.b64 	%rd26, %rd25, 3;
	add.s64 	%rd27, %rd6, %rd26;
	ld.global.f64 	%fd4, [%rd27];
	setp.geu.f64 	%p8, %fd4, %fd3;
	add.s32 	%r59, %r56, 1;
	selp.b32 	%r65, %r59, %r65, %p8;
	selp.b32 	%r63, %r63, %r56, %p8;
	setp.lt.u32 	%p9, %r65, %r63;
	@%p9 bra 	$L__BB2_9;
$L__BB2_10:
	add.s32 	%r60, %r65, %r3;
	mul.wide.u32 	%rd28, %r1, 4;
	add.s64 	%rd29, %rd1, %rd28;
	st.global.u32 	[%rd29], %r60;
$L__BB2_11:
	ret;

}
	// .globl	_ZN3cub18CUB_300001_SM_10006detail10merge_sort26DeviceMergeSortMergeKernelINS2_10policy_hubIN6thrust24THRUST_300001_SM_1000_NS6detail15normal_iteratorINS6_10device_ptrIdEEEEE9Policy600ESB_PNS0_8NullTypeESB_SF_j5orderdSE_EEvbT2_T3_T4_PT6_PT7_T5_PSJ_SJ_NS1_7vsmem_tE
.visible .entry _ZN3cub18CUB_300001_SM_10006detail10merge_sort26DeviceMergeSortMergeKernelINS2_10policy_hubIN6thrust24THRUST_300001_SM_1000_NS6detail15normal_iteratorINS6_10device_ptrIdEEEEE9Policy600ESB_PNS0_8NullTypeESB_SF_j5orderdSE_EEvbT2_T3_T4_PT6_PT7_T5_PSJ_SJ_NS1_7vsmem_tE(
	.param .u8 _ZN3cub18CUB_300001_SM_10006detail10merge_sort26DeviceMergeSortMergeKernelINS2_10policy_hubIN6thrust24THRUST_300001_SM_1000_NS6detail15normal_iteratorINS6_10device_ptrIdEEEEE9Policy600ESB_PNS0_8NullTypeESB_SF_j5orderdSE_EEvbT2_T3_T4_PT6_PT7_T5_PSJ_SJ_NS1_7vsmem_tE_param_0,
	.param .align 8 .b8 _ZN3cub18CUB_300001_SM_10006detail10merge_sort26DeviceMergeSortMergeKernelINS2_10policy_hubIN6thrust24THRUST_300001_SM_1000_NS6detail15normal_iteratorINS6_10device_ptrIdEEEEE9Policy600ESB_PNS0_8NullTypeESB_SF_j5orderdSE_EEvbT2_T3_T4_PT6_PT7_T5_PSJ_SJ_NS1_7vsmem_tE_param_1[8],
	.param .u64 .ptr .align 1 _ZN3cub18CUB_300001_SM_10006detail10merge_sort26DeviceMergeSortMergeKernelINS2_10policy_hubIN6thrust24THRUST_300001_SM_1000_NS6detail15normal_iteratorINS6_10device_ptrIdEEEEE9Policy600ESB_PNS0_8NullTypeESB_SF_j5orderdSE_EEvbT2_T3_T4_PT6_PT7_T5_PSJ_SJ_NS1_7vsmem_tE_param_2,
	.param .u32 _ZN3cub18CUB_300001_SM_10006detail10merge_sort26DeviceMergeSortMergeKernelINS2_10policy_hubIN6thrust24THRUST_300001_SM_1000_NS6detail15normal_iteratorINS6_10device_ptrIdEEEEE9Policy600ESB_PNS0_8NullTypeESB_SF_j5orderdSE_EEvbT2_T3_T4_PT6_PT7_T5_PSJ_SJ_NS1_7vsmem_tE_param_3,
	.param .u64 .ptr .align 1 _ZN3cub18CUB_300001_SM_10006detail10merge_sort26DeviceMergeSortMergeKernelINS2_10policy_hubIN6thrust24THRUST_300001_SM_1000_NS6detail15normal_iteratorINS6_10device_ptrIdEEEEE9Policy600ESB_PNS0_8NullTypeESB_SF_j5orderdSE_EEvbT2_T3_T4_PT6_PT7_T5_PSJ_SJ_NS1_7vsmem_tE_param_4,
	.param .u64 .ptr .align 1 _ZN3cub18CUB_300001_SM_10006detail10merge_sort26DeviceMergeSortMergeKernelINS2_10policy_hubIN6thrust24THRUST_300001_SM_1000_NS6detail15normal_iteratorINS6_10device_ptrIdEEEEE9Policy600ESB_PNS0_8NullTypeESB_SF_j5orderdSE_EEvbT2_T3_T4_PT6_PT7_T5_PSJ_SJ_NS1_7vsmem_tE_param_5,
	.param .align 1 .b8 _ZN3cub18CUB_300001_SM_10006detail10merge_sort26DeviceMergeSortMergeKernelINS2_10policy_hubIN6thrust24THRUST_300001_SM_1000_NS6detail15normal_iteratorINS6_10device_ptrIdEEEEE9Policy600ESB_PNS0_8NullTypeESB_SF_j5orderdSE_EEvbT2_T3_T4_PT6_PT7_T5_PSJ_SJ_NS1_7vsmem_tE_param_6[1],
	.param .u64 .ptr .align 1 _ZN3cub18CUB_300001_SM_10006detail10merge_sort26DeviceMergeSortMergeKernelINS2_10policy_hubIN6thrust24THRUST_300001_SM_1000_NS6detail15normal_iteratorINS6_10device_ptrIdEEEEE9Policy600ESB_PNS0_8NullTypeESB_SF_j5orderdSE_EEvbT2_T3_T4_PT6_PT7_T5_PSJ_SJ_NS1_7vsmem_tE_param_7,
	.param .u32 _ZN3cub18CUB_300001_SM_10006detail10merge_sort26DeviceMergeSortMergeKernelINS2_10policy_hubIN6thrust24THRUST_300001_SM_1000_NS6detail15normal_iteratorINS6_10device_ptrIdEEEEE9Policy600ESB_PNS0_8NullTypeESB_SF_j5orderdSE_EEvbT2_T3_T4_PT6_PT7_T5_PSJ_SJ_NS1_7vsmem_tE_param_8,
	.param .align 8 .b8 _ZN3cub18CUB_300001_SM_10006detail10merge_sort26DeviceMergeSortMergeKernelINS2_10policy_hubIN6thrust24THRUST_300001_SM_1000_NS6detail15normal_iteratorINS6_10device_ptrIdEEEEE9Policy600ESB_PNS0_8NullTypeESB_SF_j5orderdSE_EEvbT2_T3_T4_PT6_PT7_T5_PSJ_SJ_NS1_7vsmem_tE_param_9[8]
)
.maxntid 256
{
	.reg .pred 	%p<202>;
	.reg .b16 	%rs<6>;
	.reg .b32 	%r<534>;
	.reg .b64 	%rd<187>;
	.reg .b64 	%fd<283>;
	// demoted variable
	.shared .align 16 .b8 _ZZN3cub18CUB_300001_SM_10006detail10merge_sort26DeviceMergeSortMergeKernelINS2_10policy_hubIN6thrust24THRUST_300001_SM_1000_NS6detail15normal_iteratorINS6_10device_ptrIdEEEEE9Policy600ESB_PNS0_8NullTypeESB_SF_j5orderdSE_EEvbT2_T3_T4_PT6_PT7_T5_PSJ_SJ_NS1_7vsmem_tEE19static_temp_storage[16912];
	ld.param.u64 	%rd12, [_ZN3cub18CUB_300001_SM_10006detail10merge_sort26DeviceMergeSortMergeKernelINS2_10policy_hubIN6thrust24THRUST_300001_SM_1000_NS6detail15normal_iteratorINS6_10device_ptrIdEEEEE9Policy600ESB_PNS0_8NullTypeESB_SF_j5orderdSE_EEvbT2_T3_T4_PT6_PT7_T5_PSJ_SJ_NS1_7vsmem_tE_param_1];
	ld.param.u32 	%r95, [_ZN3cub18CUB_300001_SM_10006detail10merge_sort26DeviceMergeSortMergeKernelINS2_10policy_hubIN6thrust24THRUST_300001_SM_1000_NS6detail15normal_iteratorINS6_10device_ptrIdEEEEE9Policy600ESB_PNS0_8NullTypeESB_SF_j5orderdSE_EEvbT2_T3_T4_PT6_PT7_T5_PSJ_SJ_NS1_7vsmem_tE_param_3];
	ld.param.u64 	%rd13, [_ZN3cub18CUB_300001_SM_10006detail10merge_sort26DeviceMergeSortMergeKernelINS2_10policy_hubIN6thrust24THRUST_300001_SM_1000_NS6detail15normal_iteratorINS6_10device_ptrIdEEEEE9Policy600ESB_PNS0_8NullTypeESB_SF_j5orderdSE_EEvbT2_T3_T4_PT6_PT7_T5_PSJ_SJ_NS1_7vsmem_tE_param_4];
	ld.param.u64 	%rd14, [_ZN3cub18CUB_300001_SM_10006detail10merge_sort26DeviceMergeSortMergeKernelINS2_10policy_hubIN6thrust24THRUST_300001_SM_1000_NS6detail15normal_iteratorINS6_10device_ptrIdEEEEE9Policy600ESB_PNS0_8NullTypeESB_SF_j5orderdSE_EEvbT2_T3_T4_PT6_PT7_T5_PSJ_SJ_NS1_7vsmem_tE_param_7];
	ld.param.u32 	%r96, [_ZN3cub18CUB_300001_SM_10006detail10merge_sort26DeviceMergeSortMergeKernelINS2_10policy_hubIN6thrust24THRUST_300001_SM_1000_NS6detail15normal_iteratorINS6_10device_ptrIdEEEEE9Policy600ESB_PNS0_8NullTypeESB_SF_j5orderdSE_EEvbT2_T3_T4_PT6_PT7_T5_PSJ_SJ_NS1_7vsmem_tE_param_8];
	cvta.to.global.u64 	%rd1, %rd13;
	cvta.to.global.u64 	%rd2, %rd14;
	cvta.to.global.u64 	%rd3, %rd12;
	mov.u32 	%r1, %ctaid.x;
	mov.u32 	%r97, %nctaid.x;
	mov.u32 	%r2, %tid.x;
	add.s32 	%r98, %r97, -1;
	setp.ge.u32 	%p29, %r1, %r98;
	@%p29 bra 	$L__BB3_68;
	ld.param.s8 	%rs4, [_ZN3cub18CUB_300001_SM_10006detail10merge_sort26DeviceMergeSortMergeKernelINS2_10policy_hubIN6thrust24THRUST_300001_SM_1000_NS6detail15normal_iteratorINS6_10device_ptrIdEEEEE9Policy600ESB_PNS0_8NullTypeESB_SF_j5orderdSE_EEvbT2_T3_T4_PT6_PT7_T5_PSJ_SJ_NS1_7vsmem_tE_param_0];
	mul.wide.u32 	%rd99, %r1, 4;
	add.s64 	%rd100, %rd2, %rd99;
	ld.global.u32 	%r312, [%rd100];
	ld.global.u32 	%r313, [%rd100+4];
	neg.s32 	%r314, %r96;
	and.b32  	%r315, %r1, %r314;
	shl.b32 	%r3, %r315, 11;
	shl.b32 	%r316, %r96, 10;
	and.b32  	%r4, %r316, -2048;
	sub.s32 	%r317, %r1, %r315;
	shl.b32 	%r318, %r317, 11;
	sub.s32 	%r5, %r312, %r3;
	sub.s32 	%r319, %r313, %r3;
	sub.s32 	%r320, %r95, %r3;
	max.u32 	%r321, %r320, %r4;
	sub.s32 	%r322, %r321, %r4;
	sub.s32 	%r323, %r318, %r5;
	min.u32 	%r6, %r323, %r322;
	setp.eq.s32 	%p126, %r318, -2048;
	selp.b32 	%r324, 2047, 2048, %p126;
	add.s32 	%r325, %r324, %r318;
	sub.s32 	%r326, %r325, %r319;
	or.b32  	%r327, %r1, %r314;
	setp.eq.s32 	%p127, %r327, -1;
	min.u32 	%r328, %r4, %r320;
	selp.b32 	%r329, %r328, %r319, %p127;
	selp.b32 	%r330, %r4, %r326, %p127;
	min.u32 	%r7, %r330, %r322;
	sub.s32 	%r8, %r329, %r5;
	// begin inline asm
	griddepcontrol.wait;
	// end inline asm
	setp.eq.s16 	%p128, %rs4, 0;
	@%p128 bra 	$L__BB3_26;
	cvt.u64.u32 	%rd101, %r3;
	cvt.u64.u32 	%rd102, %r5;
	add.s64 	%rd103, %rd102, %rd101;
	cvt.u64.u32 	%rd104, %r4;
	add.s64 	%rd105, %rd101, %rd104;
	cvt.u64.u32 	%rd106, %r6;
	add.s64 	%rd107, %rd105, %rd106;
	setp.ge.s32 	%p129, %r2, %r8;
	cvt.u64.u32 	%rd108, %r2;
	add.s64 	%rd109, %rd103, %rd108;
	shl.b64 	%rd110, %rd109, 3;
	add.s64 	%rd4, %rd3, %rd110;
	sub.s32 	%r331, %r2, %r8;
	cvt.s64.s32 	%rd111, %r331;
	add.s64 	%rd112, %rd107, %rd111;
	shl.b64 	%rd113, %rd112, 3;
	add.s64 	%rd5, %rd3, %rd113;
	@%p129 bra 	$L__BB3_4;
	ld.global.f64 	%fd232, [%rd4];
	bra.uni 	$L__BB3_5;
$L__BB3_4:
	ld.global.f64 	%fd232, [%rd5];
$L__BB3_5:
	add.s32 	%r332, %r2, 256;
	setp.lt.s32 	%p130, %r332, %r8;
	@%p130 bra 	$L__BB3_7;
	ld.global.f64 	%fd231, [%rd5+2048];
	bra.uni 	$L__BB3_8;
$L__BB3_7:
	ld.global.f64 	%fd231, [%rd4+2048];
$L__BB3_8:
	add.s32 	%r333, %r2, 512;
	setp.lt.s32 	%p131, %r333, %r8;
	@%p131 bra 	$L__BB3_10;
	ld.global.f64 	%fd230, [%rd5+4096];
	bra.uni 	$L__BB3_11;
$L__BB3_10:
	ld.global.f64 	%fd230, [%rd4+4096];
$L__BB3_11:
	add.s32 	%r334, %r2, 768;
	setp.lt.s32 	%p132, %r334, %r8;
	@%p132 bra 	$L__BB3_13;
	ld.global.f64 	%fd229, [%rd5+6144];
	bra.uni 	$L__BB3_14;
$L__BB3_13:
	ld.global.f64 	%fd229, [%rd4+6144];
$L__BB3_14:
	or.b32  	%r335, %r2, 1024;
	setp.lt.s32 	%p133, %r335, %r8;
	@%p133 bra 	$L__BB3_16;
	ld.global.f64 	%fd228, [%rd5+8192];
	bra.uni 	$L__BB3_17;
$L__BB3_16:
	ld.global.f64 	%fd228, [%rd4+8192];
$L__BB3_17:
	add.s32 	%r336, %r2, 1280;
	setp.lt.s32 	%p134, %r336, %r8;
	@%p134 bra 	$L__BB3_19;
	ld.global.f64 	%fd227, [%rd5+10240];
	bra.uni 	$L__BB3_20;
$L__BB3_19:
	ld.global.f64 	%fd227, [%rd4+10240];
$L__BB3_20:
	add.s32 	%r337, %r2, 1536;
	setp.lt.s32 	%p135, %r337, %r8;
	@%p135 bra 	$L__BB3_22;
	ld.global.f64 	%fd226, [%rd5+12288];
	bra.uni 	$L__BB3_23;
$L__BB3_22:
	ld.global.f64 	%fd226, [%rd4+12288];
$L__BB3_23:
	add.s32 	%r338, %r2, 1792;
	setp.lt.s32 	%p136, %r338, %r8;
	@%p136 bra 	$L__BB3_25;
	ld.global.f64 	%fd225, [%rd5+14336];
	bra.uni 	$L__BB3_27;
$L__BB3_25:
	ld.global.f64 	%fd225, [%rd4+14336];
	bra.uni 	$L__BB3_27;
$L__BB3_26:
	cvt.u64.u32 	%rd114, %r3;
	cvt.u64.u32 	%rd115, %r5;
	add.s64 	%rd116, %rd115, %rd114;
	cvt.u64.u32 	%rd117, %r4;
	add.s64 	%rd118, %rd114, %rd117;
	cvt.u64.u32 	%rd119, %r6;
	add.s64 	%rd120, %rd118, %rd119;
	setp.lt.s32 	%p137, %r2, %r8;
	sub.s32 	%r339, %r2, %r8;
	cvt.s64.s32 	%rd121, %r339;
	cvt.u64.u32 	%rd122, %r2;
	selp.b64 	%rd123, %rd116, %rd120, %p137;
	selp.b64 	%rd124, %rd122, %rd121, %p137;
	add.s64 	%rd125, %rd124, %rd123;
	shl.b64 	%rd126, %rd125, 3;
	add.s64 	%rd127, %rd1, %rd126;
	ld.global.f64 	%fd232, [%rd127];
	add.s32 	%r340, %r2, 256;
	setp.lt.s32 	%p138, %r340, %r8;
	sub.s32 	%r341, %r340, %r8;
	cvt.s64.s32 	%rd128, %r341;
	cvt.u64.u32 	%rd129, %r340;
	selp.b64 	%rd130, %rd116, %rd120, %p138;
	selp.b64 	%rd131, %rd129, %rd128, %p138;
	add.s64 	%rd132, %rd131, %rd130;
	shl.b64 	%rd133, %rd132, 3;
	add.s64 	%rd134, %rd1, %rd133;
	ld.global.f64 	%fd231, [%rd134];
	add.s32 	%r342, %r2, 512;
	setp.lt.s32 	%p139, %r342, %r8;
	sub.s32 	%r343, %r342, %r8;
	cvt.s64.s32 	%rd135, %r343;
	cvt.u64.u32 	%rd136, %r342;
	selp.b64 	%rd137, %rd116, %rd120, %p139;
	selp.b64 	%rd138, %rd136, %rd135, %p139;
	add.s64 	%rd139, %rd138, %rd137;
	shl.b64 	%rd140, %rd139, 3;
	add.s64 	%rd141, %rd1, %rd140;
	ld.global.f64 	%fd230, [%rd141];
	add.s32 	%r344, %r2, 768;
	setp.lt.s32 	%p140, %r344, %r8;
	sub.s32 	%r345, %r344, %r8;
	cvt.s64.s32 	%rd142, %r345;
	cvt.u64.u32 	%rd143, %r344;
	selp.b64 	%rd144, %rd116, %rd120, %p140;
	selp.b64 	%rd145, %rd143, %rd142, %p140;
	add.s64 	%rd146, %rd145, %rd144;
	shl.b64 	%rd147, %rd146, 3;
	add.s64 	%rd148, %rd1, %rd147;
	ld.global.f64 	%fd229, [%rd148];
	or.b32  	%r346, %r2, 1024;
	setp.lt.s32 	%p141, %r346, %r8;
	sub.s32 	%r347, %r346, %r8;
	cvt.s64.s32 	%rd149, %r347;
	cvt.u64.u32 	%rd150, %r346;
	selp.b64 	%rd151, %rd116, %rd120, %p141;
	selp.b64 	%rd152, %rd150, %rd149, %p141;
	add.s64 	%rd153, %rd152, %rd151;
	shl.b64 	%rd154, %rd153, 3;
	add.s64 	%rd155, %rd1, %rd154;
	ld.global.f64 	%fd228, [%rd155];
	add.s32 	%r348, %r2, 1280;
	setp.lt.s32 	%p142, %r348, %r8;
	sub.s32 	%r349, %r348, %r8;
	cvt.s64.s32 	%rd156, %r349;
	cvt.u64.u32 	%rd157, %r348;
	selp.b64 	%rd158, %rd116, %rd120, %p142;
	selp.b64 	%rd159, %rd157, %rd156, %p142;
	add.s64 	%rd160, %rd159, %rd158;
	shl.b64 	%rd161, %rd160, 3;
	add.s64 	%rd162, %rd1, %rd161;
	ld.global.f64 	%fd227, [%rd162];
	add.s32 	%r350, %r2, 1536;
	setp.lt.s32 	%p143, %r350, %r8;
	sub.s32 	%r351, %r350, %r8;
	cvt.s64.s32 	%rd163, %r351;
	cvt.u64.u32 	%rd164, %r350;
	selp.b64 	%rd165, %rd116, %rd120, %p143;
	selp.b64 	%rd166, %rd164, %rd163, %p143;
	add.s64 	%rd167, %rd166, %rd165;
	shl.b64 	%rd168, %rd167, 3;
	add.s64 	%rd169, %rd1, %rd168;
	ld.global.f64 	%fd226, [%rd169];
	add.s32 	%r352, %r2, 1792;
	setp.lt.s32 	%p144, %r352, %r8;
	sub.s32 	%r353, %r352, %r8;
	cvt.s64.s32 	%rd170, %r353;
	cvt.u64.u32 	%rd171, %r352;
	selp.b64 	%rd172, %rd116, %rd120, %p144;
	selp.b64 	%rd173, %rd171, %rd170, %p144;
	add.s64 	%rd174, %rd173, %rd172;
	shl.b64 	%rd175, %rd174, 3;
	add.s64 	%rd176, %rd1, %rd175;
	ld.global.f64 	%fd225, [%rd176];
$L__BB3_27:
	sub.s32 	%r354, %r7, %r6;
	shl.b32 	%r10, %r2, 3;
	mov.u32 	%r355, _ZZN3cub18CUB_300001_SM_10006detail10merge_sort26DeviceMergeSortMergeKernelINS2_10policy_hubIN6thrust24THRUST_300001_SM_1000_NS6detail15normal_iteratorINS6_10device_ptrIdEEEEE9Policy600ESB_PNS0_8NullTypeESB_SF_j5orderdSE_EEvbT2_T3_T4_PT6_PT7_T5_PSJ_SJ_NS1_7vsmem_tEE19static_temp_storage;
	add.s32 	%r356, %r355, %r10;
	st.shared.f64 	[%r356], %fd232;
	st.shared.f64 	[%r356+2048], %fd231;
	st.shared.f64 	[%r356+4096], %fd230;
	st.shared.f64 	[%r356+6144], %fd229;
	st.shared.f64 	[%r356+8192], %fd228;
	st.shared.f64 	[%r356+10240], %fd227;
	st.shared.f64 	[%r356+12288], %fd226;
	st.shared.f64 	[%r356+14336], %fd225;
	bar.sync 	0;
	// begin inline asm
	griddepcontrol.launch_dependents;
	// end inline asm
	add.s32 	%r9, %r354, %r8;
	min.s32 	%r11, %r10, %r9;
	setp.lt.s32 	%p145, %r11, %r354;
	sub.s32 	%r357, %r11, %r354;
	selp.b32 	%r530, 0, %r357, %p145;
	min.s32 	%r528, %r8, %r11;
	setp.ge.s32 	%p146, %r530, %r528;
	@%p146 bra 	$L__BB3_30;
	add.s32 	%r14, %r11, %r8;
$L__BB3_29:
	sub.s32 	%r358, %r528, %r530;
	shr.u32 	%r359, %r358, 31;
	add.s32 	%r360, %r358, %r359;
	shr.s32 	%r361, %r360, 1;
	add.s32 	%r362, %r361, %r530;
	shl.b32 	%r363, %r362, 3;
	add.s32 	%r365, %r355, %r363;
	ld.shared.f64 	%fd198, [%r365];
	not.b32 	%r366, %r362;
	add.s32 	%r367, %r14, %r366;
	shl.b32 	%r368, %r367, 3;
	add.s32 	%r369, %r355, %r368;
	ld.shared.f64 	%fd199, [%r369];
	setp.geu.f64 	%p147, %fd199, %fd198;
	add.s32 	%r370, %r362, 1;
	selp.b32 	%r530, %r370, %r530, %p147;
	selp.b32 	%r528, %r528, %r362, %p147;
	setp.lt.s32 	%p148, %r530, %r528;
	@%p148 bra 	$L__BB3_29;
$L__BB3_30:
	sub.s32 	%r371, %r11, %r530;
	add.s32 	%r20, %r371, %r8;
	shl.b32 	%r372, %r20, 3;
	add.s32 	%r21, %r355, %r372;
	ld.shared.f64 	%fd234, [%r21];
	shl.b32 	%r374, %r530, 3;
	add.s32 	%r22, %r355, %r374;
	ld.shared.f64 	%fd235, [%r22];
	setp.ge.s32 	%p150, %r20, %r9;
	mov.pred 	%p188, 0;
	@%p150 bra 	$L__BB3_32;
	setp.ge.s32 	%p151, %r530, %r8;
	setp.lt.f64 	%p152, %fd234, %fd235;
	or.pred  	%p188, %p151, %p152;
$L__BB3_32:
	selp.f64 	%fd42, %fd234, %fd235, %p188;
	selp.u32 	%r375, 1, 0, %p188;
	add.s32 	%r23, %r20, %r375;
	not.pred 	%p153, %p188;
	selp.u32 	%r376, 1, 0, %p153;
	add.s32 	%r24, %r530, %r376;
	@%p153 bra 	$L__BB3_34;
	ld.shared.f64 	%fd234, [%r21+8];
	bra.uni 	$L__BB3_35;
$L__BB3_34:
	ld.shared.f64 	%fd235, [%r22+8];
$L__BB3_35:
	setp.ge.s32 	%p155, %r23, %r9;
	mov.pred 	%p189, 0;
	@%p155 bra 	$L__BB3_37;
	setp.ge.s32 	%p156, %r24, %r8;
	setp.lt.f64 	%p157, %fd234, %fd235;
	or.pred  	%p189, %p156, %p157;
$L__BB3_37:
	selp.f64 	%fd47, %fd234, %fd235, %p189;
	selp.u32 	%r377, 1, 0, %p189;
	add.s32 	%r25, %r23, %r377;
	not.pred 	%p158, %p189;
	selp.u32 	%r378, 1, 0, %p158;
	add.s32 	%r26, %r24, %r378;
	@%p189 bra 	$L__BB3_39;
	shl.b32 	%r379, %r26, 3;
	add.s32 	%r381, %r355, %r379;
	ld.shared.f64 	%fd235, [%r381];
	bra.uni 	$L__BB3_40;
$L__BB3_39:
	shl.b32 	%r382, %r25, 3;
	add.s32 	%r384, %r355, %r382;
	ld.shared.f64 	%fd234, [%r384];
$L__BB3_40:
	setp.ge.s32 	%p160, %r25, %r9;
	mov.pred 	%p190, 0;
	@%p160 bra 	$L__BB3_42;
	setp.ge.s32 	%p161, %r26, %r8;
	setp.lt.f64 	%p162, %fd234, %fd235;
	or.pred  	%p190, %p161, %p162;
$L__BB3_42:
	selp.f64 	%fd52, %fd234, %fd235, %p190;
	selp.u32 	%r385, 1, 0, %p190;
	add.s32 	%r27, %r25, %r385;
	not.pred 	%p163, %p190;
	selp.u32 	%r386, 1, 0, %p163;
	add.s32 	%r28, %r26, %r386;
	@%p190 bra 	$L__BB3_44;
	shl.b32 	%r387, %r28, 3;
	add.s32 	%r389, %r355, %r387;
	ld.shared.f64 	%fd235, [%r389];
	bra.uni 	$L__BB3_45;
$L__BB3_44:
	shl.b32 	%r390, %r27, 3;
	add.s32 	%r392, %r355, %r390;
	ld.shared.f64 	%fd234, [%r392];
$L__BB3_45:
	setp.ge.s32 	%p165, %r27, %r9;
	mov.pred 	%p191, 0;
	@%p165 bra 	$L__BB3_47;
	setp.ge.s32 	%p166, %r28, %r8;
	setp.lt.f64 	%p167, %fd234, %fd235;
	or.pred  	%p191, %p166, %p167;
$L__BB3_47:
	selp.f64 	%fd57, %fd234, %fd235, %p191;
	selp.u32 	%r393, 1, 0, %p191;
	add.s32 	%r29, %r27, %r393;
	not.pred 	%p168, %p191;
	selp.u32 	%r394, 1, 0, %p168;
	add.s32 	%r30, %r28, %r394;
	@%p191 bra 	$L__BB3_49;
	shl.b32 	%r395, %r30, 3;
	add.s32 	%r397, %r355, %r395;
	ld.shared.f64 	%fd235, [%r397];
	bra.uni 	$L__BB3_50;
$L__BB3_49:
	shl.b32 	%r398, %r29, 3;
	add.s32 	%r400, %r355, %r398;
	ld.shared.f64 	%fd234, [%r400];
$L__BB3_50:
	setp.ge.s32 	%p170, %r29, %r9;
	mov.pred 	%p192, 0;
	@%p170 bra 	$L__BB3_52;
	setp.ge.s32 	%p171, %r30, %r8;
	setp.lt.f64 	%p172, %fd234, %fd235;
	or.pred  	%p192, %p171, %p172;
$L__BB3_52:
	selp.f64 	%fd62, %fd234, %fd235, %p192;
	selp.u32 	%r401, 1, 0, %p192;
	add.s32 	%r31, %r29, %r401;
	not.pred 	%p173, %p192;
	selp.u32 	%r402, 1, 0, %p173;
	add.s32 	%r32, %r30, %r402;
	@%p192 bra 	$L__BB3_54;
	shl.b32 	%r403, %r32, 3;
	add.s32 	%r405, %r355, %r403;
	ld.shared.f64 	%fd235, [%r405];
	bra.uni 	$L__BB3_55;
$L__BB3_54:
	shl.b32 	%r406, %r31, 3;
	add.s32 	%r408, %r355, %r406;
	ld.shared.f64 	%fd234, [%r408];
$L__BB3_55:
	setp.ge.s32 	%p175, %r31, %r9;
	mov.pred 	%p193, 0;
	@%p175 bra 	$L__BB3_57;
	setp.ge.s32 	%p176, %r32, %r8;
	setp.lt.f64 	%p177, %fd234, %fd235;
	or.pred  	%p193, %p176, %p177;
$L__BB3_57:
	selp.f64 	%fd67, %fd234, %fd235, %p193;
	selp.u32 	%r409, 1, 0, %p193;
	add.s32 	%r33, %r31, %r409;
	not.pred 	%p178, %p193;
	selp.u32 	%r410, 1, 0, %p178;
	add.s32 	%r34, %r32, %r410;
	@%p193 bra 	$L__BB3_59;
	shl.b32 	%r411, %r34, 3;
	add.s32 	%r413, %r355, %r411;
	ld.shared.f64 	%fd235, [%r413];
	bra.uni 	$L__BB3_60;
$L__BB3_59:
	shl.b32 	%r414, %r33, 3;
	add.s32 	%r416, %r355, %r414;
	ld.shared.f64 	%fd234, [%r416];
$L__BB3_60:
	setp.ge.s32 	%p180, %r33, %r9;
	mov.pred 	%p194, 0;
	@%p180 bra 	$L__BB3_62;
	setp.ge.s32 	%p181, %r34, %r8;
	setp.lt.f64 	%p182, %fd234, %fd235;
	or.pred  	%p194, %p181, %p182;
$L__BB3_62:
	selp.f64 	%fd72, %fd234, %fd235, %p194;
	selp.u32 	%r417, 1, 0, %p194;
	add.s32 	%r35, %r33, %r417;
	not.pred 	%p183, %p194;
	selp.u32 	%r418, 1, 0, %p183;
	add.s32 	%r36, %r34, %r418;
	@%p194 bra 	$L__BB3_64;
	shl.b32 	%r419, %r36, 3;
	add.s32 	%r421, %r355, %r419;
	ld.shared.f64 	%fd235, [%r421];
	bra.uni 	$L__BB3_65;
$L__BB3_64:
	shl.b32 	%r422, %r35, 3;
	add.s32 	%r424, %r355, %r422;
	ld.shared.f64 	%fd234, [%r424];
$L__BB3_65:
	ld.param.s8 	%rs5, [_ZN3cub18CUB_300001_SM_10006detail10merge_sort26DeviceMergeSortMergeKernelINS2_10policy_hubIN6thrust24THRUST_300001_SM_1000_NS6detail15normal_iteratorINS6_10device_ptrIdEEEEE9Policy600ESB_PNS0_8NullTypeESB_SF_j5orderdSE_EEvbT2_T3_T4_PT6_PT7_T5_PSJ_SJ_NS1_7vsmem_tE_param_0];
	mov.u32 	%r425, %ctaid.x;
	shl.b32 	%r37, %r425, 11;
	setp.eq.s16 	%p184, %rs5, 0;
	setp.lt.s32 	%p185, %r35, %r9;
	setp.ge.s32 	%p186, %r36, %r8;
	setp.lt.f64 	%p187, %fd234, %fd235;
	selp.f64 	%fd200, %fd234, %fd235, %p187;
	selp.f64 	%fd201, %fd234, %fd200, %p186;
	selp.f64 	%fd77, %fd201, %fd235, %p185;
	bar.sync 	0;
	@%p184 bra 	$L__BB3_67;
	cvt.u64.u32 	%rd177, %r37;
	// begin inline asm
	mov.u32 %r426, %laneid;
	// end inline asm
	and.b32  	%r427, %r10, 7936;
	shl.b32 	%r428, %r426, 3;
	add.s32 	%r429, %r428, %r427;
	shr.s32 	%r430, %r429, 5;
	add.s32 	%r431, %r430, %r429;
	shl.b32 	%r432, %r431, 3;
	add.s32 	%r434, %r355, %r432;
	st.shared.f64 	[%r434], %fd42;
	st.shared.f64 	[%r434+8], %fd47;
	st.shared.f64 	[%r434+16], %fd52;
	st.shared.f64 	[%r434+24], %fd57;
	st.shared.f64 	[%r434+32], %fd62;
	st.shared.f64 	[%r434+40], %fd67;
	st.shared.f64 	[%r434+48], %fd72;
	st.shared.f64 	[%r434+56], %fd77;
	bar.warp.sync 	-1;
	mad.lo.s32 	%r435, %r426, -7, %r429;
	shr.s32 	%r436, %r435, 5;
	add.s32 	%r437, %r436, %r435;
	shl.b32 	%r438, %r437, 3;
	add.s32 	%r439, %r355, %r438;
	ld.shared.f64 	%fd202, [%r439];
	add.s32 	%r440, %r435, 32;
	shr.s32 	%r441, %r440, 5;
	add.s32 	%r442, %r441, %r435;
	shl.b32 	%r443, %r442, 3;
	add.s32 	%r444, %r355, %r443;
	ld.shared.f64 	%fd203, [%r444+256];
	add.s32 	%r445, %r435, 64;
	shr.s32 	%r446, %r445, 5;
	add.s32 	%r447, %r446, %r435;
	shl.b32 	%r448, %r447, 3;
	add.s32 	%r449, %r355, %r448;
	ld.shared.f64 	%fd204, [%r449+512];
	add.s32 	%r450, %r435, 96;
	shr.s32 	%r451, %r450, 5;
	add.s32 	%r452, %r451, %r435;
	shl.b32 	%r453, %r452, 3;
	add.s32 	%r454, %r355, %r453;
	ld.shared.f64 	%fd205, [%r454+768];
	add.s32 	%r455, %r435, 128;
	shr.s32 	%r456, %r455, 5;
	add.s32 	%r457, %r456, %r435;
	shl.b32 	%r458, %r457, 3;
	add.s32 	%r459, %r355, %r458;
	ld.shared.f64 	%fd206, [%r459+1024];
	add.s32 	%r460, %r435, 160;
	shr.s32 	%r461, %r460, 5;
	add.s32 	%r462, %r461, %r435;
	shl.b32 	%r463, %r462, 3;
	add.s32 	%r464, %r355, %r463;
	ld.shared.f64 	%fd207, [%r464+1280];
	add.s32 	%r465, %r435, 192;
	shr.s32 	%r466, %r465, 5;
	add.s32 	%r467, %r466, %r435;
	shl.b32 	%r468, %r467, 3;
	add.s32 	%r469, %r355, %r468;
	ld.shared.f64 	%fd208, [%r469+1536];
	add.s32 	%r470, %r435, 224;
	shr.s32 	%r471, %r470, 5;
	add.s32 	%r472, %r471, %r435;
	shl.b32 	%r473, %r472, 3;
	add.s32 	%r474, %r355, %r473;
	ld.shared.f64 	%fd209, [%r474+1792];
	and.b32  	%r475, %r2, 31;
	or.b32  	%r476, %r427, %r475;
	cvt.u64.u32 	%rd178, %r476;
	add.s64 	%rd179, %rd178, %rd177;
	shl.b64 	%rd180, %rd179, 3;
	add.s64 	%rd181, %rd1, %rd180;
	st.global.f64 	[%rd181], %fd202;
	st.global.f64 	[%rd181+256], %fd203;
	st.global.f64 	[%rd181+512], %fd204;
	st.global.f64 	[%rd181+768], %fd205;
	st.global.f64 	[%rd181+1024], %fd206;
	st.global.f64 	[%rd181+1280], %fd207;
	st.global.f64 	[%rd181+1536], %fd208;
	st.global.f64 	[%rd181+1792], %fd209;
	bra.uni 	$L__BB3_192;
$L__BB3_67:
	// begin inline asm
	mov.u32 %r477, %laneid;
	// end inline asm
	and.b32  	%r478, %r10, 7936;
	shl.b32 	%r479, %r477, 3;
	add.s32 	%r480, %r479, %r478;
	shr.s32 	%r481, %r480, 5;
	add.s32 	%r482, %r481, %r480;
	shl.b32 	%r483, %r482, 3;
	add.s32 	%r485, %r355, %r483;
	st.shared.f64 	[%r485], %fd42;
	st.shared.f64 	[%r485+8], %fd47;
	st.shared.f64 	[%r485+16], %fd52;
	st.shared.f64 	[%r485+24], %fd57;
	st.shared.f64 	[%r485+32], %fd62;
	st.shared.f64 	[%r485+40], %fd67;
	st.shared.f64 	[%r485+48], %fd72;
	st.shared.f64 	[%r485+56], %fd77;
	bar.warp.sync 	-1;
	mad.lo.s32 	%r486, %r477, -7, %r480;
	shr.s32 	%r487, %r486, 5;
	add.s32 	%r488, %r487, %r486;
	shl.b32 	%r489, %r488, 3;
	add.s32 	%r490, %r355, %r489;
	ld.shared.f64 	%fd210, [%r490];
	add.s32 	%r491, %r486, 32;
	shr.s32 	%r492, %r491, 5;
	add.s32 	%r493, %r492, %r486;
	shl.b32 	%r494, %r493, 3;
	add.s32 	%r495, %r355, %r494;
	ld.shared.f64 	%fd211, [%r495+256];
	add.s32 	%r496, %r486, 64;
	shr.s32 	%r497, %r496, 5;
	add.s32 	%r498, %r497, %r486;
	shl.b32 	%r499, %r498, 3;
	add.s32 	%r500, %r355, %r499;
	ld.shared.f64 	%fd212, [%r500+512];
	add.s32 	%r501, %r486, 96;
	shr.s32 	%r502, %r501, 5;
	add.s32 	%r503, %r502, %r486;
	shl.b32 	%r504, %r503, 3;
	add.s32 	%r505, %r355, %r504;
	ld.shared.f64 	%fd213, [%r505+768];
	add.s32 	%r506, %r486, 128;
	shr.s32 	%r507, %r506, 5;
	add.s32 	%r508, %r507, %r486;
	shl.b32 	%r509, %r508, 3;
	add.s32 	%r510, %r355, %r509;
	ld.shared.f64 	%fd214, [%r510+1024];
	add.s32 	%r511, %r486, 160;
	shr.s32 	%r512, %r511, 5;
	add.s32 	%r513, %r512, %r486;
	shl.b32 	%r514, %r513, 3;
	add.s32 	%r515, %r355, %r514;
	ld.shared.f64 	%fd215, [%r515+1280];
	add.s32 	%r516, %r486, 192;
	shr.s32 	%r517, %r516, 5;
	add.s32 	%r518, %r517, %r486;
	shl.b32 	%r519, %r518, 3;
	add.s32 	%r520, %r355, %r519;
	ld.shared.f64 	%fd216, [%r520+1536];
	add.s32 	%r521, %r486, 224;
	shr.s32 	%r522, %r521, 5;
	add.s32 	%r523, %r522, %r486;
	shl.b32 	%r524, %r523, 3;
	add.s32 	%r525, %r355, %r524;
	ld.shared.f64 	%fd217, [%r525+1792];
	and.b32  	%r526, %r2, 31;
	cvt.u64.u32 	%rd182, %r478;
	add.s32 	%r527, %r526, %r37;
	cvt.u64.u32 	%rd183, %r527;
	add.s64 	%rd184, %rd183, %rd182;
	shl.b64 	%rd185, %rd184, 3;
	add.s64 	%rd186, %rd3, %rd185;
	st.global.f64 	[%rd186], %fd210;
	st.global.f64 	[%rd186+256], %fd211;
	st.global.f64 	[%rd186+512], %fd212;
	st.global.f64 	[%rd186+768], %fd213;
	st.global.f64 	[%rd186+1024], %fd214;
	st.global.f64 	[%rd186+1280], %fd215;
	st.global.f64 	[%rd186+1536], %fd216;
	st.global.f64 	[%rd186+1792], %fd217;
	bra.uni 	$L__BB3_192;
$L__BB3_68:
	ld.param.s8 	%rs2, [_ZN3cub18CUB_300001_SM_10006detail10merge_sort26DeviceMergeSortMergeKernelINS2_10policy_hubIN6thrust24THRUST_300001_SM_1000_NS6detail15normal_iteratorINS6_10device_ptrIdEEEEE9Policy600ESB_PNS0_8NullTypeESB_SF_j5orderdSE_EEvbT2_T3_T4_PT6_PT7_T5_PSJ_SJ_NS1_7vsmem_tE_param_0];
	mul.wide.u32 	%rd15, %r1, 4;
	add.s64 	%rd16, %rd2, %rd15;
	ld.global.u32 	%r99, [%rd16];
	ld.global.u32 	%r100, [%rd16+4];
	neg.s32 	%r101, %r96;
	and.b32  	%r102, %r1, %r101;
	shl.b32 	%r38, %r102, 11;
	shl.b32 	%r103, %r96, 10;
	and.b32  	%r39, %r103, -2048;
	sub.s32 	%r104, %r1, %r102;
	shl.b32 	%r105, %r104, 11;
	sub.s32 	%r40, %r99, %r38;
	sub.s32 	%r106, %r100, %r38;
	sub.s32 	%r107, %r95, %r38;
	max.u32 	%r108, %r107, %r39;
	sub.s32 	%r109, %r108, %r39;
	sub.s32 	%r110, %r105, %r40;
	min.u32 	%r41, %r110, %r109;
	setp.eq.s32 	%p30, %r105, -2048;
	selp.b32 	%r111, 2047, 2048, %p30;
	add.s32 	%r112, %r111, %r105;
	sub.s32 	%r113, %r112, %r106;
	or.b32  	%r114, %r1, %r101;
	setp.eq.s32 	%p31, %r114, -1;
	min.u32 	%r115, %r39, %r107;
	selp.b32 	%r116, %r115, %r106, %p31;
	selp.b32 	%r117, %r39, %r113, %p31;
	min.u32 	%r118, %r117, %r109;
	sub.s32 	%r42, %r116, %r40;
	sub.s32 	%r43, %r118, %r41;
	// begin inline asm
	griddepcontrol.wait;
	// end inline asm
	setp.eq.s16 	%p32, %rs2, 0;
	@%p32 bra 	$L__BB3_101;
	cvt.u64.u32 	%rd17, %r38;
	cvt.u64.u32 	%rd18, %r40;
	add.s64 	%rd19, %rd18, %rd17;
	cvt.u64.u32 	%rd20, %r39;
	add.s64 	%rd21, %rd17, %rd20;
	cvt.u64.u32 	%rd22, %r41;
	add.s64 	%rd23, %rd21, %rd22;
	add.s32 	%r44, %r43, %r42;
	setp.ge.s32 	%p33, %r2, %r44;
	cvt.u64.u32 	%rd24, %r2;
	add.s64 	%rd25, %rd19, %rd24;
	shl.b64 	%rd26, %rd25, 3;
	add.s64 	%rd6, %rd3, %rd26;
	sub.s32 	%r119, %r2, %r42;
	cvt.s64.s32 	%rd27, %r119;
	add.s64 	%rd28, %rd23, %rd27;
	shl.b64 	%rd29, %rd28, 3;
	add.s64 	%rd7, %rd3, %rd29;
	@%p33 bra 	$L__BB3_73;
	setp.ge.s32 	%p34, %r2, %r42;
	@%p34 bra 	$L__BB3_72;
	ld.global.f64 	%fd268, [%rd6];
	bra.uni 	$L__BB3_73;
$L__BB3_72:
	ld.global.f64 	%fd268, [%rd7];
$L__BB3_73:
	add.s32 	%r45, %r2, 256;
	setp.ge.s32 	%p35, %r45, %r44;
	@%p35 bra 	$L__BB3_77;
	setp.lt.s32 	%p36, %r45, %r42;
	@%p36 bra 	$L__BB3_76;
	ld.global.f64 	%fd267, [%rd7+2048];
	bra.uni 	$L__BB3_77;
$L__BB3_76:
	ld.global.f64 	%fd267, [%rd6+2048];
$L__BB3_77:
	add.s32 	%r46, %r2, 512;
	setp.ge.s32 	%p37, %r46, %r44;
	@%p37 bra 	$L__BB3_81;
	setp.lt.s32 	%p38, %r46, %r42;
	@%p38 bra 	$L__BB3_80;
	ld.global.f64 	%fd266, [%rd7+4096];
	bra.uni 	$L__BB3_81;
$L__BB3_80:
	ld.global.f64 	%fd266, [%rd6+4096];
$L__BB3_81:
	add.s32 	%r47, %r2, 768;
	setp.ge.s32 	%p39, %r47, %r44;
	@%p39 bra 	$L__BB3_85;
	setp.lt.s32 	%p40, %r47, %r42;
	@%p40 bra 	$L__BB3_84;
	ld.global.f64 	%fd265, [%rd7+6144];
	bra.uni 	$L__BB3_85;
$L__BB3_84:
	ld.global.f64 	%fd265, [%rd6+6144];
$L__BB3_85:
	or.b32  	%r48, %r2, 1024;
	setp.ge.s32 	%p41, %r48, %r44;
	@%p41 bra 	$L__BB3_89;
	setp.lt.s32 	%p42, %r48, %r42;
	@%p42 bra 	$L__BB3_88;
	ld.global.f64 	%fd264, [%rd7+8192];
	bra.uni 	$L__BB3_89;
$L__BB3_88:
	ld.global.f64 	%fd264, [%rd6+8192];
$L__BB3_89:
	add.s32 	%r49, %r2, 1280;
	setp.ge.s32 	%p43, %r49, %r44;
	@%p43 bra 	$L__BB3_93;
	setp.lt.s32 	%p44, %r49, %r42;
	@%p44 bra 	$L__BB3_92;
	ld.global.f64 	%fd263, [%rd7+10240];
	bra.uni 	$L__BB3_93;
$L__BB3_92:
	ld.global.f64 	%fd263, [%rd6+10240];
$L__BB3_93:
	add.s32 	%r50, %r2, 1536;
	setp.ge.s32 	%p45, %r50, %r44;
	@%p45 bra 	$L__BB3_97;
	setp.lt.s32 	%p46, %r50, %r42;
	@%p46 bra 	$L__BB3_96;
	ld.global.f64 	%fd262, [%rd7+12288];
	bra.uni 	$L__BB3_97;
$L__BB3_96:
	ld.global.f64 	%fd262, [%rd6+12288];
$L__BB3_97:
	add.s32 	%r51, %r2, 1792;
	setp.ge.s32 	%p47, %r51, %r44;
	@%p47 bra 	$L__BB3_117;
	setp.lt.s32 	%p48, %r51, %r42;
	@%p48 bra 	$L__BB3_100;
	ld.global.f64 	%fd261, [%rd7+14336];
	bra.uni 	$L__BB3_117;
$L__BB3_100:
	ld.global.f64 	%fd261, [%rd6+14336];
	bra.uni 	$L__BB3_117;
$L__BB3_101:
	cvt.u64.u32 	%rd30, %r38;
	cvt.u64.u32 	%rd31, %r40;
	add.s64 	%rd8, %rd31, %rd30;
	cvt.u64.u32 	%rd32, %r39;
	add.s64 	%rd33, %rd30, %rd32;
	cvt.u64.u32 	%rd34, %r41;
	add.s64 	%rd9, %rd33, %rd34;
	add.s32 	%r52, %r43, %r42;
	setp.ge.s32 	%p49, %r2, %r52;
	@%p49 bra 	$L__BB3_103;
	setp.lt.s32 	%p50, %r2, %r42;
	sub.s32 	%r120, %r2, %r42;
	cvt.s64.s32 	%rd35, %r120;
	cvt.u64.u32 	%rd36, %r2;
	selp.b64 	%rd37, %rd8, %rd9, %p50;
	selp.b64 	%rd38, %rd36, %rd35, %p50;
	add.s64 	%rd39, %rd38, %rd37;
	shl.b64 	%rd40, %rd39, 3;
	add.s64 	%rd41, %rd1, %rd40;
	ld.global.f64 	%fd268, [%rd41];
$L__BB3_103:
	add.s32 	%r53, %r2, 256;
	setp.ge.s32 	%p51, %r53, %r52;
	@%p51 bra 	$L__BB3_105;
	setp.lt.s32 	%p52, %r53, %r42;
	sub.s32 	%r121, %r53, %r42;
	cvt.s64.s32 	%rd42, %r121;
	cvt.u64.u32 	%rd43, %r53;
	selp.b64 	%rd44, %rd8, %rd9, %p52;
	selp.b64 	%rd45, %rd43, %rd42, %p52;
	add.s64 	%rd46, %rd45, %rd44;
	shl.b64 	%rd47, %rd46, 3;
	add.s64 	%rd48, %rd1, %rd47;
	ld.global.f64 	%fd267, [%rd48];
$L__BB3_105:
	add.s32 	%r54, %r2, 512;
	setp.ge.s32 	%p53, %r54, %r52;
	@%p53 bra 	$L__BB3_107;
	setp.lt.s32 	%p54, %r54, %r42;
	sub.s32 	%r122, %r54, %r42;
	cvt.s64.s32 	%rd49, %r122;
	cvt.u64.u32 	%rd50, %r54;
	selp.b64 	%rd51, %rd8, %rd9, %p54;
	selp.b64 	%rd52, %rd50, %rd49, %p54;
	add.s64 	%rd53, %rd52, %rd51;
	shl.b64 	%rd54, %rd53, 3;
	add.s64 	%rd55, %rd1, %rd54;
	ld.global.f64 	%fd266, [%rd55];
$L__BB3_107:
	add.s32 	%r55, %r2, 768;
	setp.ge.s32 	%p55, %r55, %r52;
	@%p55 bra 	$L__BB3_109;
	setp.lt.s32 	%p56, %r55, %r42;
	sub.s32 	%r123, %r55, %r42;
	cvt.s64.s32 	%rd56, %r123;
	cvt.u64.u32 	%rd57, %r55;
	selp.b64 	%rd58, %rd8, %rd9, %p56;
	selp.b64 	%rd59, %rd57, %rd56, %p56;
	add.s64 	%rd60, %rd59, %rd58;
	shl.b64 	%rd61, %rd60, 3;
	add.s64 	%rd62, %rd1, %rd61;
	ld.global.f64 	%fd265, [%rd62];
$L__BB3_109:
	or.b32  	%r56, %r2, 1024;
	setp.ge.s32 	%p57, %r56, %r52;
	@%p57 bra 	$L__BB3_111;
	setp.lt.s32 	%p58, %r56, %r42;
	sub.s32 	%r124, %r56, %r42;
	cvt.s64.s32 	%rd63, %r124;
	cvt.u64.u32 	%rd64, %r56;
	selp.b64 	%rd65, %rd8, %rd9, %p58;
	selp.b64 	%rd66, %rd64, %rd63, %p58;
	add.s64 	%rd67, %rd66, %rd65;
	shl.b64 	%rd68, %rd67, 3;
	add.s64 	%rd69, %rd1, %rd68;
	ld.global.f64 	%fd264, [%rd69];
$L__BB3_111:
	add.s32 	%r57, %r2, 1280;
	setp.ge.s32 	%p59, %r57, %r52;
	@%p59 bra 	$L__BB3_113;
	setp.lt.s32 	%p60, %r57, %r42;
	sub.s32 	%r125, %r57, %r42;
	cvt.s64.s32 	%rd70, %r125;
	cvt.u64.u32 	%rd71, %r57;
	selp.b64 	%rd72, %rd8, %rd9, %p60;
	selp.b64 	%rd73, %rd71, %rd70, %p60;
	add.s64 	%rd74, %rd73, %rd72;
	shl.b64 	%rd75, %rd74, 3;
	add.s64 	%rd76, %rd1, %rd75;
	ld.global.f64 	%fd263, [%rd76];
$L__BB3_113:
	add.s32 	%r58, %r2, 1536;
	setp.ge.s32 	%p61, %r58, %r52;
	@%p61 bra 	$L__BB3_115;
	setp.lt.s32 	%p62, %r58, %r42;
	sub.s32 	%r126, %r58, %r42;
	cvt.s64.s32 	%rd77, %r126;
	cvt.u64.u32 	%rd78, %r58;
	selp.b64 	%rd79, %rd8, %rd9, %p62;
	selp.b64 	%rd80, %rd78, %rd77, %p62;
	add.s64 	%rd81, %rd80, %rd79;
	shl.b64 	%rd82, %rd81, 3;
	add.s64 	%rd83, %rd1, %rd82;
	ld.global.f64 	%fd262, [%rd83];
$L__BB3_115:
	add.s32 	%r59, %r2, 1792;
	setp.ge.s32 	%p63, %r59, %r52;
	@%p63 bra 	$L__BB3_117;
	setp.lt.s32 	%p64, %r59, %r42;
	sub.s32 	%r127, %r59, %r42;
	cvt.s64.s32 	%rd84, %r127;
	cvt.u64.u32 	%rd85, %r59;
	selp.b64 	%rd86, %rd8, %rd9, %p64;
	selp.b64 	%rd87, %rd85, %rd84, %p64;
	add.s64 	%rd88, %rd87, %rd86;
	shl.b64 	%rd89, %rd88, 3;
	add.s64 	%rd90, %rd1, %rd89;
	ld.global.f64 	%fd261, [%rd90];
$L__BB3_117:
	shl.b32 	%r61, %r2, 3;
	mov.u32 	%r128, _ZZN3cub18CUB_300001_SM_10006detail10merge_sort26DeviceMergeSortMergeKernelINS2_10policy_hubIN6thrust24THRUST_300001_SM_1000_NS6detail15normal_iteratorINS6_10device_ptrIdEEEEE9Policy600ESB_PNS0_8NullTypeESB_SF_j5orderdSE_EEvbT2_T3_T4_PT6_PT7_T5_PSJ_SJ_NS1_7vsmem_tEE19static_temp_storage;
	add.s32 	%r129, %r128, %r61;
	st.shared.f64 	[%r129], %fd268;
	st.shared.f64 	[%r129+2048], %fd267;
	st.shared.f64 	[%r129+4096], %fd266;
	st.shared.f64 	[%r129+6144], %fd265;
	st.shared.f64 	[%r129+8192], %fd264;
	st.shared.f64 	[%r129+10240], %fd263;
	st.shared.f64 	[%r129+12288], %fd262;
	st.shared.f64 	[%r129+14336], %fd261;
	bar.sync 	0;
	// begin inline asm
	griddepcontrol.launch_dependents;
	// end inline asm
	add.s32 	%r60, %r43, %r42;
	min.s32 	%r62, %r61, %r60;
	setp.lt.s32 	%p65, %r62, %r43;
	sub.s32 	%r130, %r62, %r43;
	selp.b32 	%r533, 0, %r130, %p65;
	min.s32 	%r531, %r42, %r62;
	setp.ge.s32 	%p66, %r533, %r531;
	@%p66 bra 	$L__BB3_120;
	add.s32 	%r65, %r62, %r42;
$L__BB3_119:
	sub.s32 	%r131, %r531, %r533;
	shr.u32 	%r132, %r131, 31;
	add.s32 	%r133, %r131, %r132;
	shr.s32 	%r134, %r133, 1;
	add.s32 	%r135, %r134, %r533;
	shl.b32 	%r136, %r135, 3;
	add.s32 	%r138, %r128, %r136;
	ld.shared.f64 	%fd194, [%r138];
	not.b32 	%r139, %r135;
	add.s32 	%r140, %r65, %r139;
	shl.b32 	%r141, %r140, 3;
	add.s32 	%r142, %r128, %r141;
	ld.shared.f64 	%fd195, [%r142];
	setp.geu.f64 	%p67, %fd195, %fd194;
	add.s32 	%r143, %r135, 1;
	selp.b32 	%r533, %r143, %r533, %p67;
	selp.b32 	%r531, %r531, %r135, %p67;
	setp.lt.s32 	%p68, %r533, %r531;
	@%p68 bra 	$L__BB3_119;
$L__BB3_120:
	sub.s32 	%r144, %r62, %r533;
	add.s32 	%r71, %r144, %r42;
	shl.b32 	%r145, %r71, 3;
	add.s32 	%r72, %r128, %r145;
	ld.shared.f64 	%fd270, [%r72];
	shl.b32 	%r147, %r533, 3;
	add.s32 	%r73, %r128, %r147;
	ld.shared.f64 	%fd271, [%r73];
	setp.ge.s32 	%p70, %r71, %r60;
	mov.pred 	%p195, 0;
	@%p70 bra 	$L__BB3_122;
	setp.ge.s32 	%p71, %r533, %r42;
	setp.lt.f64 	%p72, %fd270, %fd271;
	or.pred  	%p195, %p71, %p72;
$L__BB3_122:
	selp.f64 	%fd126, %fd270, %fd271, %p195;
	selp.u32 	%r148, 1, 0, %p195;
	add.s32 	%r74, %r71, %r148;
	not.pred 	%p73, %p195;
	selp.u32 	%r149, 1, 0, %p73;
	add.s32 	%r75, %r533, %r149;
	@%p73 bra 	$L__BB3_124;
	ld.shared.f64 	%fd270, [%r72+8];
	bra.uni 	$L__BB3_125;
$L__BB3_124:
	ld.shared.f64 	%fd271, [%r73+8];
$L__BB3_125:
	setp.ge.s32 	%p75, %r74, %r60;
	mov.pred 	%p196, 0;
	@%p75 bra 	$L__BB3_127;
	setp.ge.s32 	%p76, %r75, %r42;
	setp.lt.f64 	%p77, %fd270, %fd271;
	or.pred  	%p196, %p76, %p77;
$L__BB3_127:
	selp.f64 	%fd131, %fd270, %fd271, %p196;
	selp.u32 	%r150, 1, 0, %p196;
	add.s32 	%r76, %r74, %r150;
	not.pred 	%p78, %p196;
	selp.u32 	%r151, 1, 0, %p78;
	add.s32 	%r77, %r75, %r151;
	@%p196 bra 	$L__BB3_129;
	shl.b32 	%r152, %r77, 3;
	add.s32 	%r154, %r128, %r152;
	ld.shared.f64 	%fd271, [%r154];
	bra.uni 	$L__BB3_130;
$L__BB3_129:
	shl.b32 	%r155, %r76, 3;
	add.s32 	%r157, %r128, %r155;
	ld.shared.f64 	%fd270, [%r157];
$L__BB3_130:
	setp.ge.s32 	%p80, %r76, %r60;
	mov.pred 	%p197, 0;
	@%p80 bra 	$L__BB3_132;
	setp.ge.s32 	%p81, %r77, %r42;
	setp.lt.f64 	%p82, %fd270, %fd271;
	or.pred  	%p197, %p81, %p82;
$L__BB3_132:
	selp.f64 	%fd136, %fd270, %fd271, %p197;
	selp.u32 	%r158, 1, 0, %p197;
	add.s32 	%r78, %r76, %r158;
	not.pred 	%p83, %p197;
	selp.u32 	%r159, 1, 0, %p83;
	add.s32 	%r79, %r77, %r159;
	@%p197 bra 	$L__BB3_134;
	shl.b32 	%r160, %r79, 3;
	add.s32 	%r162, %r128, %r160;
	ld.shared.f64 	%fd271, [%r162];
	bra.uni 	$L__BB3_135;
$L__BB3_134:
	shl.b32 	%r163, %r78, 3;
	add.s32 	%r165, %r128, %r163;
	ld.shared.f64 	%fd270, [%r165];
$L__BB3_135:
	setp.ge.s32 	%p85, %r78, %r60;
	mov.pred 	%p198, 0;
	@%p85 bra 	$L__BB3_137;
	setp.ge.s32 	%p86, %r79, %r42;
	setp.lt.f64 	%p87, %fd270, %fd271;
	or.pred  	%p198, %p86, %p87;
$L__BB3_137:
	selp.f64 	%fd141, %fd270, %fd271, %p198;
	selp.u32 	%r166, 1, 0, %p198;
	add.s32 	%r80, %r78, %r166;
	not.pred 	%p88, %p198;
	selp.u32 	%r167, 1, 0, %p88;
	add.s32 	%r81, %r79, %r167;
	@%p198 bra 	$L__BB3_139;
	shl.b32 	%r168, %r81, 3;
	add.s32 	%r170, %r128, %r168;
	ld.shared.f64 	%fd271, [%r170];
	bra.uni 	$L__BB3_140;
$L__BB3_139:
	shl.b32 	%r171, %r80, 3;
	add.s32 	%r173, %r128, %r171;
	ld.shared.f64 	%fd270, [%r173];
$L__BB3_140:
	setp.ge.s32 	%p90, %r80, %r60;
	mov.pred 	%p199, 0;
	@%p90 bra 	$L__BB3_142;
	setp.ge.s32 	%p91, %r81, %r42;
	setp.lt.f64 	%p92, %fd270, %fd271;
	or.pred  	%p199, %p91, %p92;
$L__BB3_142:
	selp.f64 	%fd146, %fd270, %fd271, %p199;
	selp.u32 	%r174, 1, 0, %p199;
	add.s32 	%r82, %r80, %r174;
	not.pred 	%p93, %p199;
	selp.u32 	%r175, 1, 0, %p93;
	add.s32 	%r83, %r81, %r175;
	@%p199 bra 	$L__BB3_144;
	shl.b32 	%r176, %r83, 3;
	add.s32 	%r178, %r128, %r176;
	ld.shared.f64 	%fd271, [%r178];
	bra.uni 	$L__BB3_145;
$L__BB3_144:
	shl.b32 	%r179, %r82, 3;
	add.s32 	%r181, %r128, %r179;
	ld.shared.f64 	%fd270, [%r181];
$L__BB3_145:
	setp.ge.s32 	%p95, %r82, %r60;
	mov.pred 	%p200, 0;
	@%p95 bra 	$L__BB3_147;
	setp.ge.s32 	%p96, %r83, %r42;
	setp.lt.f64 	%p97, %fd270, %fd271;
	or.pred  	%p200, %p96, %p97;
$L__BB3_147:
	selp.f64 	%fd151, %fd270, %fd271, %p200;
	selp.u32 	%r182, 1, 0, %p200;
	add.s32 	%r84, %r82, %r182;
	not.pred 	%p98, %p200;
	selp.u32 	%r183, 1, 0, %p98;
	add.s32 	%r85, %r83, %r183;
	@%p200 bra 	$L__BB3_149;
	shl.b32 	%r184, %r85, 3;
	add.s32 	%r186, %r128, %r184;
	ld.shared.f64 	%fd271, [%r186];
	bra.uni 	$L__BB3_150;
$L__BB3_149:
	shl.b32 	%r187, %r84, 3;
	add.s32 	%r189, %r128, %r187;
	ld.shared.f64 	%fd270, [%r189];
$L__BB3_150:
	setp.ge.s32 	%p100, %r84, %r60;
	mov.pred 	%p201, 0;
	@%p100 bra 	$L__BB3_152;
	setp.ge.s32 	%p101, %r85, %r42;
	setp.lt.f64 	%p102, %fd270, %fd271;
	or.pred  	%p201, %p101, %p102;
$L__BB3_152:
	selp.f64 	%fd156, %fd270, %fd271, %p201;
	selp.u32 	%r190, 1, 0, %p201;
	add.s32 	%r86, %r84, %r190;
	not.pred 	%p103, %p201;
	selp.u32 	%r191, 1, 0, %p103;
	add.s32 	%r87, %r85, %r191;
	@%p201 bra 	$L__BB3_154;
	shl.b32 	%r192, %r87, 3;
	add.s32 	%r194, %r128, %r192;
	ld.shared.f64 	%fd271, [%r194];
	bra.uni 	$L__BB3_155;
$L__BB3_154:
	shl.b32 	%r195, %r86, 3;
	add.s32 	%r197, %r128, %r195;
	ld.shared.f64 	%fd270, [%r197];
$L__BB3_155:
	ld.param.s8 	%rs3, [_ZN3cub18CUB_300001_SM_10006detail10merge_sort26DeviceMergeSortMergeKernelINS2_10policy_hubIN6thrust24THRUST_300001_SM_1000_NS6detail15normal_iteratorINS6_10device_ptrIdEEEEE9Policy600ESB_PNS0_8NullTypeESB_SF_j5orderdSE_EEvbT2_T3_T4_PT6_PT7_T5_PSJ_SJ_NS1_7vsmem_tE_param_0];
	mov.u32 	%r198, %ctaid.x;
	shl.b32 	%r88, %r198, 11;
	setp.eq.s16 	%p104, %rs3, 0;
	setp.lt.s32 	%p105, %r86, %r60;
	setp.ge.s32 	%p106, %r87, %r42;
	setp.lt.f64 	%p107, %fd270, %fd271;
	selp.f64 	%fd196, %fd270, %fd271, %p107;
	selp.f64 	%fd197, %fd270, %fd196, %p106;
	selp.f64 	%fd161, %fd197, %fd271, %p105;
	bar.sync 	0;
	@%p104 bra 	$L__BB3_174;
	// begin inline asm
	mov.u32 %r199, %laneid;
	// end inline asm
	and.b32  	%r89, %r61, 7936;
	shl.b32 	%r200, %r199, 3;
	add.s32 	%r201, %r200, %r89;
	shr.s32 	%r202, %r201, 5;
	add.s32 	%r203, %r202, %r201;
	shl.b32 	%r204, %r203, 3;
	add.s32 	%r206, %r128, %r204;
	st.shared.f64 	[%r206], %fd126;
	st.shared.f64 	[%r206+8], %fd131;
	st.shared.f64 	[%r206+16], %fd136;
	st.shared.f64 	[%r206+24], %fd141;
	st.shared.f64 	[%r206+32], %fd146;
	st.shared.f64 	[%r206+40], %fd151;
	st.shared.f64 	[%r206+48], %fd156;
	st.shared.f64 	[%r206+56], %fd161;
	bar.warp.sync 	-1;
	mad.lo.s32 	%r207, %r199, -7, %r201;
	shr.s32 	%r208, %r207, 5;
	add.s32 	%r209, %r208, %r207;
	shl.b32 	%r210, %r209, 3;
	add.s32 	%r211, %r128, %r210;
	ld.shared.f64 	%fd162, [%r211];
	add.s32 	%r212, %r207, 32;
	shr.s32 	%r213, %r212, 5;
	add.s32 	%r214, %r213, %r207;
	shl.b32 	%r215, %r214, 3;
	add.s32 	%r216, %r128, %r215;
	ld.shared.f64 	%fd163, [%r216+256];
	add.s32 	%r217, %r207, 64;
	shr.s32 	%r218, %r217, 5;
	add.s32 	%r219, %r218, %r207;
	shl.b32 	%r220, %r219, 3;
	add.s32 	%r221, %r128, %r220;
	ld.shared.f64 	%fd164, [%r221+512];
	add.s32 	%r222, %r207, 96;
	shr.s32 	%r223, %r222, 5;
	add.s32 	%r224, %r223, %r207;
	shl.b32 	%r225, %r224, 3;
	add.s32 	%r226, %r128, %r225;
	ld.shared.f64 	%fd165, [%r226+768];
	add.s32 	%r227, %r207, 128;
	shr.s32 	%r228, %r227, 5;
	add.s32 	%r229, %r228, %r207;
	shl.b32 	%r230, %r229, 3;
	add.s32 	%r231, %r128, %r230;
	ld.shared.f64 	%fd166, [%r231+1024];
	add.s32 	%r232, %r207, 160;
	shr.s32 	%r233, %r232, 5;
	add.s32 	%r234, %r233, %r207;
	shl.b32 	%r235, %r234, 3;
	add.s32 	%r236, %r128, %r235;
	ld.shared.f64 	%fd167, [%r236+1280];
	add.s32 	%r237, %r207, 192;
	shr.s32 	%r238, %r237, 5;
	add.s32 	%r239, %r238, %r207;
	shl.b32 	%r240, %r239, 3;
	add.s32 	%r241, %r128, %r240;
	ld.shared.f64 	%fd168, [%r241+1536];
	add.s32 	%r242, %r207, 224;
	shr.s32 	%r243, %r242, 5;
	add.s32 	%r244, %r243, %r207;
	shl.b32 	%r245, %r244, 3;
	add.s32 	%r246, %r128, %r245;
	ld.shared.f64 	%fd169, [%r246+1792];
	setp.ne.s32 	%p108, %r2, 0;
	@%p108 bra 	$L__BB3_158;
	st.volatile.shared.u32 	[_ZZN3cub18CUB_300001_SM_10006detail10merge_sort26DeviceMergeSortMergeKernelINS2_10policy_hubIN6thrust24THRUST_300001_SM_1000_NS6detail15normal_iteratorINS6_10device_ptrIdEEEEE9Policy600ESB_PNS0_8NullTypeESB_SF_j5orderdSE_EEvbT2_T3_T4_PT6_PT7_T5_PSJ_SJ_NS1_7vsmem_tEE19static_temp_storage+16896], %r60;
$L__BB3_158:
	bar.sync 	0;
	ld.volatile.shared.u32 	%r90, [_ZZN3cub18CUB_300001_SM_10006detail10merge_sort26DeviceMergeSortMergeKernelINS2_10policy_hubIN6thrust24THRUST_300001_SM_1000_NS6detail15normal_iteratorINS6_10device_ptrIdEEEEE9Policy600ESB_PNS0_8NullTypeESB_SF_j5orderdSE_EEvbT2_T3_T4_PT6_PT7_T5_PSJ_SJ_NS1_7vsmem_tEE19static_temp_storage+16896];
	and.b32  	%r247, %r2, 31;
	add.s32 	%r91, %r89, %r247;
	setp.ge.s32 	%p109, %r91, %r90;
	cvt.u64.u32 	%rd91, %r91;
	cvt.u64.u32 	%rd92, %r88;
	add.s64 	%rd93, %rd91, %rd92;
	shl.b64 	%rd94, %rd93, 3;
	add.s64 	%rd10, %rd1, %rd94;
	@%p109 bra 	$L__BB3_160;
	st.global.f64 	[%rd10], %fd162;
$L__BB3_160:
	add.s32 	%r248, %r91, 32;
	setp.ge.s32 	%p110, %r248, %r90;
	@%p110 bra 	$L__BB3_162;
	st.global.f64 	[%rd10+256], %fd163;
$L__BB3_162:
	add.s32 	%r249, %r91, 64;
	setp.ge.s32 	%p111, %r249, %r90;
	@%p111 bra 	$L__BB3_164;
	st.global.f64 	[%rd10+512], %fd164;
$L__BB3_164:
	add.s32 	%r250, %r91, 96;
	setp.ge.s32 	%p112, %r250, %r90;
	@%p112 bra 	$L__BB3_166;
	st.global.f64 	[%rd10+768], %fd165;
$L__BB3_166:
	add.s32 	%r251, %r91, 128;
	setp.ge.s32 	%p113, %r251, %r90;
	@%p113 bra 	$L__BB3_168;
	st.global.f64 	[%rd10+1024], %fd166;
$L__BB3_168:
	add.s32 	%r252, %r91, 160;
	setp.ge.s32 	%p114, %r252, %r90;
	@%p114 bra 	$L__BB3_170;
	st.global.f64 	[%rd10+1280], %fd167;
$L__BB3_170:
	add.s32 	%r253, %r91, 192;
	setp.ge.s32 	%p115, %r253, %r90;
	@%p115 bra 	$L__BB3_172;
	st.global.f64 	[%rd10+1536], %fd168;
$L__BB3_172:
	add.s32 	%r254, %r91, 224;
	setp.ge.s32 	%p116, %r254, %r90;
	@%p116 bra 	$L__BB3_192;
	st.global.f64 	[%rd10+1792], %fd169;
	bra.uni 	$L__BB3_192;
$L__BB3_174:
	// begin inline asm
	mov.u32 %r255, %laneid;
	// end inline asm
	and.b32  	%r92, %r61, 7936;
	shl.b32 	%r256, %r255, 3;
	add.s32 	%r257, %r256, %r92;
	shr.s32 	%r258, %r257, 5;
	add.s32 	%r259, %r258, %r257;
	shl.b32 	%r260, %r259, 3;
	add.s32 	%r262, %r128, %r260;
	st.shared.f64 	[%r262], %fd126;
	st.shared.f64 	[%r262+8], %fd131;
	st.shared.f64 	[%r262+16], %fd136;
	st.shared.f64 	[%r262+24], %fd141;
	st.shared.f64 	[%r262+32], %fd146;
	st.shared.f64 	[%r262+40], %fd151;
	st.shared.f64 	[%r262+48], %fd156;
	st.shared.f64 	[%r262+56], %fd161;
	bar.warp.sync 	-1;
	mad.lo.s32 	%r263, %r255, -7, %r257;
	shr.s32 	%r264, %r263, 5;
	add.s32 	%r265, %r264, %r263;
	shl.b32 	%r266, %r265, 3;
	add.s32 	%r267, %r128, %r266;
	ld.shared.f64 	%fd170, [%r267];
	add.s32 	%r268, %r263, 32;
	shr.s32 	%r269, %r268, 5;
	add.s32 	%r270, %r269, %r263;
	shl.b32 	%r271, %r270, 3;
	add.s32 	%r272, %r128, %r271;
	ld.shared.f64 	%fd171, [%r272+256];
	add.s32 	%r273, %r263, 64;
	shr.s32 	%r274, %r273, 5;
	add.s32 	%r275, %r274, %r263;
	shl.b32 	%r276, %r275, 3;
	add.s32 	%r277, %r128, %r276;
	ld.shared.f64 	%fd172, [%r277+512];
	add.s32 	%r278, %r263, 96;
	shr.s32 	%r279, %r278, 5;
	add.s32 	%r280, %r279, %r263;
	shl.b32 	%r281, %r280, 3;
	add.s32 	%r282, %r128, %r281;
	ld.shared.f64 	%fd173, [%r282+768];
	add.s32 	%r283, %r263, 128;
	shr.s32 	%r284, %r283, 5;
	add.s32 	%r285, %r284, %r263;
	shl.b32 	%r286, %r285, 3;
	add.s32 	%r287, %r128, %r286;
	ld.shared.f64 	%fd174, [%r287+1024];
	add.s32 	%r288, %r263, 160;
	shr.s32 	%r289, %r288, 5;
	add.s32 	%r290, %r289, %r263;
	shl.b32 	%r291, %r290, 3;
	add.s32 	%r292, %r128, %r291;
	ld.shared.f64 	%fd175, [%r292+1280];
	add.s32 	%r293, %r263, 192;
	shr.s32 	%r294, %r293, 5;
	add.s32 	%r295, %r294, %r263;
	shl.b32 	%r296, %r295, 3;
	add.s32 	%r297, %r128, %r296;
	ld.shared.f64 	%fd176, [%r297+1536];
	add.s32 	%r298, %r263, 224;
	shr.s32 	%r299, %r298, 5;
	add.s32 	%r300, %r299, %r263;
	shl.b32 	%r301, %r300, 3;
	add.s32 	%r302, %r128, %r301;
	ld.shared.f64 	%fd177, [%r302+1792];
	setp.ne.s32 	%p117, %r2, 0;
	@%p117 bra 	$L__BB3_176;
	st.volatile.shared.u32 	[_ZZN3cub18CUB_300001_SM_10006detail10merge_sort26DeviceMergeSortMergeKernelINS2_10policy_hubIN6thrust24THRUST_300001_SM_1000_NS6detail15normal_iteratorINS6_10device_ptrIdEEEEE9Policy600ESB_PNS0_8NullTypeESB_SF_j5orderdSE_EEvbT2_T3_T4_PT6_PT7_T5_PSJ_SJ_NS1_7vsmem_tEE19static_temp_storage+16896], %r60;
$L__BB3_176:
	bar.sync 	0;
	ld.volatile.shared.u32 	%r93, [_ZZN3cub18CUB_300001_SM_10006detail10merge_sort26DeviceMergeSortMergeKernelINS2_10policy_hubIN6thrust24THRUST_300001_SM_1000_NS6detail15normal_iteratorINS6_10device_ptrIdEEEEE9Policy600ESB_PNS0_8NullTypeESB_SF_j5orderdSE_EEvbT2_T3_T4_PT6_PT7_T5_PSJ_SJ_NS1_7vsmem_tEE19static_temp_storage+16896];
	and.b32  	%r303, %r2, 31;
	cvt.u64.u32 	%rd95, %r92;
	add.s32 	%r94, %r92, %r303;
	add.s32 	%r304, %r303, %r88;
	cvt.u64.u32 	%rd96, %r304;
	add.s64 	%rd97, %rd96, %rd95;
	setp.ge.s32 	%p118, %r94, %r93;
	shl.b64 	%rd98, %rd97, 3;
	add.s64 	%rd11, %rd3, %rd98;
	@%p118 bra 	$L__BB3_178;
	st.global.f64 	[%rd11], %fd170;
$L__BB3_178:
	add.s32 	%r305, %r94, 32;
	setp.ge.s32 	%p119, %r305, %r93;
	@%p119 bra 	$L__BB3_180;
	st.global.f64 	[%rd11+256], %fd171;
$L__BB3_180:
	add.s32 	%r306, %r94, 64;
	setp.ge.s32 	%p120, %r306, %r93;
	@%p120 bra 	$L__BB3_182;
	st.global.f64 	[%rd11+512], %fd172;
$L__BB3_182:
	add.s32 	%r307, %r94, 96;
	setp.ge.s32 	%p121, %r307, %r93;
	@%p121 bra 	$L__BB3_184;
	st.global.f64 	[%rd11+768], %fd173;
$L__BB3_184:
	add.s32 	%r308, %r94, 128;
	setp.ge.s32 	%p122, %r308, %r93;
	@%p122 bra 	$L__BB3_186;
	st.global.f64 	[%rd11+1024], %fd174;
$L__BB3_186:
	add.s32 	%r309, %r94, 160;
	setp.ge.s32 	%p123, %r309, %r93;
	@%p123 bra 	$L__BB3_188;
	st.global.f64 	[%rd11+1280], %fd175;
$L__BB3_188:
	add.s32 	%r310, %r94, 192;
	setp.ge.s32 	%p124, %r310, %r93;
	@%p124 bra 	$L__BB3_190;
	st.global.f64 	[%rd11+1536], %fd176;
$L__BB3_190:
	add.s32 	%r311, %r94, 224;
	setp.ge.s32 	%p125, %r311, %r93;
	@%p125 bra 	$L__BB3_192;
	st.global.f64 	[%rd11+1792], %fd177;
$L__BB3_192:
	ret;

}
	// .globl	_ZN3cub18CUB_300001_SM_10006detail10merge_sort30DeviceMergeSortBlockSortKernelINS2_10policy_hubIN6thrust24THRUST_300001_SM_1000_NS6detail15normal_iteratorINS6_10device_ptrIdEEEEE9Policy600ESB_PNS0_8NullTypeESB_SF_m5orderdSE_EEvbT0_T1_T2_T3_T4_PT6_PT7_T5_NS1_7vsmem_tE
.visible .entry _ZN3cub18CUB_300001_SM_10006detail10merge_sort30DeviceMergeSortBlockSortKernelINS2_10policy_hubIN6thrust24THRUST_300001_SM_1000_NS6detail15normal_iteratorINS6_10device_ptrIdEEEEE9Policy600ESB_PNS0_8NullTypeESB_SF_m5orderdSE_EEvbT0_T1_T2_T3_T4_PT6_PT7_T5_NS1_7vsmem_tE(
	.param .u8 _ZN3cub18CUB_300001_SM_10006detail10merge_sort30DeviceMergeSortBlockSortKernelINS2_10policy_hubIN6thrust24THRUST_300001_SM_1000_NS6detail15normal_iteratorINS6_10device_ptrIdEEEEE9Policy600ESB_PNS0_8NullTypeESB_SF_m5orderdSE_EEvbT0_T1_T2_T3_T4_PT6_PT7_T5_NS1_7vsmem_tE_param_0,
	.param .align 8 .b8 _ZN3cub18CUB_300001_SM_10006detail10merge_sort30DeviceMergeSortBlockSortKernelINS2_10policy_hubIN6thrust24THRUST_300001_SM_1000_NS6detail15normal_iteratorINS6_10device_ptrIdEEEEE9Policy600ESB_PNS0_8NullTypeESB_SF_m5orderdSE_EEvbT0_T1_T2_T3_T4_PT6_PT7_T5_NS1_7vsmem_tE_param_1[8],
	.param .u64 .ptr .align 1 _ZN3cub18CUB_300001_SM_10006detail10merge_sort30DeviceMergeSortBlockSortKernelINS2_10policy_hubIN6thrust24THRUST_300001_SM_1000_NS6detail15normal_iteratorINS6_10device_ptrIdEEEEE9Policy600ESB_PNS0_8NullTypeESB_SF_m5orderdSE_EEvbT0_T1_T2_T3_T4_PT6_PT7_T5_NS1_7vsmem_tE_param_2,
	.param .align 8 .b8 _ZN3cub18CUB_300001_SM_10006detail10merge_sort30DeviceMergeSortBlockSortKernelINS2_10policy_hubIN6thrust24THRUST_300001_SM_1000_NS6detail15normal_iteratorINS6_10device_ptrIdEEEEE9Policy600ESB_PNS0_8NullTypeESB_SF_m5orderdSE_EEvbT0_T1_T2_T3_T4_PT6_PT7_T5_NS1_7vsmem_tE_param_3[8],
	.param .u64 .ptr .align 1 _ZN3cub18CUB_300001_SM_10006detail10merge_sort30DeviceMergeSortBlockSortKernelINS2_10policy_hubIN6thrust24THRUST_300001_SM_1000_NS6detail15normal_iteratorINS6_10device_ptrIdEEEEE9Policy600ESB_PNS0_8NullTypeESB_SF_m5orderdSE_EEvbT0_T1_T2_T3_T4_PT6_PT7_T5_NS1_7vsmem_tE_param_4,
	.param .u64 _ZN3cub18CUB_300001_SM_10006detail10merge_sort30DeviceMergeSortBlockSortKernelINS2_10policy_hubIN6thrust24THRUST_300001_SM_1000_NS6detail15normal_iteratorINS6_10device_ptrIdEEEEE9Policy600ESB_PNS0_8NullTypeESB_SF_m5orderdSE_EEvbT0_T1_T2_T3_T4_PT6_PT7_T5_NS1_7vsmem_tE_param_5,
	.param .u64 .ptr .align 1 _ZN3cub18CUB_300001_SM_10006detail10merge_sort30DeviceMergeSortBlockSortKernelINS2_10policy_hubIN6thrust24THRUST_300001_SM_1000_NS6detail15normal_iteratorINS6_10device_ptrIdEEEEE9Policy600ESB_PNS0_8NullTypeESB_SF_m5orderdSE_EEvbT0_T1_T2_T3_T4_PT6_PT7_T5_NS1_7vsmem_tE_param_6,
	.param .u64 .ptr .align 1 _ZN3cub18CUB_300001_SM_10006detail10merge_sort30DeviceMergeSortBlockSortKernelINS2_10policy_hubIN6thrust24THRUST_300001_SM_1000_NS6detail15normal_iteratorINS6_10device_ptrIdEEEEE9Policy600ESB_PNS0_8NullTypeESB_SF_m5orderdSE_EEvbT0_T1_T2_T3_T4_PT6_PT7_T5_NS1_7vsmem_tE_param_7,
	.param .align 1 .b8 _ZN3cub18CUB_300001_SM_10006detail10merge_sort30DeviceMergeSortBlockSortKernelINS2_10policy_hubIN6thrust24THRUST_300001_SM_1000_NS6detail15normal_iteratorINS6_10device_ptrIdEEEEE9Policy600ESB_PNS0_8NullTypeESB_SF_m5orderdSE_EEvbT0_T1_T2_T3_T4_PT6_PT7_T5_NS1_7vsmem_tE_param_8[1],
	.param .align 8 .b8 _ZN3cub18CUB_300001_SM_10006detail10merge_sort30DeviceMergeSortBlockSortKernelINS2_10policy_hubIN6thrust24THRUST_300001_SM_1000_NS6detail15normal_iteratorINS6_10device_ptrIdEEEEE9Policy600ESB_PNS0_8NullTypeESB_SF_m5orderdSE_EEvbT0_T1_T2_T3_T4_PT6_PT7_T5_NS1_7vsmem_tE_param_9[8]
)
.maxntid 256
{
	.reg .pred 	%p<228>;
	.reg .b16 	%rs<4>;
	.reg .b32 	%r<465>;
	.reg .b64 	%rd<45>;
	.reg .b64 	%fd<377>;
	// demoted variable
	.shared .align 16 .b8 _ZZN3cub18CUB_300001_SM_10006detail10merge_sort30DeviceMergeSortBlockSortKernelINS2_10policy_hubIN6thrust24THRUST_300001_SM_1000_NS6detail15normal_iteratorINS6_10device_ptrIdEEEEE9Policy600ESB_PNS0_8NullTypeESB_SF_m5orderdSE_EEvbT0_T1_T2_T3_T4_PT6_PT7_T5_NS1_7vsmem_tEE19static_temp_storage[16912];
	ld.param.u64 	%rd10, [_ZN3cub18CUB_300001_SM_10006detail10merge_sort30DeviceMergeSortBlockSortKernelINS2_10policy_hubIN6thrust24THRUST_300001_SM_1000_NS6detail15normal_iteratorINS6_10device_ptrIdEEEEE9Policy600ESB_PNS0_8NullTypeESB_SF_m5orderdSE_EEvbT0_T1_T2_T3_T4_PT6_PT7_T5_NS1_7vsmem_tE_param_3];
	ld.param.u64 	%rd11, [_ZN3cub18CUB_300001_SM_10006detail10merge_sort30DeviceMergeSortBlockSortKernelINS2_10policy_hubIN6thrust24THRUST_300001_SM_1000_NS6detail15normal_iteratorINS6_10device_ptrIdEEEEE9Policy600ESB_PNS0_8NullTypeESB_SF_m5orderdSE_EEvbT0_T1_T2_T3_T4_PT6_PT7_T5_NS1_7vsmem_tE_param_1];
	ld.param.u64 	%rd8, [_ZN3cub18CUB_300001_SM_10006detail10merge_sort30DeviceMergeSortBlockSortKernelINS2_10policy_hubIN6thrust24THRUST_300001_SM_1000_NS6detail15normal_iteratorINS6_10device_ptrIdEEEEE9Policy600ESB_PNS0_8NullTypeESB_SF_m5orderdSE_EEvbT0_T1_T2_T3_T4_PT6_PT7_T5_NS1_7vsmem_tE_param_5];
	cvta.to.global.u64 	%rd1, %rd11;
	cvta.to.global.u64 	%rd2, %rd10;
	mov.u32 	%r111, %ctaid.x;
	cvt.u64.u32 	%rd12, %r111;
	mov.u32 	%r112, %nctaid.x;
	cvt.u64.u32 	%rd13, %r112;
	mul.wide.u32 	%rd3, %r111, 2048;
	add.s64 	%rd14, %rd13, -1;
	setp.le.u64 	%p29, %rd14, %rd12;
	@%p29 bra 	$L__BB4_44;
	// begin inline asm
	griddepcontrol.wait;
	// end inline asm
	mov.u32 	%r1, %tid.x;
	and.b32  	%r2, %r1, 31;
	shl.b32 	%r304, %r1, 3;
	and.b32  	%r3, %r304, 7936;
	or.b32  	%r305, %r3, %r2;
	cvt.u64.u32 	%rd29, %r305;
	mov.u32 	%r306, %ctaid.x;
	mul.wide.u32 	%rd30, %r306, 2048;
	add.s64 	%rd4, %rd30, %rd29;
	shl.b64 	%rd31, %rd4, 3;
	add.s64 	%rd32, %rd1, %rd31;
	ld.global.f64 	%fd221, [%rd32];
	ld.global.f64 	%fd222, [%rd32+256];
	ld.global.f64 	%fd223, [%rd32+512];
	ld.global.f64 	%fd224, [%rd32+768];
	ld.global.f64 	%fd225, [%rd32+1024];
	ld.global.f64 	%fd226, [%rd32+1280];
	ld.global.f64 	%fd227, [%rd32+1536];
	ld.global.f64 	%fd228, [%rd32+1792];
	// begin inline asm
	mov.u32 %r302, %laneid;
	// end inline asm
	add.s32 	%r307, %r302, %r3;
	shr.s32 	%r308, %r307, 5;
	add.s32 	%r309, %r308, %r307;
	shl.b32 	%r310, %r309, 3;
	mov.u32 	%r311, _ZZN3cub18CUB_300001_SM_10006detail10merge_sort30DeviceMergeSortBlockSortKernelINS2_10policy_hubIN6thrust24THRUST_300001_SM_1000_NS6detail15normal_iteratorINS6_10device_ptrIdEEEEE9Policy600ESB_PNS0_8NullTypeESB_SF_m5orderdSE_EEvbT0_T1_T2_T3_T4_PT6_PT7_T5_NS1_7vsmem_tEE19static_temp_storage;
	add.s32 	%r4, %r311, %r310;
	st.shared.f64 	[%r4], %fd221;
	add.s32 	%r312, %r307, 32;
	shr.s32 	%r313, %r312, 5;
	add.s32 	%r314, %r313, %r307;
	shl.b32 	%r315, %r314, 3;
	add.s32 	%r5, %r311, %r315;
	st.shared.f64 	[%r5+256], %fd222;
	add.s32 	%r316, %r307, 64;
	shr.s32 	%r317, %r316, 5;
	add.s32 	%r318, %r317, %r307;
	shl.b32 	%r319, %r318, 3;
	add.s32 	%r6, %r311, %r319;
	st.shared.f64 	[%r6+512], %fd223;
	add.s32 	%r320, %r307, 96;
	shr.s32 	%r321, %r320, 5;
	add.s32 	%r322, %r321, %r307;
	shl.b32 	%r323, %r322, 3;
	add.s32 	%r7, %r311, %r323;
	st.shared.f64 	[%r7+768], %fd224;
	add.s32 	%r324, %r307, 128;
	shr.s32 	%r325, %r324, 5;
	add.s32 	%r326, %r325, %r307;
	shl.b32 	%r327, %r326, 3;
	add.s32 	%r8, %r311, %r327;
	st.shared.f64 	[%r8+1024], %fd225;
	add.s32 	%r328, %r307, 160;
	shr.s32 	%r329, %r328, 5;
	add.s32 	%r330, %r329, %r307;
	shl.b32 	%r331, %r330, 3;
	add.s32 	%r9, %r311, %r331;
	st.shared.f64 	[%r9+1280], %fd226;
	add.s32 	%r332, %r307, 192;
	shr.s32 	%r333, %r332, 5;
	add.s32 	%r334, %r333, %r307;
	shl.b32 	%r335, %r334, 3;
	add.s32 	%r10, %r311, %r335;
	st.shared.f64 	[%r10+1536], %fd227;
	add.s32 	%r336, %r307, 224;
	shr.s32 	%r337, %r336, 5;
	add.s32 	%r338, %r337, %r307;
	shl.b32 	%r339, %r338, 3;
	add.s32 	%r11, %r311, %r339;
	st.shared.f64 	[%r11+1792], %fd228;
	bar.warp.sync 	-1;
	mad.lo.s32 	%r340, %r302, 7, %r307;
	shr.s32 	%r341, %r340, 5;
	add.s32 	%r342, %r341, %r340;
	shl.b32 	%r343, %r342, 3;
	add.s32 	%r12, %r311, %r343;
	ld.shared.f64 	%fd229, [%r12];
	add.s32 	%r344, %r340, 1;
	shr.s32 	%r345, %r344, 5;
	add.s32 	%r346, %r345, %r340;
	shl.b32 	%r347, %r346, 3;
	add.s32 	%r13, %r311, %r347;
	ld.shared.f64 	%fd230, [%r13+8];
	add.s32 	%r348, %r340, 2;
	shr.s32 	%r349, %r348, 5;
	add.s32 	%r350, %r349, %r340;
	shl.b32 	%r351, %r350, 3;
	add.s32 	%r14, %r311, %r351;
	ld.shared.f64 	%fd231, [%r14+16];
	add.s32 	%r352, %r340, 3;
	shr.s32 	%r353, %r352, 5;
	add.s32 	%r354, %r353, %r340;
	shl.b32 	%r355, %r354, 3;
	add.s32 	%r15, %r311, %r355;
	ld.shared.f64 	%fd232, [%r15+24];
	add.s32 	%r356, %r340, 4;
	shr.s32 	%r357, %r356, 5;
	add.s32 	%r358, %r357, %r340;
	shl.b32 	%r359, %r358, 3;
	add.s32 	%r16, %r311, %r359;
	ld.shared.f64 	%fd233, [%r16+32];
	add.s32 	%r360, %r340, 5;
	shr.s32 	%r361, %r360, 5;
	add.s32 	%r362, %r361, %r340;
	shl.b32 	%r363, %r362, 3;
	add.s32 	%r17, %r311, %r363;
	ld.shared.f64 	%fd234, [%r17+40];
	add.s32 	%r364, %r340, 6;
	shr.s32 	%r365, %r364, 5;
	add.s32 	%r366, %r365, %r340;
	shl.b32 	%r367, %r366, 3;
	add.s32 	%r18, %r311, %r367;
	ld.shared.f64 	%fd235, [%r18+48];
	add.s32 	%r368, %r340, 7;
	shr.s32 	%r369, %r368, 5;
	add.s32 	%r370, %r369, %r340;
	shl.b32 	%r371, %r370, 3;
	add.s32 	%r19, %r311, %r371;
	ld.shared.f64 	%fd236, [%r19+56];
	bar.sync 	0;
	// begin inline asm
	griddepcontrol.launch_dependents;
	// end inline asm
	setp.geu.f64 	%p142, %fd230, %fd229;
	selp.f64 	%fd237, %fd230, %fd229, %p142;
	selp.f64 	%fd238, %fd229, %fd230, %p142;
	setp.geu.f64 	%p143, %fd232, %fd231;
	selp.f64 	%fd239, %fd232, %fd231, %p143;
	selp.f64 	%fd240, %fd231, %fd232, %p143;
	setp.geu.f64 	%p144, %fd234, %fd233;
	selp.f64 	%fd241, %fd234, %fd233, %p144;
	selp.f64 	%fd242, %fd233, %fd234, %p144;
	setp.geu.f64 	%p145, %fd236, %fd235;
	selp.f64 	%fd243, %fd236, %fd235, %p145;
	selp.f64 	%fd244, %fd235, %fd236, %p145;
	setp.geu.f64 	%p146, %fd240, %fd237;
	selp.f64 	%fd245, %fd240, %fd237, %p146;
	selp.f64 	%fd246, %fd237, %fd240, %p146;
	setp.geu.f64 	%p147, %fd242, %fd239;
	selp.f64 	%fd247, %fd242, %fd239, %p147;
	selp.f64 	%fd248, %fd239, %fd242, %p147;
	setp.geu.f64 	%p148, %fd244, %fd241;
	selp.f64 	%fd249, %fd244, %fd241, %p148;
	selp.f64 	%fd250, %fd241, %fd244, %p148;
	setp.geu.f64 	%p149, %fd246, %fd238;
	selp.f64 	%fd251, %fd246, %fd238, %p149;
	selp.f64 	%fd252, %fd238, %fd246, %p149;
	setp.geu.f64 	%p150, %fd248, %fd245;
	selp.f64 	%fd253, %fd248, %fd245, %p150;
	selp.f64 	%fd254, %fd245, %fd248, %p150;
	setp.geu.f64 	%p151, %fd250, %fd247;
	selp.f64 	%fd255, %fd250, %fd247, %p151;
	selp.f64 	%fd256, %fd247, %fd250, %p151;
	setp.geu.f64 	%p152, %fd243, %fd249;
	selp.f64 	%fd257, %fd243, %fd249, %p152;
	selp.f64 	%fd258, %fd249, %fd243, %p152;
	setp.geu.f64 	%p153, %fd254, %fd251;
	selp.f64 	%fd259, %fd254, %fd251, %p153;
	selp.f64 	%fd260, %fd251, %fd254, %p153;
	setp.geu.f64 	%p154, %fd256, %fd253;
	selp.f64 	%fd261, %fd256, %fd253, %p154;
	selp.f64 	%fd262, %fd253, %fd256, %p154;
	setp.geu.f64 	%p155, %fd258, %fd255;
	selp.f64 	%fd263, %fd258, %fd255, %p155;
	selp.f64 	%fd264, %fd255, %fd258, %p155;
	setp.geu.f64 	%p156, %fd260, %fd252;
	selp.f64 	%fd265, %fd260, %fd252, %p156;
	selp.f64 	%fd266, %fd252, %fd260, %p156;
	setp.geu.f64 	%p157, %fd262, %fd259;
	selp.f64 	%fd267, %fd262, %fd259, %p157;
	selp.f64 	%fd268, %fd259, %fd262, %p157;
	setp.geu.f64 	%p158, %fd264, %fd261;
	selp.f64 	%fd269, %fd264, %fd261, %p158;
	selp.f64 	%fd270, %fd261, %fd264, %p158;
	setp.geu.f64 	%p159, %fd257, %fd263;
	selp.f64 	%fd271, %fd257, %fd263, %p159;
	selp.f64 	%fd272, %fd263, %fd257, %p159;
	setp.geu.f64 	%p160, %fd268, %fd265;
	selp.f64 	%fd273, %fd268, %fd265, %p160;
	selp.f64 	%fd274, %fd265, %fd268, %p160;
	setp.geu.f64 	%p161, %fd270, %fd267;
	selp.f64 	%fd275, %fd270, %fd267, %p161;
	selp.f64 	%fd276, %fd267, %fd270, %p161;
	setp.geu.f64 	%p162, %fd272, %fd269;
	selp.f64 	%fd277, %fd272, %fd269, %p162;
	selp.f64 	%fd278, %fd269, %fd272, %p162;
	setp.geu.f64 	%p163, %fd274, %fd266;
	selp.f64 	%fd279, %fd274, %fd266, %p163;
	selp.f64 	%fd312, %fd266, %fd274, %p163;
	setp.geu.f64 	%p164, %fd276, %fd273;
	selp.f64 	%fd280, %fd276, %fd273, %p164;
	selp.f64 	%fd281, %fd273, %fd276, %p164;
	setp.geu.f64 	%p165, %fd278, %fd275;
	selp.f64 	%fd282, %fd278, %fd275, %p165;
	selp.f64 	%fd283, %fd275, %fd278, %p165;
	setp.geu.f64 	%p166, %fd271, %fd277;
	selp.f64 	%fd305, %fd271, %fd277, %p166;
	selp.f64 	%fd284, %fd277, %fd271, %p166;
	setp.geu.f64 	%p167, %fd281, %fd279;
	selp.f64 	%fd310, %fd281, %fd279, %p167;
	selp.f64 	%fd311, %fd279, %fd281, %p167;
	setp.geu.f64 	%p168, %fd283, %fd280;
	selp.f64 	%fd308, %fd283, %fd280, %p168;
	selp.f64 	%fd309, %fd280, %fd283, %p168;
	setp.geu.f64 	%p169, %fd284, %fd282;
	selp.f64 	%fd306, %fd284, %fd282, %p169;
	selp.f64 	%fd307, %fd282, %fd284, %p169;
	mov.b32 	%r457, 2;
$L__BB4_2:
	bar.sync 	0;
	add.s32 	%r372, %r457, -1;
	shl.b32 	%r373, %r1, 6;
	mov.u32 	%r374, _ZZN3cub18CUB_300001_SM_10006detail10merge_sort30DeviceMergeSortBlockSortKernelINS2_10policy_hubIN6thrust24THRUST_300001_SM_1000_NS6detail15normal_iteratorINS6_10device_ptrIdEEEEE9Policy600ESB_PNS0_8NullTypeESB_SF_m5orderdSE_EEvbT0_T1_T2_T3_T4_PT6_PT7_T5_NS1_7vsmem_tEE19static_temp_storage;
	add.s32 	%r375, %r374, %r373;
	st.shared.v2.f64 	[%r375], {%fd312, %fd311};
	st.shared.v2.f64 	[%r375+16], {%fd310, %fd309};
	st.shared.v2.f64 	[%r375+32], {%fd308, %fd307};
	st.shared.v2.f64 	[%r375+48], {%fd306, %fd305};
	bar.sync 	0;
	neg.s32 	%r376, %r457;
	and.b32  	%r377, %r1, %r376;
	shl.b32 	%r378, %r377, 3;
	shl.b32 	%r379, %r457, 2;
	and.b32  	%r380, %r372, %r1;
	shl.b32 	%r381, %r380, 3;
	min.u32 	%r21, %r381, 2048;
	min.u32 	%r22, %r378, 2048;
	add.s32 	%r382, %r22, %r379;
	min.u32 	%r23, %r382, 2048;
	add.s32 	%r383, %r23, %r379;
	min.u32 	%r24, %r383, 2048;
	sub.s32 	%r384, %r23, %r22;
	sub.s32 	%r385, %r24, %r23;
	setp.lt.s32 	%p170, %r21, %r385;
	sub.s32 	%r386, %r21, %r385;
	selp.b32 	%r460, 0, %r386, %p170;
	min.s32 	%r458, %r384, %r21;
	setp.ge.s32 	%p171, %r460, %r458;
	@%p171 bra 	$L__BB4_5;
	add.s32 	%r27, %r23, %r21;
$L__BB4_4:
	sub.s32 	%r387, %r458, %r460;
	shr.u32 	%r388, %r387, 31;
	add.s32 	%r389, %r387, %r388;
	shr.s32 	%r390, %r389, 1;
	add.s32 	%r391, %r390, %r460;
	add.s32 	%r392, %r391, %r22;
	shl.b32 	%r393, %r392, 3;
	add.s32 	%r395, %r374, %r393;
	ld.shared.f64 	%fd285, [%r395];
	not.b32 	%r396, %r391;
	add.s32 	%r397, %r27, %r396;
	shl.b32 	%r398, %r397, 3;
	add.s32 	%r399, %r374, %r398;
	ld.shared.f64 	%fd286, [%r399];
	setp.geu.f64 	%p172, %fd286, %fd285;
	add.s32 	%r400, %r391, 1;
	selp.b32 	%r460, %r400, %r460, %p172;
	selp.b32 	%r458, %r458, %r391, %p172;
	setp.lt.s32 	%p173, %r460, %r458;
	@%p173 bra 	$L__BB4_4;
$L__BB4_5:
	add.s32 	%r33, %r460, %r22;
	add.s32 	%r401, %r23, %r21;
	sub.s32 	%r34, %r401, %r460;
	shl.b32 	%r402, %r33, 3;
	add.s32 	%r35, %r374, %r402;
	ld.shared.f64 	%fd315, [%r35];
	shl.b32 	%r404, %r34, 3;
	add.s32 	%r36, %r374, %r404;
	ld.shared.f64 	%fd314, [%r36];
	setp.ge.s32 	%p175, %r34, %r24;
	mov.pred 	%p214, 0;
	@%p175 bra 	$L__BB4_7;
	setp.ge.s32 	%p176, %r33, %r23;
	setp.lt.f64 	%p177, %fd314, %fd315;
	or.pred  	%p214, %p176, %p177;
$L__BB4_7:
	selp.f64 	%fd312, %fd314, %fd315, %p214;
	selp.u32 	%r405, 1, 0, %p214;
	add.s32 	%r37, %r34, %r405;
	not.pred 	%p178, %p214;
	selp.u32 	%r406, 1, 0, %p178;
	add.s32 	%r38, %r33, %r406;
	@%p178 bra 	$L__BB4_9;
	ld.shared.f64 	%fd314, [%r36+8];
	bra.uni 	$L__BB4_10;
$L__BB4_9:
	ld.shared.f64 	%fd315, [%r35+8];
$L__BB4_10:
	setp.ge.s32 	%p180, %r37, %r24;
	mov.pred 	%p215, 0;
	@%p180 bra 	$L__BB4_12;
	setp.ge.s32 	%p181, %r38, %r23;
	setp.lt.f64 	%p182, %fd314, %fd315;
	or.pred  	%p215, %p181, %p182;
$L__BB4_12:
	selp.f64 	%fd311, %fd314, %fd315, %p215;
	selp.u32 	%r407, 1, 0, %p215;
	add.s32 	%r39, %r37, %r407;
	not.pred 	%p183, %p215;
	selp.u32 	%r408, 1, 0, %p183;
	add.s32 	%r40, %r38, %r408;
	@%p215 bra 	$L__BB4_14;
	shl.b32 	%r409, %r40, 3;
	add.s32 	%r411, %r374, %r409;
	ld.shared.f64 	%fd315, [%r411];
	bra.uni 	$L__BB4_15;
$L__BB4_14:
	shl.b32 	%r412, %r39, 3;
	add.s32 	%r414, %r374, %r412;
	ld.shared.f64 	%fd314, [%r414];
$L__BB4_15:
	setp.ge.s32 	%p185, %r39, %r24;
	mov.pred 	%p216, 0;
	@%p185 bra 	$L__BB4_17;
	setp.ge.s32 	%p186, %r40, %r23;
	setp.lt.f64 	%p187, %fd314, %fd315;
	or.pred  	%p216, %p186, %p187;
$L__BB4_17:
	selp.f64 	%fd310, %fd314, %fd315, %p216;
	selp.u32 	%r415, 1, 0, %p216;
	add.s32 	%r41, %r39, %r415;
	not.pred 	%p188, %p216;
	selp.u32 	%r416, 1, 0, %p188;
	add.s32 	%r42, %r40, %r416;
	@%p216 bra 	$L__BB4_19;
	shl.b32 	%r417, %r42, 3;
	mov.u32 	%r418, _ZZN3cub18CUB_300001_SM_10006detail10merge_sort30DeviceMergeSortBlockSortKernelINS2_10policy_hubIN6thrust24THRUST_300001_SM_1000_NS6detail15normal_iteratorINS6_10device_ptrIdEEEEE9Policy600ESB_PNS0_8NullTypeESB_SF_m5orderdSE_EEvbT0_T1_T2_T3_T4_PT6_PT7_T5_NS1_7vsmem_tEE19static_temp_storage;
	add.s32 	%r419, %r418, %r417;
	ld.shared.f64 	%fd315, [%r419];
	bra.uni 	$L__BB4_20;
$L__BB4_19:
	shl.b32 	%r420, %r41, 3;
	mov.u32 	%r421, _ZZN3cub18CUB_300001_SM_10006detail10merge_sort30DeviceMergeSortBlockSortKernelINS2_10policy_hubIN6thrust24THRUST_300001_SM_1000_NS6detail15normal_iteratorINS6_10device_ptrIdEEEEE9Policy600ESB_PNS0_8NullTypeESB_SF_m5orderdSE_EEvbT0_T1_T2_T3_T4_PT6_PT7_T5_NS1_7vsmem_tEE19static_temp_storage;
	add.s32 	%r422, %r421, %r420;
	ld.shared.f64 	%fd314, [%r422];
$L__BB4_20:
	setp.ge.s32 	%p190, %r41, %r24;
	mov.pred 	%p217, 0;
	@%p190 bra 	$L__BB4_22;
	setp.ge.s32 	%p191, %r42, %r23;
	setp.lt.f64 	%p192, %fd314, %fd315;
	or.pred  	%p217, %p191, %p192;
$L__BB4_22:
	selp.f64 	%fd309, %fd314, %fd315, %p217;
	selp.u32 	%r423, 1, 0, %p217;
	add.s32 	%r43, %r41, %r423;
	not.pred 	%p193, %p217;
	selp.u32 	%r424, 1, 0, %p193;
	add.s32 	%r44, %r42, %r424;
	@%p217 bra 	$L__BB4_24;
	shl.b32 	%r425, %r44, 3;
	mov.u32 	%r426, _ZZN3cub18CUB_300001_SM_10006detail10merge_sort30DeviceMergeSortBlockSortKernelINS2_10policy_hubIN6thrust24THRUST_300001_SM_1000_NS6detail15normal_iteratorINS6_10device_ptrIdEEEEE9Policy600ESB_PNS0_8NullTypeESB_SF_m5orderdSE_EEvbT0_T1_T2_T3_T4_PT6_PT7_T5_NS1_7vsmem_tEE19static_temp_storage;
	add.s32 	%r427, %r426, %r425;
	ld.shared.f64 	%fd315, [%r427];
	bra.uni 	$L__BB4_25;
$L__BB4_24:
	shl.b32 	%r428, %r43, 3;
	mov.u32 	%r429, _ZZN3cub18CUB_300001_SM_10006detail10merge_sort30DeviceMergeSortBlockSortKernelINS2_10policy_hubIN6thrust24THRUST_300001_SM_1000_NS6detail15normal_iteratorINS6_10device_ptrIdEEEEE9Policy600ESB_PNS0_8NullTypeESB_SF_m5orderdSE_EEvbT0_T1_T2_T3_T4_PT6_PT7_T5_NS1_7vsmem_tEE19static_temp_storage;
	add.s32 	%r430, %r429, %r428;
	ld.shared.f64 	%fd314, [%r430];
$L__BB4_25:
	setp.ge.s32 	%p195, %r43, %r24;
	mov.pred 	%p218, 0;
	@%p195 bra 	$L__BB4_27;
	setp.ge.s32 	%p196, %r44, %r23;
	setp.lt.f64 	%p197, %fd314, %fd315;
	or.pred  	%p218, %p196, %p197;
$L__BB4_27:
	selp.f64 	%fd308, %fd314, %fd315, %p218;
	selp.u32 	%r431, 1, 0, %p218;
	add.s32 	%r45, %r43, %r431;
	not.pred 	%p198, %p218;
	selp.u32 	%r432, 1, 0, %p198;
	add.s32 	%r46, %r44, %r432;
	@%p218 bra 	$L__BB4_29;
	shl.b32 	%r433, %r46, 3;
	mov.u32 	%r434, _ZZN3cub18CUB_300001_SM_10006detail10merge_sort30DeviceMergeSortBlockSortKernelINS2_10policy_hubIN6thrust24THRUST_300001_SM_1000_NS6detail15normal_iteratorINS6_10device_ptrIdEEEEE9Policy600ESB_PNS0_8NullTypeESB_SF_m5orderdSE_EEvbT0_T1_T2_T3_T4_PT6_PT7_T5_NS1_7vsmem_tEE19static_temp_storage;
	add.s32 	%r435, %r434, %r433;
	ld.shared.f64 	%fd315, [%r435];
	bra.uni 	$L__BB4_30;
$L__BB4_29:
	shl.b32 	%r436, %r45, 3;
	mov.u32 	%r437, _ZZN3cub18CUB_300001_SM_10006detail10merge_sort30DeviceMergeSortBlockSortKernelINS2_10policy_hubIN6thrust24THRUST_300001_SM_1000_NS6detail15normal_iteratorINS6_10device_ptrIdEEEEE9Policy600ESB_PNS0_8NullTypeESB_SF_m5orderdSE_EEvbT0_T1_T2_T3_T4_PT6_PT7_T5_NS1_7vsmem_tEE19static_temp_storage;
	add.s32 	%r438, %r437, %r436;
	ld.shared.f64 	%fd314, [%r438];
$L__BB4_30:
	setp.ge.s32 	%p200, %r45, %r24;
	mov.pred 	%p219, 0;
	@%p200 bra 	$L__BB4_32;
	setp.ge.s32 	%p201, %r46, %r23;
	setp.lt.f64 	%p202, %fd314, %fd315;
	or.pred  	%p219, %p201, %p202;
$L__BB4_32:
	selp.f64 	%fd307, %fd314, %fd315, %p219;
	selp.u32 	%r439, 1, 0, %p219;
	add.s32 	%r47, %r45, %r439;
	not.pred 	%p203, %p219;
	selp.u32 	%r440, 1, 0, %p203;
	add.s32 	%r48, %r46, %r440;
	@%p219 bra 	$L__BB4_34;
	shl.b32 	%r441, %r48, 3;
	mov.u32 	%r442, _ZZN3cub18CUB_300001_SM_10006detail10merge_sort30DeviceMergeSortBlockSortKernelINS2_10policy_hubIN6thrust24THRUST_300001_SM_1000_NS6detail15normal_iteratorINS6_10device_ptrIdEEEEE9Policy600ESB_PNS0_8NullTypeESB_SF_m5orderdSE_EEvbT0_T1_T2_T3_T4_PT6_PT7_T5_NS1_7vsmem_tEE19static_temp_storage;
	add.s32 	%r443, %r442, %r441;
	ld.shared.f64 	%fd315, [%r443];
	bra.uni 	$L__BB4_35;
$L__BB4_34:
	shl.b32 	%r444, %r47, 3;
	mov.u32 	%r445, _ZZN3cub18CUB_300001_SM_10006detail10merge_sort30DeviceMergeSortBlockSortKernelINS2_10policy_hubIN6thrust24THRUST_300001_SM_1000_NS6detail15normal_iteratorINS6_10device_ptrIdEEEEE9Policy600ESB_PNS0_8NullTypeESB_SF_m5orderdSE_EEvbT0_T1_T2_T3_T4_PT6_PT7_T5_NS1_7vsmem_tEE19static_temp_storage;
	add.s32 	%r446, %r445, %r444;
	ld.shared.f64 	%fd314, [%r446];
$L__BB4_35:
	setp.ge.s32 	%p205, %r47, %r24;
	mov.pred 	%p220, 0;
	@%p205 bra 	$L__BB4_37;
	setp.ge.s32 	%p206, %r48, %r23;
	setp.lt.f64 	%p207, %fd314, %fd315;
	or.pred  	%p220, %p206, %p207;
$L__BB4_37:
	selp.f64 	%fd306, %fd314, %fd315, %p220;
	selp.u32 	%r447, 1, 0, %p220;
	add.s32 	%r49, %r47, %r447;
	not.pred 	%p208, %p220;
	selp.u32 	%r448, 1, 0, %p208;
	add.s32 	%r50, %r48, %r448;
	@%p220 bra 	$L__BB4_39;
	shl.b32 	%r449, %r50, 3;
	mov.u32 	%r450, _ZZN3cub18CUB_300001_SM_10006detail10merge_sort30DeviceMergeSortBlockSortKernelINS2_10policy_hubIN6thrust24THRUST_300001_SM_1000_NS6detail15normal_iteratorINS6_10device_ptrIdEEEEE9Policy600ESB_PNS0_8NullTypeESB_SF_m5orderdSE_EEvbT0_T1_T2_T3_T4_PT6_PT7_T5_NS1_7vsmem_tEE19static_temp_storage;
	add.s32 	%r451, %r450, %r449;
	ld.shared.f64 	%fd315, [%r451];
	bra.uni 	$L__BB4_40;
$L__BB4_39:
	shl.b32 	%r452, %r49, 3;
	mov.u32 	%r453, _ZZN3cub18CUB_300001_SM_10006detail10merge_sort30DeviceMergeSortBlockSortKernelINS2_10policy_hubIN6thrust24THRUST_300001_SM_1000_NS6detail15normal_iteratorINS6_10device_ptrIdEEEEE9Policy600ESB_PNS0_8NullTypeESB_SF_m5orderdSE_EEvbT0_T1_T2_T3_T4_PT6_PT7_T5_NS1_7vsmem_tEE19static_temp_storage;
	add.s32 	%r454, %r453, %r452;
	ld.shared.f64 	%fd314, [%r454];
$L__BB4_40:
	setp.lt.s32 	%p209, %r49, %r24;
	setp.ge.s32 	%p210, %r50, %r23;
	setp.lt.f64 	%p211, %fd314, %fd315;
	selp.f64 	%fd287, %fd314, %fd315, %p211;
	selp.f64 	%fd288, %fd314, %fd287, %p210;
	selp.f64 	%fd305, %fd288, %fd315, %p209;
	shl.b32 	%r51, %r457, 1;
	setp.lt.u32 	%p212, %r457, 129;
	mov.u32 	%r457, %r51;
	@%p212 bra 	$L__BB4_2;
	ld.param.s8 	%rs3, [_ZN3cub18CUB_300001_SM_10006detail10merge_sort30DeviceMergeSortBlockSortKernelINS2_10policy_hubIN6thrust24THRUST_300001_SM_1000_NS6detail15normal_iteratorINS6_10device_ptrIdEEEEE9Policy600ESB_PNS0_8NullTypeESB_SF_m5orderdSE_EEvbT0_T1_T2_T3_T4_PT6_PT7_T5_NS1_7vsmem_tE_param_0];
	bar.sync 	0;
	setp.eq.s16 	%p213, %rs3, 0;
	@%p213 bra 	$L__BB4_43;
	st.shared.f64 	[%r12], %fd312;
	st.shared.f64 	[%r13+8], %fd311;
	st.shared.f64 	[%r14+16], %fd310;
	st.shared.f64 	[%r15+24], %fd309;
	st.shared.f64 	[%r16+32], %fd308;
	st.shared.f64 	[%r17+40], %fd307;
	st.shared.f64 	[%r18+48], %fd306;
	st.shared.f64 	[%r19+56], %fd305;
	bar.warp.sync 	-1;
	ld.shared.f64 	%fd289, [%r4];
	ld.shared.f64 	%fd290, [%r5+256];
	ld.shared.f64 	%fd291, [%r6+512];
	ld.shared.f64 	%fd292, [%r7+768];
	ld.shared.f64 	%fd293, [%r8+1024];
	ld.shared.f64 	%fd294, [%r9+1280];
	ld.shared.f64 	%fd295, [%r10+1536];
	ld.shared.f64 	%fd296, [%r11+1792];
	cvt.u64.u32 	%rd33, %r3;
	cvt.u64.u32 	%rd34, %r2;
	mov.u32 	%r456, %ctaid.x;
	mul.wide.u32 	%rd35, %r456, 2048;
	or.b64  	%rd36, %rd35, %rd34;
	add.s64 	%rd37, %rd36, %rd33;
	shl.b64 	%rd38, %rd37, 3;
	add.s64 	%rd39, %rd2, %rd38;
	st.global.f64 	[%rd39], %fd289;
	st.global.f64 	[%rd39+256], %fd290;
	st.global.f64 	[%rd39+512], %fd291;
	st.global.f64 	[%rd39+768], %fd292;
	st.global.f64 	[%rd39+1024], %fd293;
	st.global.f64 	[%rd39+1280], %fd294;
	st.global.f64 	[%rd39+1536], %fd295;
	st.global.f64 	[%rd39+1792], %fd296;
	bra.uni 	$L__BB4_157;
$L__BB4_43:
	ld.param.u64 	%rd44, [_ZN3cub18CUB_300001_SM_10006detail10merge_sort30DeviceMergeSortBlockSortKernelINS2_10policy_hubIN6thrust24THRUST_300001_SM_1000_NS6detail15normal_iteratorINS6_10device_ptrIdEEEEE9Policy600ESB_PNS0_8NullTypeESB_SF_m5orderdSE_EEvbT0_T1_T2_T3_T4_PT6_PT7_T5_NS1_7vsmem_tE_param_6];
	st.shared.f64 	[%r12], %fd312;
	st.shared.f64 	[%r13+8], %fd311;
	st.shared.f64 	[%r14+16], %fd310;
	st.shared.f64 	[%r15+24], %fd309;
	st.shared.f64 	[%r16+32], %fd308;
	st.shared.f64 	[%r17+40], %fd307;
	st.shared.f64 	[%r18+48], %fd306;
	st.shared.f64 	[%r19+56], %fd305;
	bar.warp.sync 	-1;
	ld.shared.f64 	%fd297, [%r4];
	ld.shared.f64 	%fd298, [%r5+256];
	ld.shared.f64 	%fd299, [%r6+512];
	ld.shared.f64 	%fd300, [%r7+768];
	ld.shared.f64 	%fd301, [%r8+1024];
	ld.shared.f64 	%fd302, [%r9+1280];
	ld.shared.f64 	%fd303, [%r10+1536];
	ld.shared.f64 	%fd304, [%r11+1792];
	cvta.to.global.u64 	%rd40, %rd44;
	add.s64 	%rd42, %rd40, %rd31;
	st.global.f64 	[%rd42], %fd297;
	st.global.f64 	[%rd42+256], %fd298;
	st.global.f64 	[%rd42+512], %fd299;
	st.global.f64 	[%rd42+768], %fd300;
	st.global.f64 	[%rd42+1024], %fd301;
	st.global.f64 	[%rd42+1280], %fd302;
	st.global.f64 	[%rd42+1536], %fd303;
	st.global.f64 	[%rd42+1792], %fd304;
	bra.uni 	$L__BB4_157;
$L__BB4_44:
	cvt.u32.u64 	%r113, %rd3;
	cvt.u32.u64 	%r114, %rd8;
	sub.s32 	%r115, %r114, %r113;
	min.s32 	%r52, %r115, 2048;
	// begin inline asm
	griddepcontrol.wait;
	// end inline asm
	shl.b64 	%rd15, %rd3, 3;
	add.s64 	%rd16, %rd1, %rd15;
	mov.u32 	%r53, %tid.x;
	ld.global.f64 	%fd334, [%rd16];
	and.b32  	%r116, %r53, 31;
	shl.b32 	%r117, %r53, 3;
	and.b32  	%r118, %r117, 7936;
	or.b32  	%r54, %r118, %r116;
	setp.ge.s32 	%p30, %r54, %r52;
	shl.b32 	%r119, %r54, 3;
	cvt.u64.u32 	%rd17, %r119;
	add.s64 	%rd5, %rd16, %rd17;
	mov.f64 	%fd327, %fd334;
	@%p30 bra 	$L__BB4_46;
	ld.global.f64 	%fd327, [%rd5];
$L__BB4_46:
	add.s32 	%r55, %r54, 32;
	setp.ge.s32 	%p31, %r55, %r52;
	mov.f64 	%fd328, %fd334;
	@%p31 bra 	$L__BB4_48;
	ld.global.f64 	%fd328, [%rd5+256];
$L__BB4_48:
	add.s32 	%r56, %r54, 64;
	setp.ge.s32 	%p32, %r56, %r52;
	mov.f64 	%fd329, %fd334;
	@%p32 bra 	$L__BB4_50;
	ld.global.f64 	%fd329, [%rd5+512];
$L__BB4_50:
	add.s32 	%r120, %r54, 96;
	setp.ge.s32 	%p33, %r120, %r52;
	mov.f64 	%fd330, %fd334;
	@%p33 bra 	$L__BB4_52;
	ld.global.f64 	%fd330, [%rd5+768];
$L__BB4_52:
	add.s32 	%r121, %r54, 128;
	setp.ge.s32 	%p34, %r121, %r52;
	mov.f64 	%fd331, %fd334;
	@%p34 bra 	$L__BB4_54;
	ld.global.f64 	%fd331, [%rd5+1024];
$L__BB4_54:
	add.s32 	%r122, %r54, 160;
	setp.ge.s32 	%p35, %r122, %r52;
	mov.f64 	%fd332, %fd334;
	@%p35 bra 	$L__BB4_56;
	ld.global.f64 	%fd332, [%rd5+1280];
$L__BB4_56:
	add.s32 	%r123, %r54, 192;
	setp.ge.s32 	%p36, %r123, %r52;
	mov.f64 	%fd333, %fd334;
	@%p36 bra 	$L__BB4_58;
	ld.global.f64 	%fd333, [%rd5+1536];
$L__BB4_58:
	add.s32 	%r124, %r54, 224;
	setp.ge.s32 	%p37, %r124, %r52;
	@%p37 bra 	$L__BB4_60;
	ld.global.f64 	%fd334, [%rd5+1792];
$L__BB4_60:
	// begin inline asm
	mov.u32 %r125, %laneid;
	// end inline asm
	shl.b32 	%r57, %r53, 3;
	and.b32  	%r126, %r57, 7936;
	add.s32 	%r127, %r125, %r126;
	shr.s32 	%r128, %r127, 5;
	add.s32 	%r129, %r128, %r127;
	shl.b32 	%r130, %r129, 3;
	mov.u32 	%r131, _ZZN3cub18CUB_300001_SM_10006detail10merge_sort30DeviceMergeSortBlockSortKernelINS2_10policy_hubIN6thrust24THRUST_300001_SM_1000_NS6detail15normal_iteratorINS6_10device_ptrIdEEEEE9Policy600ESB_PNS0_8NullTypeESB_SF_m5orderdSE_EEvbT0_T1_T2_T3_T4_PT6_PT7_T5_NS1_7vsmem_tEE19static_temp_storage;
	add.s32 	%r58, %r131, %r130;
	st.shared.f64 	[%r58], %fd327;
	add.s32 	%r132, %r127, 32;
	shr.s32 	%r133, %r132, 5;
	add.s32 	%r134, %r133, %r127;
	shl.b32 	%r135, %r134, 3;
	add.s32 	%r59, %r131, %r135;
	st.shared.f64 	[%r59+256], %fd328;
	add.s32 	%r136, %r127, 64;
	shr.s32 	%r137, %r136, 5;
	add.s32 	%r138, %r137, %r127;
	shl.b32 	%r139, %r138, 3;
	add.s32 	%r60, %r131, %r139;
	st.shared.f64 	[%r60+512], %fd329;
	add.s32 	%r140, %r127, 96;
	shr.s32 	%r141, %r140, 5;
	add.s32 	%r142, %r141, %r127;
	shl.b32 	%r143, %r142, 3;
	add.s32 	%r61, %r131, %r143;
	st.shared.f64 	[%r61+768], %fd330;
	add.s32 	%r144, %r127, 128;
	shr.s32 	%r145, %r144, 5;
	add.s32 	%r146, %r145, %r127;
	shl.b32 	%r147, %r146, 3;
	add.s32 	%r62, %r131, %r147;
	st.shared.f64 	[%r62+1024], %fd331;
	add.s32 	%r148, %r127, 160;
	shr.s32 	%r149, %r148, 5;
	add.s32 	%r150, %r149, %r127;
	shl.b32 	%r151, %r150, 3;
	add.s32 	%r63, %r131, %r151;
	st.shared.f64 	[%r63+1280], %fd332;
	add.s32 	%r152, %r127, 192;
	shr.s32 	%r153, %r152, 5;
	add.s32 	%r154, %r153, %r127;
	shl.b32 	%r155, %r154, 3;
	add.s32 	%r64, %r131, %r155;
	st.shared.f64 	[%r64+1536], %fd333;
	add.s32 	%r156, %r127, 224;
	shr.s32 	%r157, %r156, 5;
	add.s32 	%r158, %r157, %r127;
	shl.b32 	%r159, %r158, 3;
	add.s32 	%r65, %r131, %r159;
	st.shared.f64 	[%r65+1792], %fd334;
	bar.warp.sync 	-1;
	mad.lo.s32 	%r160, %r125, 7, %r127;
	shr.s32 	%r161, %r160, 5;
	add.s32 	%r162, %r161, %r160;
	shl.b32 	%r163, %r162, 3;
	add.s32 	%r66, %r131, %r163;
	ld.shared.f64 	%fd362, [%r66];
	add.s32 	%r164, %r160, 1;
	shr.s32 	%r165, %r164, 5;
	add.s32 	%r166, %r165, %r160;
	shl.b32 	%r167, %r166, 3;
	add.s32 	%r67, %r131, %r167;
	ld.shared.f64 	%fd73, [%r67+8];
	add.s32 	%r168, %r160, 2;
	shr.s32 	%r169, %r168, 5;
	add.s32 	%r170, %r169, %r160;
	shl.b32 	%r171, %r170, 3;
	add.s32 	%r68, %r131, %r171;
	ld.shared.f64 	%fd74, [%r68+16];
	add.s32 	%r172, %r160, 3;
	shr.s32 	%r173, %r172, 5;
	add.s32 	%r174, %r173, %r160;
	shl.b32 	%r175, %r174, 3;
	add.s32 	%r69, %r131, %r175;
	ld.shared.f64 	%fd75, [%r69+24];
	add.s32 	%r176, %r160, 4;
	shr.s32 	%r177, %r176, 5;
	add.s32 	%r178, %r177, %r160;
	shl.b32 	%r179, %r178, 3;
	add.s32 	%r70, %r131, %r179;
	ld.shared.f64 	%fd76, [%r70+32];
	add.s32 	%r180, %r160, 5;
	shr.s32 	%r181, %r180, 5;
	add.s32 	%r182, %r181, %r160;
	shl.b32 	%r183, %r182, 3;
	add.s32 	%r71, %r131, %r183;
	ld.shared.f64 	%fd77, [%r71+40];
	add.s32 	%r184, %r160, 6;
	shr.s32 	%r185, %r184, 5;
	add.s32 	%r186, %r185, %r160;
	shl.b32 	%r187, %r186, 3;
	add.s32 	%r72, %r131, %r187;
	ld.shared.f64 	%fd78, [%r72+48];
	add.s32 	%r188, %r160, 7;
	shr.s32 	%r189, %r188, 5;
	add.s32 	%r190, %r189, %r160;
	shl.b32 	%r191, %r190, 3;
	add.s32 	%r73, %r131, %r191;
	ld.shared.f64 	%fd79, [%r73+56];
	bar.sync 	0;
	// begin inline asm
	griddepcontrol.launch_dependents;
	// end inline asm
	or.b32  	%r192, %r57, 1;
	setp.ge.u32 	%p38, %r192, %r52;
	mov.f64 	%fd353, %fd362;
	mov.f64 	%fd337, %fd362;
	@%p38 bra 	$L__BB4_63;
	setp.geu.f64 	%p39, %fd362, %fd73;
	mov.f64 	%fd353, %fd73;
	@%p39 bra 	$L__BB4_63;
	mov.f64 	%fd337, %fd73;
$L__BB4_63:
	add.s32 	%r193, %r57, 2;
	setp.ge.u32 	%p40, %r193, %r52;
	mov.f64 	%fd339, %fd337;
	@%p40 bra 	$L__BB4_66;
	setp.geu.f64 	%p41, %fd337, %fd74;
	mov.f64 	%fd337, %fd74;
	@%p41 bra 	$L__BB4_66;
	mov.f64 	%fd339, %fd74;
$L__BB4_66:
	add.s32 	%r194, %r57, 3;
	setp.ge.u32 	%p42, %r194, %r52;
	mov.f64 	%fd341, %fd339;
	@%p42 bra 	$L__BB4_69;
	setp.geu.f64 	%p43, %fd339, %fd75;
	mov.f64 	%fd339, %fd75;
	@%p43 bra 	$L__BB4_69;
	mov.f64 	%fd341, %fd75;
$L__BB4_69:
	add.s32 	%r195, %r57, 4;
	setp.ge.u32 	%p44, %r195, %r52;
	mov.f64 	%fd343, %fd341;
	@%p44 bra 	$L__BB4_72;
	setp.geu.f64 	%p45, %fd341, %fd76;
	mov.f64 	%fd341, %fd76;
	@%p45 bra 	$L__BB4_72;
	mov.f64 	%fd343, %fd76;
$L__BB4_72:
	add.s32 	%r196, %r57, 5;
	setp.ge.u32 	%p46, %r196, %r52;
	mov.f64 	%fd345, %fd343;
	@%p46 bra 	$L__BB4_75;
	setp.geu.f64 	%p47, %fd343, %fd77;
	mov.f64 	%fd343, %fd77;
	@%p47 bra 	$L__BB4_75;
	mov.f64 	%fd345, %fd77;
$L__BB4_75:
	add.s32 	%r197, %r57, 6;
	setp.ge.u32 	%p48, %r197, %r52;
	mov.f64 	%fd346, %fd345;
	@%p48 bra 	$L__BB4_78;
	setp.geu.f64 	%p49, %fd345, %fd78;
	mov.f64 	%fd345, %fd78;
	@%p49 bra 	$L__BB4_78;
	mov.f64 	%fd346, %fd78;
$L__BB4_78:
	add.s32 	%r198, %r57, 7;
	setp.lt.u32 	%p50, %r198, %r52;
	selp.f64 	%fd355, %fd79, %fd346, %p50;
	setp.ge.u32 	%p51, %r57, %r52;
	@%p51 bra 	$L__BB4_81;
	setp.geu.f64 	%p52, %fd353, %fd362;
	selp.f64 	%fd171, %fd353, %fd362, %p52;
	selp.f64 	%fd172, %fd362, %fd353, %p52;
	setp.geu.f64 	%p53, %fd339, %fd337;
	selp.f64 	%fd173, %fd339, %fd337, %p53;
	selp.f64 	%fd174, %fd337, %fd339, %p53;
	setp.geu.f64 	%p54, %fd343, %fd341;
	selp.f64 	%fd175, %fd343, %fd341, %p54;
	selp.f64 	%fd176, %fd341, %fd343, %p54;
	setp.geu.f64 	%p55, %fd355, %fd345;
	selp.f64 	%fd177, %fd355, %fd345, %p55;
	selp.f64 	%fd178, %fd345, %fd355, %p55;
	setp.geu.f64 	%p56, %fd174, %fd171;
	selp.f64 	%fd179, %fd174, %fd171, %p56;
	selp.f64 	%fd180, %fd171, %fd174, %p56;
	setp.geu.f64 	%p57, %fd176, %fd173;
	selp.f64 	%fd181, %fd176, %fd173, %p57;
	selp.f64 	%fd182, %fd173, %fd176, %p57;
	setp.geu.f64 	%p58, %fd178, %fd175;
	selp.f64 	%fd183, %fd178, %fd175, %p58;
	selp.f64 	%fd184, %fd175, %fd178, %p58;
	setp.geu.f64 	%p59, %fd180, %fd172;
	selp.f64 	%fd185, %fd180, %fd172, %p59;
	selp.f64 	%fd186, %fd172, %fd180, %p59;
	setp.geu.f64 	%p60, %fd182, %fd179;
	selp.f64 	%fd187, %fd182, %fd179, %p60;
	selp.f64 	%fd188, %fd179, %fd182, %p60;
	setp.geu.f64 	%p61, %fd184, %fd181;
	selp.f64 	%fd189, %fd184, %fd181, %p61;
	selp.f64 	%fd190, %fd181, %fd184, %p61;
	setp.geu.f64 	%p62, %fd177, %fd183;
	selp.f64 	%fd191, %fd177, %fd183, %p62;
	selp.f64 	%fd192, %fd183, %fd177, %p62;
	setp.geu.f64 	%p63, %fd188, %fd185;
	selp.f64 	%fd193, %fd188, %fd185, %p63;
	selp.f64 	%fd194, %fd185, %fd188, %p63;
	setp.geu.f64 	%p64, %fd190, %fd187;
	selp.f64 	%fd195, %fd190, %fd187, %p64;
	selp.f64 	%fd196, %fd187, %fd190, %p64;
	setp.geu.f64 	%p65, %fd192, %fd189;
	selp.f64 	%fd197, %fd192, %fd189, %p65;
	selp.f64 	%fd198, %fd189, %fd192, %p65;
	setp.geu.f64 	%p66, %fd194, %fd186;
	selp.f64 	%fd199, %fd194, %fd186, %p66;
	selp.f64 	%fd200, %fd186, %fd194, %p66;
	setp.geu.f64 	%p67, %fd196, %fd193;
	selp.f64 	%fd201, %fd196, %fd193, %p67;
	selp.f64 	%fd202, %fd193, %fd196, %p67;
	setp.geu.f64 	%p68, %fd198, %fd195;
	selp.f64 	%fd203, %fd198, %fd195, %p68;
	selp.f64 	%fd204, %fd195, %fd198, %p68;
	setp.geu.f64 	%p69, %fd191, %fd197;
	selp.f64 	%fd205, %fd191, %fd197, %p69;
	selp.f64 	%fd206, %fd197, %fd191, %p69;
	setp.geu.f64 	%p70, %fd202, %fd199;
	selp.f64 	%fd207, %fd202, %fd199, %p70;
	selp.f64 	%fd208, %fd199, %fd202, %p70;
	setp.geu.f64 	%p71, %fd204, %fd201;
	selp.f64 	%fd209, %fd204, %fd201, %p71;
	selp.f64 	%fd210, %fd201, %fd204, %p71;
	setp.geu.f64 	%p72, %fd206, %fd203;
	selp.f64 	%fd211, %fd206, %fd203, %p72;
	selp.f64 	%fd212, %fd203, %fd206, %p72;
	setp.geu.f64 	%p73, %fd208, %fd200;
	selp.f64 	%fd213, %fd208, %fd200, %p73;
	selp.f64 	%fd362, %fd200, %fd208, %p73;
	setp.geu.f64 	%p74, %fd210, %fd207;
	selp.f64 	%fd214, %fd210, %fd207, %p74;
	selp.f64 	%fd215, %fd207, %fd210, %p74;
	setp.geu.f64 	%p75, %fd212, %fd209;
	selp.f64 	%fd343, %fd212, %fd209, %p75;
	selp.f64 	%fd216, %fd209, %fd212, %p75;
	setp.geu.f64 	%p76, %fd205, %fd211;
	selp.f64 	%fd355, %fd205, %fd211, %p76;
	selp.f64 	%fd96, %fd211, %fd205, %p76;
	setp.geu.f64 	%p77, %fd215, %fd213;
	selp.f64 	%fd337, %fd215, %fd213, %p77;
	selp.f64 	%fd353, %fd213, %fd215, %p77;
	setp.geu.f64 	%p78, %fd216, %fd214;
	selp.f64 	%fd341, %fd216, %fd214, %p78;
	selp.f64 	%fd339, %fd214, %fd216, %p78;
	setp.geu.f64 	%p79, %fd96, %fd343;
	mov.f64 	%fd345, %fd96;
	@%p79 bra 	$L__BB4_81;
	mov.f64 	%fd345, %fd343;
	mov.f64 	%fd343, %fd96;
$L__BB4_81:
	mov.b32 	%r461, 2;
	shl.b32 	%r201, %r53, 6;
	mov.u32 	%r202, _ZZN3cub18CUB_300001_SM_10006detail10merge_sort30DeviceMergeSortBlockSortKernelINS2_10policy_hubIN6thrust24THRUST_300001_SM_1000_NS6detail15normal_iteratorINS6_10device_ptrIdEEEEE9Policy600ESB_PNS0_8NullTypeESB_SF_m5orderdSE_EEvbT0_T1_T2_T3_T4_PT6_PT7_T5_NS1_7vsmem_tEE19static_temp_storage;
	add.s32 	%r203, %r202, %r201;
$L__BB4_82:
	bar.sync 	0;
	add.s32 	%r200, %r461, -1;
	st.shared.v2.f64 	[%r203], {%fd362, %fd353};
	st.shared.v2.f64 	[%r203+16], {%fd337, %fd339};
	st.shared.v2.f64 	[%r203+32], {%fd341, %fd343};
	st.shared.v2.f64 	[%r203+48], {%fd345, %fd355};
	bar.sync 	0;
	neg.s32 	%r204, %r461;
	and.b32  	%r205, %r53, %r204;
	shl.b32 	%r206, %r205, 3;
	shl.b32 	%r207, %r461, 2;
	and.b32  	%r208, %r200, %r53;
	shl.b32 	%r209, %r208, 3;
	min.s32 	%r75, %r209, %r52;
	min.s32 	%r76, %r206, %r52;
	add.s32 	%r210, %r76, %r207;
	min.s32 	%r77, %r210, %r52;
	add.s32 	%r211, %r77, %r207;
	min.s32 	%r78, %r211, %r52;
	sub.s32 	%r212, %r77, %r76;
	sub.s32 	%r213, %r78, %r77;
	setp.lt.s32 	%p80, %r75, %r213;
	sub.s32 	%r214, %r75, %r213;
	selp.b32 	%r464, 0, %r214, %p80;
	min.s32 	%r462, %r212, %r75;
	setp.ge.s32 	%p81, %r464, %r462;
	@%p81 bra 	$L__BB4_84;
$L__BB4_83:
	sub.s32 	%r215, %r462, %r464;
	shr.u32 	%r216, %r215, 31;
	add.s32 	%r217, %r215, %r216;
	shr.s32 	%r218, %r217, 1;
	add.s32 	%r219, %r218, %r464;
	add.s32 	%r220, %r219, %r76;
	shl.b32 	%r221, %r220, 3;
	mov.u32 	%r222, _ZZN3cub18CUB_300001_SM_10006detail10merge_sort30DeviceMergeSortBlockSortKernelINS2_10policy_hubIN6thrust24THRUST_300001_SM_1000_NS6detail15normal_iteratorINS6_10device_ptrIdEEEEE9Policy600ESB_PNS0_8NullTypeESB_SF_m5orderdSE_EEvbT0_T1_T2_T3_T4_PT6_PT7_T5_NS1_7vsmem_tEE19static_temp_storage;
	add.s32 	%r223, %r222, %r221;
	ld.shared.f64 	%fd217, [%r223];
	not.b32 	%r224, %r219;
	add.s32 	%r225, %r77, %r75;
	add.s32 	%r226, %r225, %r224;
	shl.b32 	%r227, %r226, 3;
	add.s32 	%r228, %r222, %r227;
	ld.shared.f64 	%fd218, [%r228];
	setp.geu.f64 	%p82, %fd218, %fd217;
	add.s32 	%r229, %r219, 1;
	selp.b32 	%r464, %r229, %r464, %p82;
	selp.b32 	%r462, %r462, %r219, %p82;
	setp.lt.s32 	%p83, %r464, %r462;
	@%p83 bra 	$L__BB4_83;
$L__BB4_84:
	add.s32 	%r86, %r464, %r76;
	add.s32 	%r230, %r77, %r75;
	sub.s32 	%r87, %r230, %r464;
	shl.b32 	%r231, %r86, 3;
	mov.u32 	%r232, _ZZN3cub18CUB_300001_SM_10006detail10merge_sort30DeviceMergeSortBlockSortKernelINS2_10policy_hubIN6thrust24THRUST_300001_SM_1000_NS6detail15normal_iteratorINS6_10device_ptrIdEEEEE9Policy600ESB_PNS0_8NullTypeESB_SF_m5orderdSE_EEvbT0_T1_T2_T3_T4_PT6_PT7_T5_NS1_7vsmem_tEE19static_temp_storage;
	add.s32 	%r88, %r232, %r231;
	ld.shared.f64 	%fd365, [%r88];
	shl.b32 	%r233, %r87, 3;
	add.s32 	%r89, %r232, %r233;
	ld.shared.f64 	%fd364, [%r89];
	setp.ge.s32 	%p85, %r87, %r78;
	mov.pred 	%p221, 0;
	@%p85 bra 	$L__BB4_86;
	setp.ge.s32 	%p86, %r86, %r77;
	setp.lt.f64 	%p87, %fd364, %fd365;
	or.pred  	%p221, %p86, %p87;
$L__BB4_86:
	selp.f64 	%fd362, %fd364, %fd365, %p221;
	selp.u32 	%r234, 1, 0, %p221;
	add.s32 	%r90, %r87, %r234;
	not.pred 	%p88, %p221;
	selp.u32 	%r235, 1, 0, %p88;
	add.s32 	%r91, %r86, %r235;
	@%p88 bra 	$L__BB4_88;
	ld.shared.f64 	%fd364, [%r89+8];
	bra.uni 	$L__BB4_89;
$L__BB4_88:
	ld.shared.f64 	%fd365, [%r88+8];
$L__BB4_89:
	setp.ge.s32 	%p90, %r90, %r78;
	mov.pred 	%p222, 0;
	@%p90 bra 	$L__BB4_91;
	setp.ge.s32 	%p91, %r91, %r77;
	setp.lt.f64 	%p92, %fd364, %fd365;
	or.pred  	%p222, %p91, %p92;
$L__BB4_91:
	selp.f64 	%fd353, %fd364, %fd365, %p222;
	selp.u32 	%r236, 1, 0, %p222;
	add.s32 	%r92, %r90, %r236;
	not.pred 	%p93, %p222;
	selp.u32 	%r237, 1, 0, %p93;
	add.s32 	%r93, %r91, %r237;
	@%p222 bra 	$L__BB4_93;
	shl.b32 	%r238, %r93, 3;
	add.s32 	%r240, %r232, %r238;
	ld.shared.f64 	%fd365, [%r240];
	bra.uni 	$L__BB4_94;
$L__BB4_93:
	shl.b32 	%r241, %r92, 3;
	add.s32 	%r243, %r232, %r241;
	ld.shared.f64 	%fd364, [%r243];
$L__BB4_94:
	setp.ge.s32 	%p95, %r92, %r78;
	mov.pred 	%p223, 0;
	@%p95 bra 	$L__BB4_96;
	setp.ge.s32 	%p96, %r93, %r77;
	setp.lt.f64 	%p97, %fd364, %fd365;
	or.pred  	%p223, %p96, %p97;
$L__BB4_96:
	selp.f64 	%fd337, %fd364, %fd365, %p223;
	selp.u32 	%r244, 1, 0, %p223;
	add.s32 	%r94, %r92, %r244;
	not.pred 	%p98, %p223;
	selp.u32 	%r245, 1, 0, %p98;
	add.s32 	%r95, %r93, %r245;
	@%p223 bra 	$L__BB4_98;
	shl.b32 	%r246, %r95, 3;
	mov.u32 	%r247, _ZZN3cub18CUB_300001_SM_10006detail10merge_sort30DeviceMergeSortBlockSortKernelINS2_10policy_hubIN6thrust24THRUST_300001_SM_1000_NS6detail15normal_iteratorINS6_10device_ptrIdEEEEE9Policy600ESB_PNS0_8NullTypeESB_SF_m5orderdSE_EEvbT0_T1_T2_T3_T4_PT6_PT7_T5_NS1_7vsmem_tEE19static_temp_storage;
	add.s32 	%r248, %r247, %r246;
	ld.shared.f64 	%fd365, [%r248];
	bra.uni 	$L__BB4_99;
$L__BB4_98:
	shl.b32 	%r249, %r94, 3;
	mov.u32 	%r250, _ZZN3cub18CUB_300001_SM_10006detail10merge_sort30DeviceMergeSortBlockSortKernelINS2_10policy_hubIN6thrust24THRUST_300001_SM_1000_NS6detail15normal_iteratorINS6_10device_ptrIdEEEEE9Policy600ESB_PNS0_8NullTypeESB_SF_m5orderdSE_EEvbT0_T1_T2_T3_T4_PT6_PT7_T5_NS1_7vsmem_tEE19static_temp_storage;
	add.s32 	%r251, %r250, %r249;
	ld.shared.f64 	%fd364, [%r251];
$L__BB4_99:
	setp.ge.s32 	%p100, %r94, %r78;
	mov.pred 	%p224, 0;
	@%p100 bra 	$L__BB4_101;
	setp.ge.s32 	%p101, %r95, %r77;
	setp.lt.f64 	%p102, %fd364, %fd365;
	or.pred  	%p224, %p101, %p102;
$L__BB4_101:
	selp.f64 	%fd339, %fd364, %fd365, %p224;
	selp.u32 	%r252, 1, 0, %p224;
	add.s32 	%r96, %r94, %r252;
	not.pred 	%p103, %p224;
	selp.u32 	%r253, 1, 0, %p103;
	add.s32 	%r97, %r95, %r253;
	@%p224 bra 	$L__BB4_103;
	shl.b32 	%r254, %r97, 3;
	mov.u32 	%r255, _ZZN3cub18CUB_300001_SM_10006detail10merge_sort30DeviceMergeSortBlockSortKernelINS2_10policy_hubIN6thrust24THRUST_300001_SM_1000_NS6detail15normal_iteratorINS6_10device_ptrIdEEEEE9Policy600ESB_PNS0_8NullTypeESB_SF_m5orderdSE_EEvbT0_T1_T2_T3_T4_PT6_PT7_T5_NS1_7vsmem_tEE19static_temp_storage;
	add.s32 	%r256, %r255, %r254;
	ld.shared.f64 	%fd365, [%r256];
	bra.uni 	$L__BB4_104;
$L__BB4_103:
	shl.b32 	%r257, %r96, 3;
	mov.u32 	%r258, _ZZN3cub18CUB_300001_SM_10006detail10merge_sort30DeviceMergeSortBlockSortKernelINS2_10policy_hubIN6thrust24THRUST_300001_SM_1000_NS6detail15normal_iteratorINS6_10device_ptrIdEEEEE9Policy600ESB_PNS0_8NullTypeESB_SF_m5orderdSE_EEvbT0_T1_T2_T3_T4_PT6_PT7_T5_NS1_7vsmem_tEE19static_temp_storage;
	add.s32 	%r259, %r258, %r257;
	ld.shared.f64 	%fd364, [%r259];
$L__BB4_104:
	setp.ge.s32 	%p105, %r96, %r78;
	mov.pred 	%p225, 0;
	@%p105 bra 	$L__BB4_106;
	setp.ge.s32 	%p106, %r97, %r77;
	setp.lt.f64 	%p107, %fd364, %fd365;
	or.pred  	%p225, %p106, %p107;
$L__BB4_106:
	selp.f64 	%fd341, %fd364, %fd365, %p225;
	selp.u32 	%r260, 1, 0, %p225;
	add.s32 	%r98, %r96, %r260;
	not.pred 	%p108, %p225;
	selp.u32 	%r261, 1, 0, %p108;
	add.s32 	%r99, %r97, %r261;
	@%p225 bra 	$L__BB4_108;
	shl.b32 	%r262, %r99, 3;
	mov.u32 	%r263, _ZZN3cub18CUB_300001_SM_10006detail10merge_sort30DeviceMergeSortBlockSortKernelINS2_10policy_hubIN6thrust24THRUST_300001_SM_1000_NS6detail15normal_iteratorINS6_10device_ptrIdEEEEE9Policy600ESB_PNS0_8NullTypeESB_SF_m5orderdSE_EEvbT0_T1_T2_T3_T4_PT6_PT7_T5_NS1_7vsmem_tEE19static_temp_storage;
	add.s32 	%r264, %r263, %r262;
	ld.shared.f64 	%fd365, [%r264];
	bra.uni 	$L__BB4_109;
$L__BB4_108:
	shl.b32 	%r265, %r98, 3;
	mov.u32 	%r266, _ZZN3cub18CUB_300001_SM_10006detail10merge_sort30DeviceMergeSortBlockSortKernelINS2_10policy_hubIN6thrust24THRUST_300001_SM_1000_NS6detail15normal_iteratorINS6_10device_ptrIdEEEEE9Policy600ESB_PNS0_8NullTypeESB_SF_m5orderdSE_EEvbT0_T1_T2_T3_T4_PT6_PT7_T5_NS1_7vsmem_tEE19static_temp_storage;
	add.s32 	%r267, %r266, %r265;
	ld.shared.f64 	%fd364, [%r267];
$L__BB4_109:
	setp.ge.s32 	%p110, %r98, %r78;
	mov.pred 	%p226, 0;
	@%p110 bra 	$L__BB4_111;
	setp.ge.s32 	%p111, %r99, %r77;
	setp.lt.f64 	%p112, %fd364, %fd365;
	or.pred  	%p226, %p111, %p112;
$L__BB4_111:
	selp.f64 	%fd343, %fd364, %fd365, %p226;
	selp.u32 	%r268, 1, 0, %p226;
	add.s32 	%r100, %r98, %r268;
	not.pred 	%p113, %p226;
	selp.u32 	%r269, 1, 0, %p113;
	add.s32 	%r101, %r99, %r269;
	@%p226 bra 	$L__BB4_113;
	shl.b32 	%r270, %r101, 3;
	mov.u32 	%r271, _ZZN3cub18CUB_300001_SM_10006detail10merge_sort30DeviceMergeSortBlockSortKernelINS2_10policy_hubIN6thrust24THRUST_300001_SM_1000_NS6detail15normal_iteratorINS6_10device_ptrIdEEEEE9Policy600ESB_PNS0_8NullTypeESB_SF_m5orderdSE_EEvbT0_T1_T2_T3_T4_PT6_PT7_T5_NS1_7vsmem_tEE19static_temp_storage;
	add.s32 	%r272, %r271, %r270;
	ld.shared.f64 	%fd365, [%r272];
	bra.uni 	$L__BB4_114;
$L__BB4_113:
	shl.b32 	%r273, %r100, 3;
	mov.u32 	%r274, _ZZN3cub18CUB_300001_SM_10006detail10merge_sort30DeviceMergeSortBlockSortKernelINS2_10policy_hubIN6thrust24THRUST_300001_SM_1000_NS6detail15normal_iteratorINS6_10device_ptrIdEEEEE9Policy600ESB_PNS0_8NullTypeESB_SF_m5orderdSE_EEvbT0_T1_T2_T3_T4_PT6_PT7_T5_NS1_7vsmem_tEE19static_temp_storage;
	add.s32 	%r275, %r274, %r273;
	ld.shared.f64 	%fd364, [%r275];
$L__BB4_114:
	setp.ge.s32 	%p115, %r100, %r78;
	mov.pred 	%p227, 0;
	@%p115 bra 	$L__BB4_116;
	setp.ge.s32 	%p116, %r101, %r77;
	setp.lt.f64 	%p117, %fd364, %fd365;
	or.pred  	%p227, %p116, %p117;
$L__BB4_116:
	selp.f64 	%fd345, %fd364, %fd365, %p227;
	selp.u32 	%r276, 1, 0, %p227;
	add.s32 	%r102, %r100, %r276;
	not.pred 	%p118, %p227;
	selp.u32 	%r277, 1, 0, %p118;
	add.s32 	%r103, %r101, %r277;
	@%p227 bra 	$L__BB4_118;
	shl.b32 	%r278, %r103, 3;
	mov.u32 	%r279, _ZZN3cub18CUB_300001_SM_10006detail10merge_sort30DeviceMergeSortBlockSortKernelINS2_10policy_hubIN6thrust24THRUST_300001_SM_1000_NS6detail15normal_iteratorINS6_10device_ptrIdEEEEE9Policy600ESB_PNS0_8NullTypeESB_SF_m5orderdSE_EEvbT0_T1_T2_T3_T4_PT6_PT7_T5_NS1_7vsmem_tEE19static_temp_storage;
	add.s32 	%r280, %r279, %r278;
	ld.shared.f64 	%fd365, [%r280];
	bra.uni 	$L__BB4_119;
$L__BB4_118:
	shl.b32 	%r281, %r102, 3;
	mov.u32 	%r282, _ZZN3cub18CUB_300001_SM_10006detail10merge_sort30DeviceMergeSortBlockSortKernelINS2_10policy_hubIN6thrust24THRUST_300001_SM_1000_NS6detail15normal_iteratorINS6_10device_ptrIdEEEEE9Policy600ESB_PNS0_8NullTypeESB_SF_m5orderdSE_EEvbT0_T1_T2_T3_T4_PT6_PT7_T5_NS1_7vsmem_tEE19static_temp_storage;
	add.s32 	%r283, %r282, %r281;
	ld.shared.f64 	%fd364, [%r283];
$L__BB4_119:
	setp.lt.s32 	%p119, %r102, %r78;
	setp.ge.s32 	%p120, %r103, %r77;
	setp.lt.f64 	%p121, %fd364, %fd365;
	selp.f64 	%fd219, %fd364, %fd365, %p121;
	selp.f64 	%fd220, %fd364, %fd219, %p120;
	selp.f64 	%fd355, %fd220, %fd365, %p119;
	shl.b32 	%r104, %r461, 1;
	setp.lt.u32 	%p122, %r461, 129;
	mov.u32 	%r461, %r104;
	@%p122 bra 	$L__BB4_82;
	ld.param.s8 	%rs2, [_ZN3cub18CUB_300001_SM_10006detail10merge_sort30DeviceMergeSortBlockSortKernelINS2_10policy_hubIN6thrust24THRUST_300001_SM_1000_NS6detail15normal_iteratorINS6_10device_ptrIdEEEEE9Policy600ESB_PNS0_8NullTypeESB_SF_m5orderdSE_EEvbT0_T1_T2_T3_T4_PT6_PT7_T5_NS1_7vsmem_tE_param_0];
	add.s32 	%r105, %r54, 160;
	add.s32 	%r106, %r54, 224;
	add.s32 	%r107, %r54, 96;
	add.s32 	%r108, %r54, 128;
	bar.sync 	0;
	setp.eq.s16 	%p123, %rs2, 0;
	@%p123 bra 	$L__BB4_139;
	st.shared.f64 	[%r66], %fd362;
	st.shared.f64 	[%r67+8], %fd353;
	st.shared.f64 	[%r68+16], %fd337;
	st.shared.f64 	[%r69+24], %fd339;
	st.shared.f64 	[%r70+32], %fd341;
	st.shared.f64 	[%r71+40], %fd343;
	st.shared.f64 	[%r72+48], %fd345;
	st.shared.f64 	[%r73+56], %fd355;
	bar.warp.sync 	-1;
	ld.shared.f64 	%fd155, [%r58];
	ld.shared.f64 	%fd156, [%r59+256];
	ld.shared.f64 	%fd157, [%r60+512];
	ld.shared.f64 	%fd158, [%r61+768];
	ld.shared.f64 	%fd159, [%r62+1024];
	ld.shared.f64 	%fd160, [%r63+1280];
	ld.shared.f64 	%fd161, [%r64+1536];
	ld.shared.f64 	%fd162, [%r65+1792];
	setp.eq.s32 	%p124, %r53, 0;
	@%p124 bra 	$L__BB4_122;
	bra.uni 	$L__BB4_123;
$L__BB4_122:
	st.volatile.shared.u32 	[_ZZN3cub18CUB_300001_SM_10006detail10merge_sort30DeviceMergeSortBlockSortKernelINS2_10policy_hubIN6thrust24THRUST_300001_SM_1000_NS6detail15normal_iteratorINS6_10device_ptrIdEEEEE9Policy600ESB_PNS0_8NullTypeESB_SF_m5orderdSE_EEvbT0_T1_T2_T3_T4_PT6_PT7_T5_NS1_7vsmem_tEE19static_temp_storage+16896], %r52;
$L__BB4_123:
	bar.sync 	0;
	ld.volatile.shared.u32 	%r109, [_ZZN3cub18CUB_300001_SM_10006detail10merge_sort30DeviceMergeSortBlockSortKernelINS2_10policy_hubIN6thrust24THRUST_300001_SM_1000_NS6detail15normal_iteratorINS6_10device_ptrIdEEEEE9Policy600ESB_PNS0_8NullTypeESB_SF_m5orderdSE_EEvbT0_T1_T2_T3_T4_PT6_PT7_T5_NS1_7vsmem_tEE19static_temp_storage+16896];
	mov.u32 	%r284, %tid.x;
	shl.b32 	%r285, %r284, 3;
	and.b32  	%r286, %r285, 7936;
	cvt.u64.u32 	%rd18, %r286;
	and.b32  	%r287, %r284, 31;
	cvt.u64.u32 	%rd19, %r287;
	mov.u32 	%r288, %ctaid.x;
	mul.wide.u32 	%rd20, %r288, 2048;
	or.b64  	%rd21, %rd20, %rd19;
	add.s64 	%rd22, %rd21, %rd18;
	setp.ge.s32 	%p125, %r54, %r109;
	shl.b64 	%rd23, %rd22, 3;
	add.s64 	%rd6, %rd2, %rd23;
	@%p125 bra 	$L__BB4_125;
	st.global.f64 	[%rd6], %fd155;
$L__BB4_125:
	setp.ge.s32 	%p126, %r55, %r109;
	@%p126 bra 	$L__BB4_127;
	st.global.f64 	[%rd6+256], %fd156;
$L__BB4_127:
	setp.ge.s32 	%p127, %r56, %r109;
	@%p127 bra 	$L__BB4_129;
	st.global.f64 	[%rd6+512], %fd157;
$L__BB4_129:
	setp.ge.s32 	%p128, %r107, %r109;
	@%p128 bra 	$L__BB4_131;
	st.global.f64 	[%rd6+768], %fd158;
$L__BB4_131:
	setp.ge.s32 	%p129, %r108, %r109;
	@%p129 bra 	$L__BB4_133;
	st.global.f64 	[%rd6+1024], %fd159;
$L__BB4_133:
	setp.ge.s32 	%p130, %r105, %r109;
	@%p130 bra 	$L__BB4_135;
	st.global.f64 	[%rd6+1280], %fd160;
$L__BB4_135:
	or.b32  	%r293, %r286, %r287;
	or.b32  	%r294, %r293, 192;
	setp.ge.s32 	%p131, %r294, %r109;
	@%p131 bra 	$L__BB4_137;
	st.global.f64 	[%rd6+1536], %fd161;
$L__BB4_137:
	setp.ge.s32 	%p132, %r106, %r109;
	@%p132 bra 	$L__BB4_157;
	st.global.f64 	[%rd6+1792], %fd162;
	bra.uni 	$L__BB4_157;
$L__BB4_139:
	st.shared.f64 	[%r66], %fd362;
	st.shared.f64 	[%r67+8], %fd353;
	st.shared.f64 	[%r68+16], %fd337;
	st.shared.f64 	[%r69+24], %fd339;
	st.shared.f64 	[%r70+32], %fd341;
	st.shared.f64 	[%r71+40], %fd343;
	st.shared.f64 	[%r72+48], %fd345;
	st.shared.f64 	[%r73+56], %fd355;
	bar.warp.sync 	-1;
	ld.shared.f64 	%fd163, [%r58];
	ld.shared.f64 	%fd164, [%r59+256];
	ld.shared.f64 	%fd165, [%r60+512];
	ld.shared.f64 	%fd166, [%r61+768];
	ld.shared.f64 	%fd167, [%r62+1024];
	ld.shared.f64 	%fd168, [%r63+1280];
	ld.shared.f64 	%fd169, [%r64+1536];
	ld.shared.f64 	%fd170, [%r65+1792];
	setp.eq.s32 	%p133, %r53, 0;
	@%p133 bra 	$L__BB4_140;
	bra.uni 	$L__BB4_141;
$L__BB4_140:
	st.volatile.shared.u32 	[_ZZN3cub18CUB_300001_SM_10006detail10merge_sort30DeviceMergeSortBlockSortKernelINS2_10policy_hubIN6thrust24THRUST_300001_SM_1000_NS6detail15normal_iteratorINS6_10device_ptrIdEEEEE9Policy600ESB_PNS0_8NullTypeESB_SF_m5orderdSE_EEvbT0_T1_T2_T3_T4_PT6_PT7_T5_NS1_7vsmem_tEE19static_temp_storage+16896], %r52;
$L__BB4_141:
	ld.param.u64 	%rd43, [_ZN3cub18CUB_300001_SM_10006detail10merge_sort30DeviceMergeSortBlockSortKernelINS2_10policy_hubIN6thrust24THRUST_300001_SM_1000_NS6detail15normal_iteratorINS6_10device_ptrIdEEEEE9Policy600ESB_PNS0_8NullTypeESB_SF_m5orderdSE_EEvbT0_T1_T2_T3_T4_PT6_PT7_T5_NS1_7vsmem_tE_param_6];
	bar.sync 	0;
	ld.volatile.shared.u32 	%r110, [_ZZN3cub18CUB_300001_SM_10006detail10merge_sort30DeviceMergeSortBlockSortKernelINS2_10policy_hubIN6thrust24THRUST_300001_SM_1000_NS6detail15normal_iteratorINS6_10device_ptrIdEEEEE9Policy600ESB_PNS0_8NullTypeESB_SF_m5orderdSE_EEvbT0_T1_T2_T3_T4_PT6_PT7_T5_NS1_7vsmem_tEE19static_temp_storage+16896];
	setp.ge.s32 	%p134, %r54, %r110;
	cvt.u64.u32 	%rd24, %r54;
	mov.u32 	%r295, %ctaid.x;
	mul.wide.u32 	%rd25, %r295, 2048;
	add.s64 	%rd26, %rd25, %rd24;
	cvta.to.global.u64 	%rd27, %rd43;
	shl.b64 	%rd28, %rd26, 3;
	add.s64 	%rd7, %rd27, %rd28;
	@%p134 bra 	$L__BB4_143;
	st.global.f64 	[%rd7], %fd163;
$L__BB4_143:
	setp.ge.s32 	%p135, %r55, %r110;
	@%p135 bra 	$L__BB4_145;
	st.global.f64 	[%rd7+256], %fd164;
$L__BB4_145:
	setp.ge.s32 	%p136, %r56, %r110;
	@%p136 bra 	$L__BB4_147;
	st.global.f64 	[%rd7+512], %fd165;
$L__BB4_147:
	setp.ge.s32 	%p137, %r107, %r110;
	@%p137 bra 	$L__BB4_149;
	st.global.f64 	[%rd7+768], %fd166;
$L__BB4_149:
	setp.ge.s32 	%p138, %r108, %r110;
	@%p138 bra 	$L__BB4_151;
	st.global.f64 	[%rd7+1024], %fd167;
$L__BB4_151:
	setp.ge.s32 	%p139, %r105, %r110;
	@%p139 bra 	$L__BB4_153;
	st.global.f64 	[%rd7+1280], %fd168;
$L__BB4_153:
	mov.u32 	%r296, %tid.x;
	shl.b32 	%r297, %r296, 3;
	and.b32  	%r298, %r297, 7936;
	and.b32  	%r299, %r296, 31;
	or.b32  	%r300, %r298, %r299;
	or.b32  	%r301, %r300, 192;
	setp.ge.s32 	%p140, %r301, %r110;
	@%p140 bra 	$L__BB4_155;
	st.global.f64 	[%rd7+1536], %fd169;
$L__BB4_155:
	setp.ge.s32 	%p141, %r106, %r110;
	@%p141 bra 	$L__BB4_157;
	st.global.f64 	[%rd7+1792], %fd170;
$L__BB4_157:
	ret;

}
	// .globl	_ZN3cub18CUB_300001_SM_10006detail10merge_sort30DeviceMergeSortPartitionKernelIN6thrust24THRUST_300001_SM_1000_NS6detail15normal_iteratorINS5_10device_ptrIdEEEEm5orderdEEvbT_PT2_T0_SF_PSF_T1_SF_i
.visible .entry _ZN3cub18CUB_300001_SM_10006detail10merge_sort30DeviceMergeSortPartitionKernelIN6thrust24THRUST_300001_SM_1000_NS6detail15normal_iteratorINS5_10device_ptrIdEEEEm5orderdEEvbT_PT2_T0_SF_PSF_T1_SF_i(
	.param .u8 _ZN3cub18CUB_300001_SM_10006detail10merge_sort30DeviceMergeSortPartitionKernelIN6thrust24THRUST_300001_SM_1000_NS6detail15normal_iteratorINS5_10device_ptrIdEEEEm5orderdEEvbT_PT2_T0_SF_PSF_T1_SF_i_param_0,
	.param .align 8 .b8 _ZN3cub18CUB_300001_SM_10006detail10merge_sort30DeviceMergeSortPartitionKernelIN6thrust24THRUST_300001_SM_1000_NS6detail15normal_iteratorINS5_10device_ptrIdEEEEm5orderdEEvbT_PT2_T0_SF_PSF_T1_SF_i_param_1[8],
	.param .u64 .ptr .align 1 _ZN3cub18CUB_300001_SM_10006detail10merge_sort30DeviceMergeSortPartitionKernelIN6thrust24THRUST_300001_SM_1000_NS6detail15normal_iteratorINS5_10device_ptrIdEEEEm5orderdEEvbT_PT2_T0_SF_PSF_T1_SF_i_param_2,
	.param .u64 _ZN3cub18CUB_300001_SM_10006detail10merge_sort30DeviceMergeSortPartitionKernelIN6thrust24THRUST_300001_SM_1000_NS6detail15normal_iteratorINS5_10device_ptrIdEEEEm5orderdEEvbT_PT2_T0_SF_PSF_T1_SF_i_param_3,
	.param .u64 _ZN3cub18CUB_300001_SM_10006detail10merge_sort30DeviceMergeSortPartitionKernelIN6thrust24THRUST_300001_SM_1000_NS6detail15normal_iteratorINS5_10device_ptrIdEEEEm5orderdEEvbT_PT2_T0_SF_PSF_T1_SF_i_param_4,
	.param .u64 .ptr .align 1 _ZN3cub18CUB_300001_SM_10006detail10merge_sort30DeviceMergeSortPartitionKernelIN6thrust24THRUST_300001_SM_1000_NS6detail15normal_iteratorINS5_10device_ptrIdEEEEm5orderdEEvbT_PT2_T0_SF_PSF_T1_SF_i_param_5,
	.param .align 1 .b8 _ZN3cub18CUB_300001_SM_10006detail10merge_sort30DeviceMergeSortPartitionKernelIN6thrust24THRUST_300001_SM_1000_NS6detail15normal_iteratorINS5_10device_ptrIdEEEEm5orderdEEvbT_PT2_T0_SF_PSF_T1_SF_i_param_6[1],
	.param .u64 _ZN3cub18CUB_300001_SM_10006detail10merge_sort30DeviceMergeSortPartitionKernelIN6thrust24THRUST_300001_SM_1000_NS6detail15normal_iteratorINS5_10device_ptrIdEEEEm5orderdEEvbT_PT2_T0_SF_PSF_T1_SF_i_param_7,
	.param .u32 _ZN3cub18CUB_300001_SM_10006detail10merge_sort30DeviceMergeSortPartitionKernelIN6thrust24THRUST_300001_SM_1000_NS6detail15normal_iteratorINS5_10device_ptrIdEEEEm5orderdEEvbT_PT2_T0_SF_PSF_T1_SF_i_param_8
)
{
	.reg .pred 	%p<10>;
	.reg .b16 	%rs<2>;
	.reg .b32 	%r<6>;
	.reg .b64 	%rd<86>;
	.reg .b64 	%fd<5>;

	ld.param.u64 	%rd27, [_ZN3cub18CUB_300001_SM_10006detail10merge_sort30DeviceMergeSortPartitionKernelIN6thrust24THRUST_300001_SM_1000_NS6detail15normal_iteratorINS5_10device_ptrIdEEEEm5orderdEEvbT_PT2_T0_SF_PSF_T1_SF_i_param_1];
	ld.param.s8 	%rs1, [_ZN3cub18CUB_300001_SM_10006detail10merge_sort30DeviceMergeSortPartitionKernelIN6thrust24THRUST_300001_SM_1000_NS6detail15normal_iteratorINS5_10device_ptrIdEEEEm5orderdEEvbT_PT2_T0_SF_PSF_T1_SF_i_param_0];
	ld.param.u64 	%rd28, [_ZN3cub18CUB_300001_SM_10006detail10merge_sort30DeviceMergeSortPartitionKernelIN6thrust24THRUST_300001_SM_1000_NS6detail15normal_iteratorINS5_10device_ptrIdEEEEm5orderdEEvbT_PT2_T0_SF_PSF_T1_SF_i_param_2];
	ld.param.u64 	%rd29, [_ZN3cub18CUB_300001_SM_10006detail10merge_sort30DeviceMergeSortPartitionKernelIN6thrust24THRUST_300001_SM_1000_NS6detail15normal_iteratorINS5_10device_ptrIdEEEEm5orderdEEvbT_PT2_T0_SF_PSF_T1_SF_i_param_3];
	ld.param.u64 	%rd30, [_ZN3cub18CUB_300001_SM_10006detail10merge_sort30DeviceMergeSortPartitionKernelIN6thrust24THRUST_300001_SM_1000_NS6detail15normal_iteratorINS5_10device_ptrIdEEEEm5orderdEEvbT_PT2_T0_SF_PSF_T1_SF_i_param_4];
	ld.param.u64 	%rd32, [_ZN3cub18CUB_300001_SM_10006detail10merge_sort30DeviceMergeSortPartitionKernelIN6thrust24THRUST_300001_SM_1000_NS6detail15normal_iteratorINS5_10device_ptrIdEEEEm5orderdEEvbT_PT2_T0_SF_PSF_T1_SF_i_param_5];
	ld.param.u64 	%rd31, [_ZN3cub18CUB_300001_SM_10006detail10merge_sort30DeviceMergeSortPartitionKernelIN6thrust24THRUST_300001_SM_1000_NS6detail15normal_iteratorINS5_10device_ptrIdEEEEm5orderdEEvbT_PT2_T0_SF_PSF_T1_SF_i_param_7];
	ld.param.u32 	%r1, [_ZN3cub18CUB_300001_SM_10006detail10merge_sort30DeviceMergeSortPartitionKernelIN6thrust24THRUST_300001_SM_1000_NS6detail15normal_iteratorINS5_10device_ptrIdEEEEm5orderdEEvbT_PT2_T0_SF_PSF_T1_SF_i_param_8];
	cvta.to.global.u64 	%rd1, %rd32;
	mov.u32 	%r2, %ntid.x;
	mov.u32 	%r3, %ctaid.x;
	mov.u32 	%r4, %tid.x;
	mad.lo.s32 	%r5, %r2, %r3, %r4;
	cvt.u64.u32 	%rd2, %r5;
	setp.le.u64 	%p1, %rd30, %rd2;
	@%p1 bra 	$L__BB5_11;
	shr.u64 	%rd33, %rd31, 1;
	add.s64 	%rd4, %rd31, 4294967295;
	neg.s64 	%rd34, %rd31;
	and.b64  	%rd35, %rd34, %rd2;
	cvt.s64.s32 	%rd5, %r1;
	mul.lo.s64 	%rd36, %rd35, %rd5;
	mul.lo.s64 	%rd37, %rd33, %rd5;
	min.u64 	%rd6, %rd36, %rd29;
	not.b64 	%rd38, %rd36;
	min.u64 	%rd39, %rd37, %rd38;
	add.s64 	%rd40, %rd39, %rd36;
	min.u64 	%rd7, %rd40, %rd29;
	not.b64 	%rd41, %rd7;
	min.u64 	%rd42, %rd37, %rd41;
	add.s64 	%rd43, %rd42, %rd7;
	min.u64 	%rd8, %rd43, %rd29;
	// begin inline asm
	griddepcontrol.wait;
	// end inline asm
	add.s64 	%rd44, %rd2, 1;
	setp.ne.s64 	%p2, %rd44, %rd30;
	@%p2 bra 	$L__BB5_3;
	shl.b64 	%rd79, %rd2, 3;
	add.s64 	%rd80, %rd1, %rd79;
	st.global.u64 	[%rd80], %rd7;
	bra.uni 	$L__BB5_11;
$L__BB5_3:
	sub.s64 	%rd45, %rd8, %rd6;
	and.b64  	%rd46, %rd4, %rd2;
	mul.lo.s64 	%rd47, %rd46, %rd5;
	min.u64 	%rd9, %rd47, %rd45;
	setp.eq.s16 	%p3, %rs1, 0;
	@%p3 bra 	$L__BB5_7;
	sub.s64 	%rd48, %rd7, %rd6;
	sub.s64 	%rd49, %rd8, %rd7;
	max.u64 	%rd50, %rd9, %rd49;
	sub.s64 	%rd85, %rd50, %rd49;
	min.u64 	%rd81, %rd48, %rd9;
	setp.ge.u64 	%p4, %rd85, %rd81;
	@%p4 bra 	$L__BB5_10;
	cvta.to.global.u64 	%rd12, %rd27;
	add.s64 	%rd13, %rd9, %rd7;
$L__BB5_6:
	sub.s64 	%rd51, %rd81, %rd85;
	shr.u64 	%rd52, %rd51, 1;
	add.s64 	%rd53, %rd52, %rd85;
	add.s64 	%rd54, %rd53, %rd6;
	shl.b64 	%rd55, %rd54, 3;
	add.s64 	%rd56, %rd12, %rd55;
	ld.global.f64 	%fd1, [%rd56];
	not.b64 	%rd57, %rd53;
	add.s64 	%rd58, %rd13, %rd57;
	shl.b64 	%rd59, %rd58, 3;
	add.s64 	%rd60, %rd12, %rd59;
	ld.global.f64 	%fd2, [%rd60];
	setp.geu.f64 	%p5, %fd2, %fd1;
	add.s64 	%rd61, %rd53, 1;
	selp.b64 	%rd85, %rd61, %rd85, %p5;
	selp.b64 	%rd81, %rd81, %rd53, %p5;
	setp.lt.u64 	%p6, %rd85, %rd81;
	@%p6 bra 	$L__BB5_6;
	bra.uni 	$L__BB5_10;
$L__BB5_7:
	sub.s64 	%rd62, %rd7, %rd6;
	sub.s64 	%rd63, %rd8, %rd7;
	max.u64 	%rd64, %rd9, %rd63;
	sub.s64 	%rd85, %rd64, %rd63;
	min.u64 	%rd83, %rd62, %rd9;
	setp.ge.u64 	%p7, %rd85, %rd83;
	@%p7 bra 	$L__BB5_10;
	cvta.to.global.u64 	%rd20, %rd28;
	add.s64 	%rd21, %rd9, %rd7;
$L__BB5_9:
	sub.s64 	%rd65, %rd83, %rd85;
	shr.u64 	%rd66, %rd65, 1;
	add.s64 	%rd67, %rd66, %rd85;
	add.s64 	%rd68, %rd67, %rd6;
	shl.b64 	%rd69, %rd68, 3;
	add.s64 	%rd70, %rd20, %rd69;
	ld.global.f64 	%fd3, [%rd70];
	not.b64 	%rd71, %rd67;
	add.s64 	%rd72, %rd21, %rd71;
	shl.b64 	%rd73, %rd72, 3;
	add.s64 	%rd74, %rd20, %rd73;
	ld.global.f64 	%fd4, [%rd74];
	setp.geu.f64 	%p8, %fd4, %fd3;
	add.s64 	%rd75, %rd67, 1;
	selp.b64 	%rd85, %rd75, %rd85, %p8;
	selp.b64 	%rd83, %rd83, %rd67, %p8;
	setp.lt.u64 	%p9, %rd85, %rd83;
	@%p9 bra 	$L__BB5_9;
$L__BB5_10:
	add.s64 	%rd76, %rd85, %rd6;
	shl.b64 	%rd77, %rd2, 3;
	add.s64 	%rd78, %rd1, %rd77;
	st.global.u64 	[%rd78], %rd76;
$L__BB5_11:
	ret;

}
	// .globl	_ZN3cub18CUB_300001_SM_10006detail10merge_sort26DeviceMergeSortMergeKernelINS2_10policy_hubIN6thrust24THRUST_300001_SM_1000_NS6detail15normal_iteratorINS6_10device_ptrIdEEEEE9Policy600ESB_PNS0_8NullTypeESB_SF_m5orderdSE_EEvbT2_T3_T4_PT6_PT7_T5_PSJ_SJ_NS1_7vsmem_tE
.visible .entry _ZN3cub18CUB_300001_SM_10006detail10merge_sort26DeviceMergeSortMergeKernelINS2_10policy_hubIN6thrust24THRUST_300001_SM_1000_NS6detail15normal_iteratorINS6_10device_ptrIdEEEEE9Policy600ESB_PNS0_8NullTypeESB_SF_m5orderdSE_EEvbT2_T3_T4_PT6_PT7_T5_PSJ_SJ_NS1_7vsmem_tE(
	.param .u8 _ZN3cub18CUB_300001_SM_10006detail10merge_sort26DeviceMergeSortMergeKernelINS2_10policy_hubIN6thrust24THRUST_300001_SM_1000_NS6detail15normal_iteratorINS6_10device_ptrIdEEEEE9Policy600ESB_PNS0_8NullTypeESB_SF_m5orderdSE_EEvbT2_T3_T4_PT6_PT7_T5_PSJ_SJ_NS1_7vsmem_tE_param_0,
	.param .align 8 .b8 _ZN3cub18CUB_300001_SM_10006detail10merge_sort26DeviceMergeSortMergeKernelINS2_10policy_hubIN6thrust24THRUST_300001_SM_1000_NS6detail15normal_iteratorINS6_10device_ptrIdEEEEE9Policy600ESB_PNS0_8NullTypeESB_SF_m5orderdSE_EEvbT2_T3_T4_PT6_PT7_T5_PSJ_SJ_NS1_7vsmem_tE_param_1[8],
	.param .u64 .ptr .align 1 _ZN3cub18CUB_300001_SM_10006detail10merge_sort26DeviceMergeSortMergeKernelINS2_10policy_hubIN6thrust24THRUST_300001_SM_1000_NS6detail15normal_iteratorINS6_10device_ptrIdEEEEE9Policy600ESB_PNS0_8NullTypeESB_SF_m5orderdSE_EEvbT2_T3_T4_PT6_PT7_T5_PSJ_SJ_NS1_7vsmem_tE_param_2,
	.param .u64 _ZN3cub18CUB_300001_SM_10006detail10merge_sort26DeviceMergeSortMergeKernelINS2_10policy_hubIN6thrust24THRUST_300001_SM_1000_NS6detail15normal_iteratorINS6_10device_ptrIdEEEEE9Policy600ESB_PNS0_8NullTypeESB_SF_m5orderdSE_EEvbT2_T3_T4_PT6_PT7_T5_PSJ_SJ_NS1_7vsmem_tE_param_3,
	.param .u64 .ptr .align 1 _ZN3cub18CUB_300001_SM_10006detail10merge_sort26DeviceMergeSortMergeKernelINS2_10policy_hubIN6thrust24THRUST_300001_SM_1000_NS6detail15normal_iteratorINS6_10device_ptrIdEEEEE9Policy600ESB_PNS0_8NullTypeESB_SF_m5orderdSE_EEvbT2_T3_T4_PT6_PT7_T5_PSJ_SJ_NS1_7vsmem_tE_param_4,
	.param .u64 .ptr .align 1 _ZN3cub18CUB_300001_SM_10006detail10merge_sort26DeviceMergeSortMergeKernelINS2_10policy_hubIN6thrust24THRUST_300001_SM_1000_NS6detail15normal_iteratorINS6_10device_ptrIdEEEEE9Policy600ESB_PNS0_8NullTypeESB_SF_m5orderdSE_EEvbT2_T3_T4_PT6_PT7_T5_PSJ_SJ_NS1_7vsmem_tE_param_5,
	.param .align 1 .b8 _ZN3cub18CUB_300001_SM_10006detail10merge_sort26DeviceMergeSortMergeKernelINS2_10policy_hubIN6thrust24THRUST_300001_SM_1000_NS6detail15normal_iteratorINS6_10device_ptrIdEEEEE9Policy600ESB_PNS0_8NullTypeESB_SF_m5orderdSE_EEvbT2_T3_T4_PT6_PT7_T5_PSJ_SJ_NS1_7vsmem_tE_param_6[1],
	.param .u64 .ptr .align 1 _ZN3cub18CUB_300001_SM_10006detail10merge_sort26DeviceMergeSortMergeKernelINS2_10policy_hubIN6thrust24THRUST_300001_SM_1000_NS6detail15normal_iteratorINS6_10device_ptrIdEEEEE9Policy600ESB_PNS0_8NullTypeESB_SF_m5orderdSE_EEvbT2_T3_T4_PT6_PT7_T5_PSJ_SJ_NS1_7vsmem_tE_param_7,
	.param .u64 _ZN3cub18CUB_300001_SM_10006detail10merge_sort26DeviceMergeSortMergeKernelINS2_10policy_hubIN6thrust24THRUST_300001_SM_1000_NS6detail15normal_iteratorINS6_10device_ptrIdEEEEE9Policy600ESB_PNS0_8NullTypeESB_SF_m5orderdSE_EEvbT2_T3_T4_PT6_PT7_T5_PSJ_SJ_NS1_7vsmem_tE_param_8,
	.param .align 8 .b8 _ZN3cub18CUB_300001_SM_10006detail10merge_sort26DeviceMergeSortMergeKernelINS2_10policy_hubIN6thrust24THRUST_300001_SM_1000_NS6detail15normal_iteratorINS6_10device_ptrIdEEEEE9Policy600ESB_PNS0_8NullTypeESB_SF_m5orderdSE_EEvbT2_T3_T4_PT6_PT7_T5_PSJ_SJ_NS1_7vsmem_tE_param_9[8]
)
.maxntid 256
{
	.reg .pred 	%p<202>;
	.reg .b16 	%rs<6>;
	.reg .b32 	%r<490>;
	.reg .b64 	%rd<227>;
	.reg .b64 	%fd<283>;
	// demoted variable
	.shared .align 16 .b8 _ZZN3cub18CUB_300001_SM_10006detail10merge_sort26DeviceMergeSortMergeKernelINS2_10policy_hubIN6thrust24THRUST_300001_SM_1000_NS6detail15normal_iteratorINS6_10device_ptrIdEEEEE9Policy600ESB_PNS0_8NullTypeESB_SF_m5orderdSE_EEvbT2_T3_T4_PT6_PT7_T5_PSJ_SJ_NS1_7vsmem_tEE19static_temp_storage[16912];
	ld.param.u64 	%rd24, [_ZN3cub18CUB_300001_SM_10006detail10merge_sort26DeviceMergeSortMergeKernelINS2_10policy_hubIN6thrust24THRUST_300001_SM_1000_NS6detail15normal_iteratorINS6_10device_ptrIdEEEEE9Policy600ESB_PNS0_8NullTypeESB_SF_m5orderdSE_EEvbT2_T3_T4_PT6_PT7_T5_PSJ_SJ_NS1_7vsmem_tE_param_1];
	ld.param.u64 	%rd25, [_ZN3cub18CUB_300001_SM_10006detail10merge_sort26DeviceMergeSortMergeKernelINS2_10policy_hubIN6thrust24THRUST_300001_SM_1000_NS6detail15normal_iteratorINS6_10device_ptrIdEEEEE9Policy600ESB_PNS0_8NullTypeESB_SF_m5orderdSE_EEvbT2_T3_T4_PT6_PT7_T5_PSJ_SJ_NS1_7vsmem_tE_param_4];
	cvta.to.global.u64 	%rd1, %rd25;
	cvta.to.global.u64 	%rd2, %rd24;
	mov.u32 	%r84, %ctaid.x;
	mov.u32 	%r85, %nctaid.x;
	cvt.u64.u32 	%rd3, %r84;
	mov.u32 	%r1, %tid.x;
	add.s32 	%r86, %r85, -1;
	setp.ge.u32 	%p29, %r84, %r86;
	@%p29 bra 	$L__BB6_67;
	ld.param.u64 	%rd226, [_ZN3cub18CUB_300001_SM_10006detail10merge_sort26DeviceMergeSortMergeKernelINS2_10policy_hubIN6thrust24THRUST_300001_SM_1000_NS6detail15normal_iteratorINS6_10device_ptrIdEEEEE9Policy600ESB_PNS0_8NullTypeESB_SF_m5orderdSE_EEvbT2_T3_T4_PT6_PT7_T5_PSJ_SJ_NS1_7vsmem_tE_param_8];
	ld.param.u64 	%rd224, [_ZN3cub18CUB_300001_SM_10006detail10merge_sort26DeviceMergeSortMergeKernelINS2_10policy_hubIN6thrust24THRUST_300001_SM_1000_NS6detail15normal_iteratorINS6_10device_ptrIdEEEEE9Policy600ESB_PNS0_8NullTypeESB_SF_m5orderdSE_EEvbT2_T3_T4_PT6_PT7_T5_PSJ_SJ_NS1_7vsmem_tE_param_7];
	ld.param.u64 	%rd222, [_ZN3cub18CUB_300001_SM_10006detail10merge_sort26DeviceMergeSortMergeKernelINS2_10policy_hubIN6thrust24THRUST_300001_SM_1000_NS6detail15normal_iteratorINS6_10device_ptrIdEEEEE9Policy600ESB_PNS0_8NullTypeESB_SF_m5orderdSE_EEvbT2_T3_T4_PT6_PT7_T5_PSJ_SJ_NS1_7vsmem_tE_param_3];
	ld.param.s8 	%rs4, [_ZN3cub18CUB_300001_SM_10006detail10merge_sort26DeviceMergeSortMergeKernelINS2_10policy_hubIN6thrust24THRUST_300001_SM_1000_NS6detail15normal_iteratorINS6_10device_ptrIdEEEEE9Policy600ESB_PNS0_8NullTypeESB_SF_m5orderdSE_EEvbT2_T3_T4_PT6_PT7_T5_PSJ_SJ_NS1_7vsmem_tE_param_0];
	cvta.to.global.u64 	%rd122, %rd224;
	shl.b64 	%rd123, %rd3, 3;
	add.s64 	%rd124, %rd122, %rd123;
	ld.global.u64 	%rd4, [%rd124];
	ld.global.u64 	%rd125, [%rd124+8];
	neg.s64 	%rd126, %rd226;
	and.b64  	%rd127, %rd126, %rd3;
	shl.b64 	%rd5, %rd127, 11;
	shl.b64 	%rd128, %rd226, 10;
	and.b64  	%rd6, %rd128, -2048;
	sub.s64 	%rd129, %rd3, %rd127;
	shl.b64 	%rd130, %rd129, 11;
	sub.s64 	%rd131, %rd4, %rd5;
	sub.s64 	%rd132, %rd125, %rd5;
	sub.s64 	%rd133, %rd222, %rd5;
	max.u64 	%rd134, %rd133, %rd6;
	sub.s64 	%rd135, %rd134, %rd6;
	sub.s64 	%rd136, %rd130, %rd131;
	min.u64 	%rd7, %rd136, %rd135;
	setp.eq.s64 	%p126, %rd129, -1;
	selp.b64 	%rd137, 2047, 2048, %p126;
	add.s64 	%rd138, %rd137, %rd130;
	sub.s64 	%rd139, %rd138, %rd132;
	or.b64  	%rd140, %rd126, %rd3;
	setp.eq.s64 	%p127, %rd140, -1;
	min.u64 	%rd141, %rd6, %rd133;
	selp.b64 	%rd142, %rd141, %rd132, %p127;
	selp.b64 	%rd143, %rd6, %rd139, %p127;
	min.u64 	%rd144, %rd143, %rd135;
	cvt.u32.u64 	%r284, %rd131;
	cvt.u32.u64 	%r285, %rd142;
	sub.s32 	%r2, %r285, %r284;
	cvt.u32.u64 	%r286, %rd144;
	cvt.u32.u64 	%r287, %rd7;
	sub.s32 	%r3, %r286, %r287;
	// begin inline asm
	griddepcontrol.wait;
	// end inline asm
	setp.eq.s16 	%p128, %rs4, 0;
	@%p128 bra 	$L__BB6_26;
	add.s64 	%rd145, %rd5, %rd6;
	add.s64 	%rd146, %rd145, %rd7;
	setp.ge.s32 	%p129, %r1, %r2;
	cvt.u64.u32 	%rd147, %r1;
	add.s64 	%rd148, %rd4, %rd147;
	shl.b64 	%rd149, %rd148, 3;
	add.s64 	%rd8, %rd2, %rd149;
	sub.s32 	%r288, %r1, %r2;
	cvt.s64.s32 	%rd150, %r288;
	add.s64 	%rd151, %rd146, %rd150;
	shl.b64 	%rd152, %rd151, 3;
	add.s64 	%rd9, %rd2, %rd152;
	@%p129 bra 	$L__BB6_4;
	ld.global.f64 	%fd232, [%rd8];
	bra.uni 	$L__BB6_5;
$L__BB6_4:
	ld.global.f64 	%fd232, [%rd9];
$L__BB6_5:
	add.s32 	%r289, %r1, 256;
	setp.lt.s32 	%p130, %r289, %r2;
	@%p130 bra 	$L__BB6_7;
	ld.global.f64 	%fd231, [%rd9+2048];
	bra.uni 	$L__BB6_8;
$L__BB6_7:
	ld.global.f64 	%fd231, [%rd8+2048];
$L__BB6_8:
	add.s32 	%r290, %r1, 512;
	setp.lt.s32 	%p131, %r290, %r2;
	@%p131 bra 	$L__BB6_10;
	ld.global.f64 	%fd230, [%rd9+4096];
	bra.uni 	$L__BB6_11;
$L__BB6_10:
	ld.global.f64 	%fd230, [%rd8+4096];
$L__BB6_11:
	add.s32 	%r291, %r1, 768;
	setp.lt.s32 	%p132, %r291, %r2;
	@%p132 bra 	$L__BB6_13;
	ld.global.f64 	%fd229, [%rd9+6144];
	bra.uni 	$L__BB6_14;
$L__BB6_13:
	ld.global.f64 	%fd229, [%rd8+6144];
$L__BB6_14:
	or.b32  	%r292, %r1, 1024;
	setp.lt.s32 	%p133, %r292, %r2;
	@%p133 bra 	$L__BB6_16;
	ld.global.f64 	%fd228, [%rd9+8192];
	bra.uni 	$L__BB6_17;
$L__BB6_16:
	ld.global.f64 	%fd228, [%rd8+8192];
$L__BB6_17:
	add.s32 	%r293, %r1, 1280;
	setp.lt.s32 	%p134, %r293, %r2;
	@%p134 bra 	$L__BB6_19;
	ld.global.f64 	%fd227, [%rd9+10240];
	bra.uni 	$L__BB6_20;
$L__BB6_19:
	ld.global.f64 	%fd227, [%rd8+10240];
$L__BB6_20:
	add.s32 	%r294, %r1, 1536;
	setp.lt.s32 	%p135, %r294, %r2;
	@%p135 bra 	$L__BB6_22;
	ld.global.f64 	%fd226, [%rd9+12288];
	bra.uni 	$L__BB6_23;
$L__BB6_22:
	ld.global.f64 	%fd226, [%rd8+12288];
$L__BB6_23:
	add.s32 	%r295, %r1, 1792;
	setp.lt.s32 	%p136, %r295, %r2;
	@%p136 bra 	$L__BB6_25;
	ld.global.f64 	%fd225, [%rd9+14336];
	bra.uni 	$L__BB6_27;
$L__BB6_25:
	ld.global.f64 	%fd225, [%rd8+14336];
	bra.uni 	$L__BB6_27;
$L__BB6_26:
	add.s64 	%rd153, %rd5, %rd6;
	add.s64 	%rd154, %rd153, %rd7;
	setp.lt.s32 	%p137, %r1, %r2;
	sub.s32 	%r296, %r1, %r2;
	cvt.s64.s32 	%rd155, %r296;
	cvt.u64.u32 	%rd156, %r1;
	selp.b64 	%rd157, %rd4, %rd154, %p137;
	selp.b64 	%rd158, %rd156, %rd155, %p137;
	add.s64 	%rd159, %rd158, %rd157;
	shl.b64 	%rd160, %rd159, 3;
	add.s64 	%rd161, %rd1, %rd160;
	ld.global.f64 	%fd232, [%rd161];
	add.s32 	%r297, %r1, 256;
	setp.lt.s32 	%p138, %r297, %r2;
	sub.s32 	%r298, %r297, %r2;
	cvt.s64.s32 	%rd162, %r298;
	cvt.u64.u32 	%rd163, %r297;
	selp.b64 	%rd164, %rd4, %rd154, %p138;
	selp.b64 	%rd165, %rd163, %rd162, %p138;
	add.s64 	%rd166, %rd165, %rd164;
	shl.b64 	%rd167, %rd166, 3;
	add.s64 	%rd168, %rd1, %rd167;
	ld.global.f64 	%fd231, [%rd168];
	add.s32 	%r299, %r1, 512;
	setp.lt.s32 	%p139, %r299, %r2;
	sub.s32 	%r300, %r299, %r2;
	cvt.s64.s32 	%rd169, %r300;
	cvt.u64.u32 	%rd170, %r299;
	selp.b64 	%rd171, %rd4, %rd154, %p139;
	selp.b64 	%rd172, %rd170, %rd169, %p139;
	add.s64 	%rd173, %rd172, %rd171;
	shl.b64 	%rd174, %rd173, 3;
	add.s64 	%rd175, %rd1, %rd174;
	ld.global.f64 	%fd230, [%rd175];
	add.s32 	%r301, %r1, 768;
	setp.lt.s32 	%p140, %r301, %r2;
	sub.s32 	%r302, %r301, %r2;
	cvt.s64.s32 	%rd176, %r302;
	cvt.u64.u32 	%rd177, %r301;
	selp.b64 	%rd178, %rd4, %rd154, %p140;
	selp.b64 	%rd179, %rd177, %rd176, %p140;
	add.s64 	%rd180, %rd179, %rd178;
	shl.b64 	%rd181, %rd180, 3;
	add.s64 	%rd182, %rd1, %rd181;
	ld.global.f64 	%fd229, [%rd182];
	or.b32  	%r303, %r1, 1024;
	setp.lt.s32 	%p141, %r303, %r2;
	sub.s32 	%r304, %r303, %r2;
	cvt.s64.s32 	%rd183, %r304;
	cvt.u64.u32 	%rd184, %r303;
	selp.b64 	%rd185, %rd4, %rd154, %p141;
	selp.b64 	%rd186, %rd184, %rd183, %p141;
	add.s64 	%rd187, %rd186, %rd185;
	shl.b64 	%rd188, %rd187, 3;
	add.s64 	%rd189, %rd1, %rd188;
	ld.global.f64 	%fd228, [%rd189];
	add.s32 	%r305, %r1, 1280;
	setp.lt.s32 	%p142, %r305, %r2;
	sub.s32 	%r306, %r305, %r2;
	cvt.s64.s32 	%rd190, %r306;
	cvt.u64.u32 	%rd191, %r305;
	selp.b64 	%rd192, %rd4, %rd154, %p142;
	selp.b64 	%rd193, %rd191, %rd190, %p142;
	add.s64 	%rd194, %rd193, %rd192;
	shl.b64 	%rd195, %rd194, 3;
	add.s64 	%rd196, %rd1, %rd195;
	ld.global.f64 	%fd227, [%rd196];
	add.s32 	%r307, %r1, 1536;
	setp.lt.s32 	%p143, %r307, %r2;
	sub.s32 	%r308, %r307, %r2;
	cvt.s64.s32 	%rd197, %r308;
	cvt.u64.u32 	%rd198, %r307;
	selp.b64 	%rd199, %rd4, %rd154, %p143;
	selp.b64 	%rd200, %rd198, %rd197, %p143;
	add.s64 	%rd201, %rd200, %rd199;
	shl.b64 	%rd202, %rd201, 3;
	add.s64 	%rd203, %rd1, %rd202;
	ld.global.f64 	%fd226, [%rd203];
	add.s32 	%r309, %r1, 1792;
	setp.lt.s32 	%p144, %r309, %r2;
	sub.s32 	%r310, %r309, %r2;
	cvt.s64.s32 	%rd204, %r310;
	cvt.u64.u32 	%rd205, %r309;
	selp.b64 	%rd206, %rd4, %rd154, %p144;
	selp.b64 	%rd207, %rd205, %rd204, %p144;
	add.s64 	%rd208, %rd207, %rd206;
	shl.b64 	%rd209, %rd208, 3;
	add.s64 	%rd210, %rd1, %rd209;
	ld.global.f64 	%fd225, [%rd210];
$L__BB6_27:
	shl.b32 	%r5, %r1, 3;
	mov.u32 	%r311, _ZZN3cub18CUB_300001_SM_10006detail10merge_sort26DeviceMergeSortMergeKernelINS2_10policy_hubIN6thrust24THRUST_300001_SM_1000_NS6detail15normal_iteratorINS6_10device_ptrIdEEEEE9Policy600ESB_PNS0_8NullTypeESB_SF_m5orderdSE_EEvbT2_T3_T4_PT6_PT7_T5_PSJ_SJ_NS1_7vsmem_tEE19static_temp_storage;
	add.s32 	%r312, %r311, %r5;
	st.shared.f64 	[%r312], %fd232;
	st.shared.f64 	[%r312+2048], %fd231;
	st.shared.f64 	[%r312+4096], %fd230;
	st.shared.f64 	[%r312+6144], %fd229;
	st.shared.f64 	[%r312+8192], %fd228;
	st.shared.f64 	[%r312+10240], %fd227;
	st.shared.f64 	[%r312+12288], %fd226;
	st.shared.f64 	[%r312+14336], %fd225;
	bar.sync 	0;
	// begin inline asm
	griddepcontrol.launch_dependents;
	// end inline asm
	add.s32 	%r4, %r3, %r2;
	min.s32 	%r6, %r5, %r4;
	shl.b32 	%r313, %r2, 3;
	add.s32 	%r7, %r311, %r313;
	setp.lt.s32 	%p145, %r6, %r3;
	sub.s32 	%r314, %r6, %r3;
	selp.b32 	%r486, 0, %r314, %p145;
	min.s32 	%r484, %r6, %r2;
	setp.ge.s32 	%p146, %r486, %r484;
	@%p146 bra 	$L__BB6_29;
$L__BB6_28:
	sub.s32 	%r315, %r484, %r486;
	shr.u32 	%r316, %r315, 31;
	add.s32 	%r317, %r315, %r316;
	shr.s32 	%r318, %r317, 1;
	add.s32 	%r319, %r318, %r486;
	shl.b32 	%r320, %r319, 3;
	add.s32 	%r322, %r311, %r320;
	ld.shared.f64 	%fd198, [%r322];
	not.b32 	%r323, %r319;
	add.s32 	%r324, %r6, %r323;
	shl.b32 	%r325, %r324, 3;
	add.s32 	%r326, %r7, %r325;
	ld.shared.f64 	%fd199, [%r326];
	setp.geu.f64 	%p147, %fd199, %fd198;
	add.s32 	%r327, %r319, 1;
	selp.b32 	%r486, %r327, %r486, %p147;
	selp.b32 	%r484, %r484, %r319, %p147;
	setp.lt.s32 	%p148, %r486, %r484;
	@%p148 bra 	$L__BB6_28;
$L__BB6_29:
	sub.s32 	%r328, %r6, %r486;
	add.s32 	%r15, %r328, %r2;
	shl.b32 	%r329, %r328, 3;
	add.s32 	%r16, %r7, %r329;
	ld.shared.f64 	%fd234, [%r16];
	shl.b32 	%r330, %r486, 3;
	add.s32 	%r17, %r311, %r330;
	ld.shared.f64 	%fd235, [%r17];
	setp.ge.s32 	%p150, %r15, %r4;
	mov.pred 	%p188, 0;
	@%p150 bra 	$L__BB6_31;
	setp.ge.s32 	%p151, %r486, %r2;
	setp.lt.f64 	%p152, %fd234, %fd235;
	or.pred  	%p188, %p151, %p152;
$L__BB6_31:
	selp.f64 	%fd42, %fd234, %fd235, %p188;
	selp.u32 	%r332, 1, 0, %p188;
	add.s32 	%r18, %r15, %r332;
	not.pred 	%p153, %p188;
	selp.u32 	%r333, 1, 0, %p153;
	add.s32 	%r19, %r486, %r333;
	@%p153 bra 	$L__BB6_33;
	ld.shared.f64 	%fd234, [%r16+8];
	bra.uni 	$L__BB6_34;
$L__BB6_33:
	ld.shared.f64 	%fd235, [%r17+8];
$L__BB6_34:
	setp.ge.s32 	%p155, %r18, %r4;
	mov.pred 	%p189, 0;
	@%p155 bra 	$L__BB6_36;
	setp.ge.s32 	%p156, %r19, %r2;
	setp.lt.f64 	%p157, %fd234, %fd235;
	or.pred  	%p189, %p156, %p157;
$L__BB6_36:
	selp.f64 	%fd47, %fd234, %fd235, %p189;
	selp.u32 	%r334, 1, 0, %p189;
	add.s32 	%r20, %r18, %r334;
	not.pred 	%p158, %p189;
	selp.u32 	%r335, 1, 0, %p158;
	add.s32 	%r21, %r19, %r335;
	@%p189 bra 	$L__BB6_38;
	shl.b32 	%r336, %r21, 3;
	add.s32 	%r338, %r311, %r336;
	ld.shared.f64 	%fd235, [%r338];
	bra.uni 	$L__BB6_39;
$L__BB6_38:
	shl.b32 	%r339, %r20, 3;
	add.s32 	%r341, %r311, %r339;
	ld.shared.f64 	%fd234, [%r341];
$L__BB6_39:
	setp.ge.s32 	%p160, %r20, %r4;
	mov.pred 	%p190, 0;
	@%p160 bra 	$L__BB6_41;
	setp.ge.s32 	%p161, %r21, %r2;
	setp.lt.f64 	%p162, %fd234, %fd235;
	or.pred  	%p190, %p161, %p162;
$L__BB6_41:
	selp.f64 	%fd52, %fd234, %fd235, %p190;
	selp.u32 	%r342, 1, 0, %p190;
	add.s32 	%r22, %r20, %r342;
	not.pred 	%p163, %p190;
	selp.u32 	%r343, 1, 0, %p163;
	add.s32 	%r23, %r21, %r343;
	@%p190 bra 	$L__BB6_43;
	shl.b32 	%r344, %r23, 3;
	add.s32 	%r346, %r311, %r344;
	ld.shared.f64 	%fd235, [%r346];
	bra.uni 	$L__BB6_44;
$L__BB6_43:
	shl.b32 	%r347, %r22, 3;
	add.s32 	%r349, %r311, %r347;
	ld.shared.f64 	%fd234, [%r349];
$L__BB6_44:
	setp.ge.s32 	%p165, %r22, %r4;
	mov.pred 	%p191, 0;
	@%p165 bra 	$L__BB6_46;
	setp.ge.s32 	%p166, %r23, %r2;
	setp.lt.f64 	%p167, %fd234, %fd235;
	or.pred  	%p191, %p166, %p167;
$L__BB6_46:
	selp.f64 	%fd57, %fd234, %fd235, %p191;
	selp.u32 	%r350, 1, 0, %p191;
	add.s32 	%r24, %r22, %r350;
	not.pred 	%p168, %p191;
	selp.u32 	%r351, 1, 0, %p168;
	add.s32 	%r25, %r23, %r351;
	@%p191 bra 	$L__BB6_48;
	shl.b32 	%r352, %r25, 3;
	add.s32 	%r354, %r311, %r352;
	ld.shared.f64 	%fd235, [%r354];
	bra.uni 	$L__BB6_49;
$L__BB6_48:
	shl.b32 	%r355, %r24, 3;
	add.s32 	%r357, %r311, %r355;
	ld.shared.f64 	%fd234, [%r357];
$L__BB6_49:
	setp.ge.s32 	%p170, %r24, %r4;
	mov.pred 	%p192, 0;
	@%p170 bra 	$L__BB6_51;
	setp.ge.s32 	%p171, %r25, %r2;
	setp.lt.f64 	%p172, %fd234, %fd235;
	or.pred  	%p192, %p171, %p172;
$L__BB6_51:
	selp.f64 	%fd62, %fd234, %fd235, %p192;
	selp.u32 	%r358, 1, 0, %p192;
	add.s32 	%r26, %r24, %r358;
	not.pred 	%p173, %p192;
	selp.u32 	%r359, 1, 0, %p173;
	add.s32 	%r27, %r25, %r359;
	@%p192 bra 	$L__BB6_53;
	shl.b32 	%r360, %r27, 3;
	add.s32 	%r362, %r311, %r360;
	ld.shared.f64 	%fd235, [%r362];
	bra.uni 	$L__BB6_54;
$L__BB6_53:
	shl.b32 	%r363, %r26, 3;
	add.s32 	%r365, %r311, %r363;
	ld.shared.f64 	%fd234, [%r365];
$L__BB6_54:
	setp.ge.s32 	%p175, %r26, %r4;
	mov.pred 	%p193, 0;
	@%p175 bra 	$L__BB6_56;
	setp.ge.s32 	%p176, %r27, %r2;
	setp.lt.f64 	%p177, %fd234, %fd235;
	or.pred  	%p193, %p176, %p177;
$L__BB6_56:
	selp.f64 	%fd67, %fd234, %fd235, %p193;
	selp.u32 	%r366, 1, 0, %p193;
	add.s32 	%r28, %r26, %r366;
	not.pred 	%p178, %p193;
	selp.u32 	%r367, 1, 0, %p178;
	add.s32 	%r29, %r27, %r367;
	@%p193 bra 	$L__BB6_58;
	shl.b32 	%r368, %r29, 3;
	add.s32 	%r370, %r311, %r368;
	ld.shared.f64 	%fd235, [%r370];
	bra.uni 	$L__BB6_59;
$L__BB6_58:
	shl.b32 	%r371, %r28, 3;
	add.s32 	%r373, %r311, %r371;
	ld.shared.f64 	%fd234, [%r373];
$L__BB6_59:
	setp.ge.s32 	%p180, %r28, %r4;
	mov.pred 	%p194, 0;
	@%p180 bra 	$L__BB6_61;
	setp.ge.s32 	%p181, %r29, %r2;
	setp.lt.f64 	%p182, %fd234, %fd235;
	or.pred  	%p194, %p181, %p182;
$L__BB6_61:
	selp.f64 	%fd72, %fd234, %fd235, %p194;
	selp.u32 	%r374, 1, 0, %p194;
	add.s32 	%r30, %r28, %r374;
	not.pred 	%p183, %p194;
	selp.u32 	%r375, 1, 0, %p183;
	add.s32 	%r31, %r29, %r375;
	@%p194 bra 	$L__BB6_63;
	shl.b32 	%r376, %r31, 3;
	add.s32 	%r378, %r311, %r376;
	ld.shared.f64 	%fd235, [%r378];
	bra.uni 	$L__BB6_64;
$L__BB6_63:
	shl.b32 	%r379, %r30, 3;
	add.s32 	%r381, %r311, %r379;
	ld.shared.f64 	%fd234, [%r381];
$L__BB6_64:
	ld.param.s8 	%rs5, [_ZN3cub18CUB_300001_SM_10006detail10merge_sort26DeviceMergeSortMergeKernelINS2_10policy_hubIN6thrust24THRUST_300001_SM_1000_NS6detail15normal_iteratorINS6_10device_ptrIdEEEEE9Policy600ESB_PNS0_8NullTypeESB_SF_m5orderdSE_EEvbT2_T3_T4_PT6_PT7_T5_PSJ_SJ_NS1_7vsmem_tE_param_0];
	mov.u32 	%r382, %ctaid.x;
	mul.wide.u32 	%rd10, %r382, 2048;
	setp.eq.s16 	%p184, %rs5, 0;
	setp.lt.s32 	%p185, %r30, %r4;
	setp.ge.s32 	%p186, %r31, %r2;
	setp.lt.f64 	%p187, %fd234, %fd235;
	selp.f64 	%fd200, %fd234, %fd235, %p187;
	selp.f64 	%fd201, %fd234, %fd200, %p186;
	selp.f64 	%fd77, %fd201, %fd235, %p185;
	bar.sync 	0;
	@%p184 bra 	$L__BB6_66;
	// begin inline asm
	mov.u32 %r383, %laneid;
	// end inline asm
	and.b32  	%r384, %r5, 7936;
	shl.b32 	%r385, %r383, 3;
	add.s32 	%r386, %r385, %r384;
	shr.s32 	%r387, %r386, 5;
	add.s32 	%r388, %r387, %r386;
	shl.b32 	%r389, %r388, 3;
	mov.u32 	%r390, _ZZN3cub18CUB_300001_SM_10006detail10merge_sort26DeviceMergeSortMergeKernelINS2_10policy_hubIN6thrust24THRUST_300001_SM_1000_NS6detail15normal_iteratorINS6_10device_ptrIdEEEEE9Policy600ESB_PNS0_8NullTypeESB_SF_m5orderdSE_EEvbT2_T3_T4_PT6_PT7_T5_PSJ_SJ_NS1_7vsmem_tEE19static_temp_storage;
	add.s32 	%r391, %r390, %r389;
	st.shared.f64 	[%r391], %fd42;
	st.shared.f64 	[%r391+8], %fd47;
	st.shared.f64 	[%r391+16], %fd52;
	st.shared.f64 	[%r391+24], %fd57;
	st.shared.f64 	[%r391+32], %fd62;
	st.shared.f64 	[%r391+40], %fd67;
	st.shared.f64 	[%r391+48], %fd72;
	st.shared.f64 	[%r391+56], %fd77;
	bar.warp.sync 	-1;
	mad.lo.s32 	%r392, %r383, -7, %r386;
	shr.s32 	%r393, %r392, 5;
	add.s32 	%r394, %r393, %r392;
	shl.b32 	%r395, %r394, 3;
	add.s32 	%r396, %r390, %r395;
	ld.shared.f64 	%fd202, [%r396];
	add.s32 	%r397, %r392, 32;
	shr.s32 	%r398, %r397, 5;
	add.s32 	%r399, %r398, %r392;
	shl.b32 	%r400, %r399, 3;
	add.s32 	%r401, %r390, %r400;
	ld.shared.f64 	%fd203, [%r401+256];
	add.s32 	%r402, %r392, 64;
	shr.s32 	%r403, %r402, 5;
	add.s32 	%r404, %r403, %r392;
	shl.b32 	%r405, %r404, 3;
	add.s32 	%r406, %r390, %r405;
	ld.shared.f64 	%fd204, [%r406+512];
	add.s32 	%r407, %r392, 96;
	shr.s32 	%r408, %r407, 5;
	add.s32 	%r409, %r408, %r392;
	shl.b32 	%r410, %r409, 3;
	add.s32 	%r411, %r390, %r410;
	ld.shared.f64 	%fd205, [%r411+768];
	add.s32 	%r412, %r392, 128;
	shr.s32 	%r413, %r412, 5;
	add.s32 	%r414, %r413, %r392;
	shl.b32 	%r415, %r414, 3;
	add.s32 	%r416, %r390, %r415;
	ld.shared.f64 	%fd206, [%r416+1024];
	add.s32 	%r417, %r392, 160;
	shr.s32 	%r418, %r417, 5;
	add.s32 	%r419, %r418, %r392;
	shl.b32 	%r420, %r419, 3;
	add.s32 	%r421, %r390, %r420;
	ld.shared.f64 	%fd207, [%r421+1280];
	add.s32 	%r422, %r392, 192;
	shr.s32 	%r423, %r422, 5;
	add.s32 	%r424, %r423, %r392;
	shl.b32 	%r425, %r424, 3;
	add.s32 	%r426, %r390, %r425;
	ld.shared.f64 	%fd208, [%r426+1536];
	add.s32 	%r427, %r392, 224;
	shr.s32 	%r428, %r427, 5;
	add.s32 	%r429, %r428, %r392;
	shl.b32 	%r430, %r429, 3;
	add.s32 	%r431, %r390, %r430;
	ld.shared.f64 	%fd209, [%r431+1792];
	and.b32  	%r432, %r1, 31;
	or.b32  	%r433, %r384, %r432;
	cvt.u64.u32 	%rd211, %r433;
	add.s64 	%rd212, %rd10, %rd211;
	shl.b64 	%rd213, %rd212, 3;
	add.s64 	%rd214, %rd1, %rd213;
	st.global.f64 	[%rd214], %fd202;
	st.global.f64 	[%rd214+256], %fd203;
	st.global.f64 	[%rd214+512], %fd204;
	st.global.f64 	[%rd214+768], %fd205;
	st.global.f64 	[%rd214+1024], %fd206;
	st.global.f64 	[%rd214+1280], %fd207;
	st.global.f64 	[%rd214+1536], %fd208;
	st.global.f64 	[%rd214+1792], %fd209;
	bra.uni 	$L__BB6_190;
$L__BB6_66:
	// begin inline asm
	mov.u32 %r434, %laneid;
	// end inline asm
	and.b32  	%r435, %r5, 7936;
	shl.b32 	%r436, %r434, 3;
	add.s32 	%r437, %r436, %r435;
	shr.s32 	%r438, %r437, 5;
	add.s32 	%r439, %r438, %r437;
	shl.b32 	%r440, %r439, 3;
	mov.u32 	%r441, _ZZN3cub18CUB_300001_SM_10006detail10merge_sort26DeviceMergeSortMergeKernelINS2_10policy_hubIN6thrust24THRUST_300001_SM_1000_NS6detail15normal_iteratorINS6_10device_ptrIdEEEEE9Policy600ESB_PNS0_8NullTypeESB_SF_m5orderdSE_EEvbT2_T3_T4_PT6_PT7_T5_PSJ_SJ_NS1_7vsmem_tEE19static_temp_storage;
	add.s32 	%r442, %r441, %r440;
	st.shared.f64 	[%r442], %fd42;
	st.shared.f64 	[%r442+8], %fd47;
	st.shared.f64 	[%r442+16], %fd52;
	st.shared.f64 	[%r442+24], %fd57;
	st.shared.f64 	[%r442+32], %fd62;
	st.shared.f64 	[%r442+40], %fd67;
	st.shared.f64 	[%r442+48], %fd72;
	st.shared.f64 	[%r442+56], %fd77;
	bar.warp.sync 	-1;
	mad.lo.s32 	%r443, %r434, -7, %r437;
	shr.s32 	%r444, %r443, 5;
	add.s32 	%r445, %r444, %r443;
	shl.b32 	%r446, %r445, 3;
	add.s32 	%r447, %r441, %r446;
	ld.shared.f64 	%fd210, [%r447];
	add.s32 	%r448, %r443, 32;
	shr.s32 	%r449, %r448, 5;
	add.s32 	%r450, %r449, %r443;
	shl.b32 	%r451, %r450, 3;
	add.s32 	%r452, %r441, %r451;
	ld.shared.f64 	%fd211, [%r452+256];
	add.s32 	%r453, %r443, 64;
	shr.s32 	%r454, %r453, 5;
	add.s32 	%r455, %r454, %r443;
	shl.b32 	%r456, %r455, 3;
	add.s32 	%r457, %r441, %r456;
	ld.shared.f64 	%fd212, [%r457+512];
	add.s32 	%r458, %r443, 96;
	shr.s32 	%r459, %r458, 5;
	add.s32 	%r460, %r459, %r443;
	shl.b32 	%r461, %r460, 3;
	add.s32 	%r462, %r441, %r461;
	ld.shared.f64 	%fd213, [%r462+768];
	add.s32 	%r463, %r443, 128;
	shr.s32 	%r464, %r463, 5;
	add.s32 	%r465, %r464, %r443;
	shl.b32 	%r466, %r465, 3;
	add.s32 	%r467, %r441, %r466;
	ld.shared.f64 	%fd214, [%r467+1024];
	add.s32 	%r468, %r443, 160;
	shr.s32 	%r469, %r468, 5;
	add.s32 	%r470, %r469, %r443;
	shl.b32 	%r471, %r470, 3;
	add.s32 	%r472, %r441, %r471;
	ld.shared.f64 	%fd215, [%r472+1280];
	add.s32 	%r473, %r443, 192;
	shr.s32 	%r474, %r473, 5;
	add.s32 	%r475, %r474, %r443;
	shl.b32 	%r476, %r475, 3;
	add.s32 	%r477, %r441, %r476;
	ld.shared.f64 	%fd216, [%r477+1536];
	add.s32 	%r478, %r443, 224;
	shr.s32 	%r479, %r478, 5;
	add.s32 	%r480, %r479, %r443;
	shl.b32 	%r481, %r480, 3;
	add.s32 	%r482, %r441, %r481;
	ld.shared.f64 	%fd217, [%r482+1792];
	and.b32  	%r483, %r1, 31;
	cvt.u64.u32 	%rd215, %r435;
	cvt.u64.u32 	%rd216, %r483;
	add.s64 	%rd217, %rd10, %rd216;
	add.s64 	%rd218, %rd217, %rd215;
	shl.b64 	%rd219, %rd218, 3;
	add.s64 	%rd220, %rd2, %rd219;
	st.global.f64 	[%rd220], %fd210;
	st.global.f64 	[%rd220+256], %fd211;
	st.global.f64 	[%rd220+512], %fd212;
	st.global.f64 	[%rd220+768], %fd213;
	st.global.f64 	[%rd220+1024], %fd214;
	st.global.f64 	[%rd220+1280], %fd215;
	st.global.f64 	[%rd220+1536], %fd216;
	st.global.f64 	[%rd220+1792], %fd217;
	bra.uni 	$L__BB6_190;
$L__BB6_67:
	ld.param.u64 	%rd225, [_ZN3cub18CUB_300001_SM_10006detail10merge_sort26DeviceMergeSortMergeKernelINS2_10policy_hubIN6thrust24THRUST_300001_SM_1000_NS6detail15normal_iteratorINS6_10device_ptrIdEEEEE9Policy600ESB_PNS0_8NullTypeESB_SF_m5orderdSE_EEvbT2_T3_T4_PT6_PT7_T5_PSJ_SJ_NS1_7vsmem_tE_param_8];
	ld.param.u64 	%rd223, [_ZN3cub18CUB_300001_SM_10006detail10merge_sort26DeviceMergeSortMergeKernelINS2_10policy_hubIN6thrust24THRUST_300001_SM_1000_NS6detail15normal_iteratorINS6_10device_ptrIdEEEEE9Policy600ESB_PNS0_8NullTypeESB_SF_m5orderdSE_EEvbT2_T3_T4_PT6_PT7_T5_PSJ_SJ_NS1_7vsmem_tE_param_7];
	ld.param.u64 	%rd221, [_ZN3cub18CUB_300001_SM_10006detail10merge_sort26DeviceMergeSortMergeKernelINS2_10policy_hubIN6thrust24THRUST_300001_SM_1000_NS6detail15normal_iteratorINS6_10device_ptrIdEEEEE9Policy600ESB_PNS0_8NullTypeESB_SF_m5orderdSE_EEvbT2_T3_T4_PT6_PT7_T5_PSJ_SJ_NS1_7vsmem_tE_param_3];
	ld.param.s8 	%rs2, [_ZN3cub18CUB_300001_SM_10006detail10merge_sort26DeviceMergeSortMergeKernelINS2_10policy_hubIN6thrust24THRUST_300001_SM_1000_NS6detail15normal_iteratorINS6_10device_ptrIdEEEEE9Policy600ESB_PNS0_8NullTypeESB_SF_m5orderdSE_EEvbT2_T3_T4_PT6_PT7_T5_PSJ_SJ_NS1_7vsmem_tE_param_0];
	cvta.to.global.u64 	%rd26, %rd223;
	shl.b64 	%rd27, %rd3, 3;
	add.s64 	%rd28, %rd26, %rd27;
	ld.global.u64 	%rd11, [%rd28];
	ld.global.u64 	%rd29, [%rd28+8];
	neg.s64 	%rd30, %rd225;
	and.b64  	%rd31, %rd30, %rd3;
	shl.b64 	%rd12, %rd31, 11;
	shl.b64 	%rd32, %rd225, 10;
	and.b64  	%rd13, %rd32, -2048;
	sub.s64 	%rd33, %rd3, %rd31;
	shl.b64 	%rd34, %rd33, 11;
	sub.s64 	%rd35, %rd11, %rd12;
	sub.s64 	%rd36, %rd29, %rd12;
	sub.s64 	%rd37, %rd221, %rd12;
	max.u64 	%rd38, %rd37, %rd13;
	sub.s64 	%rd39, %rd38, %rd13;
	sub.s64 	%rd40, %rd34, %rd35;
	min.u64 	%rd14, %rd40, %rd39;
	setp.eq.s64 	%p30, %rd33, -1;
	selp.b64 	%rd41, 2047, 2048, %p30;
	add.s64 	%rd42, %rd41, %rd34;
	sub.s64 	%rd43, %rd42, %rd36;
	or.b64  	%rd44, %rd30, %rd3;
	setp.eq.s64 	%p31, %rd44, -1;
	min.u64 	%rd45, %rd13, %rd37;
	selp.b64 	%rd46, %rd45, %rd36, %p31;
	selp.b64 	%rd47, %rd13, %rd43, %p31;
	min.u64 	%rd48, %rd47, %rd39;
	cvt.u32.u64 	%r87, %rd35;
	cvt.u32.u64 	%r88, %rd46;
	sub.s32 	%r32, %r88, %r87;
	cvt.u32.u64 	%r89, %rd48;
	cvt.u32.u64 	%r90, %rd14;
	sub.s32 	%r33, %r89, %r90;
	// begin inline asm
	griddepcontrol.wait;
	// end inline asm
	setp.eq.s16 	%p32, %rs2, 0;
	@%p32 bra 	$L__BB6_100;
	add.s64 	%rd49, %rd12, %rd13;
	add.s64 	%rd50, %rd49, %rd14;
	add.s32 	%r34, %r33, %r32;
	setp.ge.s32 	%p33, %r1, %r34;
	cvt.u64.u32 	%rd51, %r1;
	add.s64 	%rd52, %rd11, %rd51;
	shl.b64 	%rd53, %rd52, 3;
	add.s64 	%rd15, %rd2, %rd53;
	sub.s32 	%r91, %r1, %r32;
	cvt.s64.s32 	%rd54, %r91;
	add.s64 	%rd55, %rd50, %rd54;
	shl.b64 	%rd56, %rd55, 3;
	add.s64 	%rd16, %rd2, %rd56;
	@%p33 bra 	$L__BB6_72;
	setp.ge.s32 	%p34, %r1, %r32;
	@%p34 bra 	$L__BB6_71;
	ld.global.f64 	%fd268, [%rd15];
	bra.uni 	$L__BB6_72;
$L__BB6_71:
	ld.global.f64 	%fd268, [%rd16];
$L__BB6_72:
	add.s32 	%r35, %r1, 256;
	setp.ge.s32 	%p35, %r35, %r34;
	@%p35 bra 	$L__BB6_76;
	setp.lt.s32 	%p36, %r35, %r32;
	@%p36 bra 	$L__BB6_75;
	ld.global.f64 	%fd267, [%rd16+2048];
	bra.uni 	$L__BB6_76;
$L__BB6_75:
	ld.global.f64 	%fd267, [%rd15+2048];
$L__BB6_76:
	add.s32 	%r36, %r1, 512;
	setp.ge.s32 	%p37, %r36, %r34;
	@%p37 bra 	$L__BB6_80;
	setp.lt.s32 	%p38, %r36, %r32;
	@%p38 bra 	$L__BB6_79;
	ld.global.f64 	%fd266, [%rd16+4096];
	bra.uni 	$L__BB6_80;
$L__BB6_79:
	ld.global.f64 	%fd266, [%rd15+4096];
$L__BB6_80:
	add.s32 	%r37, %r1, 768;
	setp.ge.s32 	%p39, %r37, %r34;
	@%p39 bra 	$L__BB6_84;
	setp.lt.s32 	%p40, %r37, %r32;
	@%p40 bra 	$L__BB6_83;
	ld.global.f64 	%fd265, [%rd16+6144];
	bra.uni 	$L__BB6_84;
$L__BB6_83:
	ld.global.f64 	%fd265, [%rd15+6144];
$L__BB6_84:
	or.b32  	%r38, %r1, 1024;
	setp.ge.s32 	%p41, %r38, %r34;
	@%p41 bra 	$L__BB6_88;
	setp.lt.s32 	%p42, %r38, %r32;
	@%p42 bra 	$L__BB6_87;
	ld.global.f64 	%fd264, [%rd16+8192];
	bra.uni 	$L__BB6_88;
$L__BB6_87:
	ld.global.f64 	%fd264, [%rd15+8192];
$L__BB6_88:
	add.s32 	%r39, %r1, 1280;
	setp.ge.s32 	%p43, %r39, %r34;
	@%p43 bra 	$L__BB6_92;
	setp.lt.s32 	%p44, %r39, %r32;
	@%p44 bra 	$L__BB6_91;
	ld.global.f64 	%fd263, [%rd16+10240];
	bra.uni 	$L__BB6_92;
$L__BB6_91:
	ld.global.f64 	%fd263, [%rd15+10240];
$L__BB6_92:
	add.s32 	%r40, %r1, 1536;
	setp.ge.s32 	%p45, %r40, %r34;
	@%p45 bra 	$L__BB6_96;
	setp.lt.s32 	%p46, %r40, %r32;
	@%p46 bra 	$L__BB6_95;
	ld.global.f64 	%fd262, [%rd16+12288];
	bra.uni 	$L__BB6_96;
$L__BB6_95:
	ld.global.f64 	%fd262, [%rd15+12288];
$L__BB6_96:
	add.s32 	%r41, %r1, 1792;
	setp.ge.s32 	%p47, %r41, %r34;
	@%p47 bra 	$L__BB6_116;
	setp.lt.s32 	%p48, %r41, %r32;
	@%p48 bra 	$L__BB6_99;
	ld.global.f64 	%fd261, [%rd16+14336];
	bra.uni 	$L__BB6_116;
$L__BB6_99:
	ld.global.f64 	%fd261, [%rd15+14336];
	bra.uni 	$L__BB6_116;
$L__BB6_100:
	add.s64 	%rd57, %rd12, %rd13;
	add.s64 	%rd17, %rd57, %rd14;
	add.s32 	%r42, %r33, %r32;
	setp.ge.s32 	%p49, %r1, %r42;
	@%p49 bra 	$L__BB6_102;
	setp.lt.s32 	%p50, %r1, %r32;
	sub.s32 	%r92, %r1, %r32;
	cvt.s64.s32 	%rd58, %r92;
	cvt.u64.u32 	%rd59, %r1;
	selp.b64 	%rd60, %rd11, %rd17, %p50;
	selp.b64 	%rd61, %rd59, %rd58, %p50;
	add.s64 	%rd62, %rd61, %rd60;
	shl.b64 	%rd63, %rd62, 3;
	add.s64 	%rd64, %rd1, %rd63;
	ld.global.f64 	%fd268, [%rd64];
$L__BB6_102:
	add.s32 	%r43, %r1, 256;
	setp.ge.s32 	%p51, %r43, %r42;
	@%p51 bra 	$L__BB6_104;
	setp.lt.s32 	%p52, %r43, %r32;
	sub.s32 	%r93, %r43, %r32;
	cvt.s64.s32 	%rd65, %r93;
	cvt.u64.u32 	%rd66, %r43;
	selp.b64 	%rd67, %rd11, %rd17, %p52;
	selp.b64 	%rd68, %rd66, %rd65, %p52;
	add.s64 	%rd69, %rd68, %rd67;
	shl.b64 	%rd70, %rd69, 3;
	add.s64 	%rd71, %rd1, %rd70;
	ld.global.f64 	%fd267, [%rd71];
$L__BB6_104:
	add.s32 	%r44, %r1, 512;
	setp.ge.s32 	%p53, %r44, %r42;
	@%p53 bra 	$L__BB6_106;
	setp.lt.s32 	%p54, %r44, %r32;
	sub.s32 	%r94, %r44, %r32;
	cvt.s64.s32 	%rd72, %r94;
	cvt.u64.u32 	%rd73, %r44;
	selp.b64 	%rd74, %rd11, %rd17, %p54;
	selp.b64 	%rd75, %rd73, %rd72, %p54;
	add.s64 	%rd76, %rd75, %rd74;
	shl.b64 	%rd77, %rd76, 3;
	add.s64 	%rd78, %rd1, %rd77;
	ld.global.f64 	%fd266, [%rd78];
$L__BB6_106:
	add.s32 	%r45, %r1, 768;
	setp.ge.s32 	%p55, %r45, %r42;
	@%p55 bra 	$L__BB6_108;
	setp.lt.s32 	%p56, %r45, %r32;
	sub.s32 	%r95, %r45, %r32;
	cvt.s64.s32 	%rd79, %r95;
	cvt.u64.u32 	%rd80, %r45;
	selp.b64 	%rd81, %rd11, %rd17, %p56;
	selp.b64 	%rd82, %rd80, %rd79, %p56;
	add.s64 	%rd83, %rd82, %rd81;
	shl.b64 	%rd84, %rd83, 3;
	add.s64 	%rd85, %rd1, %rd84;
	ld.global.f64 	%fd265, [%rd85];
$L__BB6_108:
	or.b32  	%r46, %r1, 1024;
	setp.ge.s32 	%p57, %r46, %r42;
	@%p57 bra 	$L__BB6_110;
	setp.lt.s32 	%p58, %r46, %r32;
	sub.s32 	%r96, %r46, %r32;
	cvt.s64.s32 	%rd86, %r96;
	cvt.u64.u32 	%rd87, %r46;
	selp.b64 	%rd88, %rd11, %rd17, %p58;
	selp.b64 	%rd89, %rd87, %rd86, %p58;
	add.s64 	%rd90, %rd89, %rd88;
	shl.b64 	%rd91, %rd90, 3;
	add.s64 	%rd92, %rd1, %rd91;
	ld.global.f64 	%fd264, [%rd92];
$L__BB6_110:
	add.s32 	%r47, %r1, 1280;
	setp.ge.s32 	%p59, %r47, %r42;
	@%p59 bra 	$L__BB6_112;
	setp.lt.s32 	%p60, %r47, %r32;
	sub.s32 	%r97, %r47, %r32;
	cvt.s64.s32 	%rd93, %r97;
	cvt.u64.u32 	%rd94, %r47;
	selp.b64 	%rd95, %rd11, %rd17, %p60;
	selp.b64 	%rd96, %rd94, %rd93, %p60;
	add.s64 	%rd97, %rd96, %rd95;
	shl.b64 	%rd98, %rd97, 3;
	add.s64 	%rd99, %rd1, %rd98;
	ld.global.f64 	%fd263, [%rd99];
$L__BB6_112:
	add.s32 	%r48, %r1, 1536;
	setp.ge.s32 	%p61, %r48, %r42;
	@%p61 bra 	$L__BB6_114;
	setp.lt.s32 	%p62, %r48, %r32;
	sub.s32 	%r98, %r48, %r32;
	cvt.s64.s32 	%rd100, %r98;
	cvt.u64.u32 	%rd101, %r48;
	selp.b64 	%rd102, %rd11, %rd17, %p62;
	selp.b64 	%rd103, %rd101, %rd100, %p62;
	add.s64 	%rd104, %rd103, %rd102;
	shl.b64 	%rd105, %rd104, 3;
	add.s64 	%rd106, %rd1, %rd105;
	ld.global.f64 	%fd262, [%rd106];
$L__BB6_114:
	add.s32 	%r49, %r1, 1792;
	setp.ge.s32 	%p63, %r49, %r42;
	@%p63 bra 	$L__BB6_116;
	setp.lt.s32 	%p64, %r49, %r32;
	sub.s32 	%r99, %r49, %r32;
	cvt.s64.s32 	%rd107, %r99;
	cvt.u64.u32 	%rd108, %r49;
	selp.b64 	%rd109, %rd11, %rd17, %p64;
	selp.b64 	%rd110, %rd108, %rd107, %p64;
	add.s64 	%rd111, %rd110, %rd109;
	shl.b64 	%rd112, %rd111, 3;
	add.s64 	%rd113, %rd1, %rd112;
	ld.global.f64 	%fd261, [%rd113];
$L__BB6_116:
	shl.b32 	%r51, %r1, 3;
	mov.u32 	%r100, _ZZN3cub18CUB_300001_SM_10006detail10merge_sort26DeviceMergeSortMergeKernelINS2_10policy_hubIN6thrust24THRUST_300001_SM_1000_NS6detail15normal_iteratorINS6_10device_ptrIdEEEEE9Policy600ESB_PNS0_8NullTypeESB_SF_m5orderdSE_EEvbT2_T3_T4_PT6_PT7_T5_PSJ_SJ_NS1_7vsmem_tEE19static_temp_storage;
	add.s32 	%r101, %r100, %r51;
	st.shared.f64 	[%r101], %fd268;
	st.shared.f64 	[%r101+2048], %fd267;
	st.shared.f64 	[%r101+4096], %fd266;
	st.shared.f64 	[%r101+6144], %fd265;
	st.shared.f64 	[%r101+8192], %fd264;
	st.shared.f64 	[%r101+10240], %fd263;
	st.shared.f64 	[%r101+12288], %fd262;
	st.shared.f64 	[%r101+14336], %fd261;
	bar.sync 	0;
	// begin inline asm
	griddepcontrol.launch_dependents;
	// end inline asm
	add.s32 	%r50, %r33, %r32;
	min.s32 	%r52, %r51, %r50;
	shl.b32 	%r102, %r32, 3;
	add.s32 	%r53, %r100, %r102;
	setp.lt.s32 	%p65, %r52, %r33;
	sub.s32 	%r103, %r52, %r33;
	selp.b32 	%r489, 0, %r103, %p65;
	min.s32 	%r487, %r52, %r32;
	setp.ge.s32 	%p66, %r489, %r487;
	@%p66 bra 	$L__BB6_118;
$L__BB6_117:
	sub.s32 	%r104, %r487, %r489;
	shr.u32 	%r105, %r104, 31;
	add.s32 	%r106, %r104, %r105;
	shr.s32 	%r107, %r106, 1;
	add.s32 	%r108, %r107, %r489;
	shl.b32 	%r109, %r108, 3;
	add.s32 	%r111, %r100, %r109;
	ld.shared.f64 	%fd194, [%r111];
	not.b32 	%r112, %r108;
	add.s32 	%r113, %r52, %r112;
	shl.b32 	%r114, %r113, 3;
	add.s32 	%r115, %r53, %r114;
	ld.shared.f64 	%fd195, [%r115];
	setp.geu.f64 	%p67, %fd195, %fd194;
	add.s32 	%r116, %r108, 1;
	selp.b32 	%r489, %r116, %r489, %p67;
	selp.b32 	%r487, %r487, %r108, %p67;
	setp.lt.s32 	%p68, %r489, %r487;
	@%p68 bra 	$L__BB6_117;
$L__BB6_118:
	sub.s32 	%r117, %r52, %r489;
	add.s32 	%r61, %r117, %r32;
	shl.b32 	%r118, %r117, 3;
	add.s32 	%r62, %r53, %r118;
	ld.shared.f64 	%fd270, [%r62];
	shl.b32 	%r119, %r489, 3;
	add.s32 	%r63, %r100, %r119;
	ld.shared.f64 	%fd271, [%r63];
	setp.ge.s32 	%p70, %r61, %r50;
	mov.pred 	%p195, 0;
	@%p70 bra 	$L__BB6_120;
	setp.ge.s32 	%p71, %r489, %r32;
	setp.lt.f64 	%p72, %fd270, %fd271;
	or.pred  	%p195, %p71, %p72;
$L__BB6_120:
	selp.f64 	%fd126, %fd270, %fd271, %p195;
	selp.u32 	%r121, 1, 0, %p195;
	add.s32 	%r64, %r61, %r121;
	not.pred 	%p73, %p195;
	selp.u32 	%r122, 1, 0, %p73;
	add.s32 	%r65, %r489, %r122;
	@%p73 bra 	$L__BB6_122;
	ld.shared.f64 	%fd270, [%r62+8];
	bra.uni 	$L__BB6_123;
$L__BB6_122:
	ld.shared.f64 	%fd271, [%r63+8];
$L__BB6_123:
	setp.ge.s32 	%p75, %r64, %r50;
	mov.pred 	%p196, 0;
	@%p75 bra 	$L__BB6_125;
	setp.ge.s32 	%p76, %r65, %r32;
	setp.lt.f64 	%p77, %fd270, %fd271;
	or.pred  	%p196, %p76, %p77;
$L__BB6_125:
	selp.f64 	%fd131, %fd270, %fd271, %p196;
	selp.u32 	%r123, 1, 0, %p196;
	add.s32 	%r66, %r64, %r123;
	not.pred 	%p78, %p196;
	selp.u32 	%r124, 1, 0, %p78;
	add.s32 	%r67, %r65, %r124;
	@%p196 bra 	$L__BB6_127;
	shl.b32 	%r125, %r67, 3;
	add.s32 	%r127, %r100, %r125;
	ld.shared.f64 	%fd271, [%r127];
	bra.uni 	$L__BB6_128;
$L__BB6_127:
	shl.b32 	%r128, %r66, 3;
	add.s32 	%r130, %r100, %r128;
	ld.shared.f64 	%fd270, [%r130];
$L__BB6_128:
	setp.ge.s32 	%p80, %r66, %r50;
	mov.pred 	%p197, 0;
	@%p80 bra 	$L__BB6_130;
	setp.ge.s32 	%p81, %r67, %r32;
	setp.lt.f64 	%p82, %fd270, %fd271;
	or.pred  	%p197, %p81, %p82;
$L__BB6_130:
	selp.f64 	%fd136, %fd270, %fd271, %p197;
	selp.u32 	%r131, 1, 0, %p197;
	add.s32 	%r68, %r66, %r131;
	not.pred 	%p83, %p197;
	selp.u32 	%r132, 1, 0, %p83;
	add.s32 	%r69, %r67, %r132;
	@%p197 bra 	$L__BB6_132;
	shl.b32 	%r133, %r69, 3;
	add.s32 	%r135, %r100, %r133;
	ld.shared.f64 	%fd271, [%r135];
	bra.uni 	$L__BB6_133;
$L__BB6_132:
	shl.b32 	%r136, %r68, 3;
	add.s32 	%r138, %r100, %r136;
	ld.shared.f64 	%fd270, [%r138];
$L__BB6_133:
	setp.ge.s32 	%p85, %r68, %r50;
	mov.pred 	%p198, 0;
	@%p85 bra 	$L__BB6_135;
	setp.ge.s32 	%p86, %r69, %r32;
	setp.lt.f64 	%p87, %fd270, %fd271;
	or.pred  	%p198, %p86, %p87;
$L__BB6_135:
	selp.f64 	%fd141, %fd270, %fd271, %p198;
	selp.u32 	%r139, 1, 0, %p198;
	add.s32 	%r70, %r68, %r139;
	not.pred 	%p88, %p198;
	selp.u32 	%r140, 1, 0, %p88;
	add.s32 	%r71, %r69, %r140;
	@%p198 bra 	$L__BB6_137;
	shl.b32 	%r141, %r71, 3;
	add.s32 	%r143, %r100, %r141;
	ld.shared.f64 	%fd271, [%r143];
	bra.uni 	$L__BB6_138;
$L__BB6_137:
	shl.b32 	%r144, %r70, 3;
	add.s32 	%r146, %r100, %r144;
	ld.shared.f64 	%fd270, [%r146];
$L__BB6_138:
	setp.ge.s32 	%p90, %r70, %r50;
	mov.pred 	%p199, 0;
	@%p90 bra 	$L__BB6_140;
	setp.ge.s32 	%p91, %r71, %r32;
	setp.lt.f64 	%p92, %fd270, %fd271;
	or.pred  	%p199, %p91, %p92;
$L__BB6_140:
	selp.f64 	%fd146, %fd270, %fd271, %p199;
	selp.u32 	%r147, 1, 0, %p199;
	add.s32 	%r72, %r70, %r147;
	not.pred 	%p93, %p199;
	selp.u32 	%r148, 1, 0, %p93;
	add.s32 	%r73, %r71, %r148;
	@%p199 bra 	$L__BB6_142;
	shl.b32 	%r149, %r73, 3;
	add.s32 	%r151, %r100, %r149;
	ld.shared.f64 	%fd271, [%r151];
	bra.uni 	$L__BB6_143;
$L__BB6_142:
	shl.b32 	%r152, %r72, 3;
	add.s32 	%r154, %r100, %r152;
	ld.shared.f64 	%fd270, [%r154];
$L__BB6_143:
	setp.ge.s32 	%p95, %r72, %r50;
	mov.pred 	%p200, 0;
	@%p95 bra 	$L__BB6_145;
	setp.ge.s32 	%p96, %r73, %r32;
	setp.lt.f64 	%p97, %fd270, %fd271;
	or.pred  	%p200, %p96, %p97;
$L__BB6_145:
	selp.f64 	%fd151, %fd270, %fd271, %p200;
	selp.u32 	%r155, 1, 0, %p200;
	add.s32 	%r74, %r72, %r155;
	not.pred 	%p98, %p200;
	selp.u32 	%r156, 1, 0, %p98;
	add.s32 	%r75, %r73, %r156;
	@%p200 bra 	$L__BB6_147;
	shl.b32 	%r157, %r75, 3;
	add.s32 	%r159, %r100, %r157;
	ld.shared.f64 	%fd271, [%r159];
	bra.uni 	$L__BB6_148;
$L__BB6_147:
	shl.b32 	%r160, %r74, 3;
	add.s32 	%r162, %r100, %r160;
	ld.shared.f64 	%fd270, [%r162];
$L__BB6_148:
	setp.ge.s32 	%p100, %r74, %r50;
	mov.pred 	%p201, 0;
	@%p100 bra 	$L__BB6_150;
	setp.ge.s32 	%p101, %r75, %r32;
	setp.lt.f64 	%p102, %fd270, %fd271;
	or.pred  	%p201, %p101, %p102;
$L__BB6_150:
	selp.f64 	%fd156, %fd270, %fd271, %p201;
	selp.u32 	%r163, 1, 0, %p201;
	add.s32 	%r76, %r74, %r163;
	not.pred 	%p103, %p201;
	selp.u32 	%r164, 1, 0, %p103;
	add.s32 	%r77, %r75, %r164;
	@%p201 bra 	$L__BB6_152;
	shl.b32 	%r165, %r77, 3;
	add.s32 	%r167, %r100, %r165;
	ld.shared.f64 	%fd271, [%r167];
	bra.uni 	$L__BB6_153;
$L__BB6_152:
	shl.b32 	%r168, %r76, 3;
	add.s32 	%r170, %r100, %r168;
	ld.shared.f64 	%fd270, [%r170];
$L__BB6_153:
	ld.param.s8 	%rs3, [_ZN3cub18CUB_300001_SM_10006detail10merge_sort26DeviceMergeSortMergeKernelINS2_10policy_hubIN6thrust24THRUST_300001_SM_1000_NS6detail15normal_iteratorINS6_10device_ptrIdEEEEE9Policy600ESB_PNS0_8NullTypeESB_SF_m5orderdSE_EEvbT2_T3_T4_PT6_PT7_T5_PSJ_SJ_NS1_7vsmem_tE_param_0];
	mov.u32 	%r171, %ctaid.x;
	mul.wide.u32 	%rd18, %r171, 2048;
	setp.eq.s16 	%p104, %rs3, 0;
	setp.lt.s32 	%p105, %r76, %r50;
	setp.ge.s32 	%p106, %r77, %r32;
	setp.lt.f64 	%p107, %fd270, %fd271;
	selp.f64 	%fd196, %fd270, %fd271, %p107;
	selp.f64 	%fd197, %fd270, %fd196, %p106;
	selp.f64 	%fd161, %fd197, %fd271, %p105;
	bar.sync 	0;
	@%p104 bra 	$L__BB6_172;
	// begin inline asm
	mov.u32 %r172, %laneid;
	// end inline asm
	and.b32  	%r78, %r51, 7936;
	shl.b32 	%r173, %r172, 3;
	add.s32 	%r174, %r173, %r78;
	shr.s32 	%r175, %r174, 5;
	add.s32 	%r176, %r175, %r174;
	shl.b32 	%r177, %r176, 3;
	mov.u32 	%r178, _ZZN3cub18CUB_300001_SM_10006detail10merge_sort26DeviceMergeSortMergeKernelINS2_10policy_hubIN6thrust24THRUST_300001_SM_1000_NS6detail15normal_iteratorINS6_10device_ptrIdEEEEE9Policy600ESB_PNS0_8NullTypeESB_SF_m5orderdSE_EEvbT2_T3_T4_PT6_PT7_T5_PSJ_SJ_NS1_7vsmem_tEE19static_temp_storage;
	add.s32 	%r179, %r178, %r177;
	st.shared.f64 	[%r179], %fd126;
	st.shared.f64 	[%r179+8], %fd131;
	st.shared.f64 	[%r179+16], %fd136;
	st.shared.f64 	[%r179+24], %fd141;
	st.shared.f64 	[%r179+32], %fd146;
	st.shared.f64 	[%r179+40], %fd151;
	st.shared.f64 	[%r179+48], %fd156;
	st.shared.f64 	[%r179+56], %fd161;
	bar.warp.sync 	-1;
	mad.lo.s32 	%r180, %r172, -7, %r174;
	shr.s32 	%r181, %r180, 5;
	add.s32 	%r182, %r181, %r180;
	shl.b32 	%r183, %r182, 3;
	add.s32 	%r184, %r178, %r183;
	ld.shared.f64 	%fd162, [%r184];
	add.s32 	%r185, %r180, 32;
	shr.s32 	%r186, %r185, 5;
	add.s32 	%r187, %r186, %r180;
	shl.b32 	%r188, %r187, 3;
	add.s32 	%r189, %r178, %r188;
	ld.shared.f64 	%fd163, [%r189+256];
	add.s32 	%r190, %r180, 64;
	shr.s32 	%r191, %r190, 5;
	add.s32 	%r192, %r191, %r180;
	shl.b32 	%r193, %r192, 3;
	add.s32 	%r194, %r178, %r193;
	ld.shared.f64 	%fd164, [%r194+512];
	add.s32 	%r195, %r180, 96;
	shr.s32 	%r196, %r195, 5;
	add.s32 	%r197, %r196, %r180;
	shl.b32 	%r198, %r197, 3;
	add.s32 	%r199, %r178, %r198;
	ld.shared.f64 	%fd165, [%r199+768];
	add.s32 	%r200, %r180, 128;
	shr.s32 	%r201, %r200, 5;
	add.s32 	%r202, %r201, %r180;
	shl.b32 	%r203, %r202, 3;
	add.s32 	%r204, %r178, %r203;
	ld.shared.f64 	%fd166, [%r204+1024];
	add.s32 	%r205, %r180, 160;
	shr.s32 	%r206, %r205, 5;
	add.s32 	%r207, %r206, %r180;
	shl.b32 	%r208, %r207, 3;
	add.s32 	%r209, %r178, %r208;
	ld.shared.f64 	%fd167, [%r209+1280];
	add.s32 	%r210, %r180, 192;
	shr.s32 	%r211, %r210, 5;
	add.s32 	%r212, %r211, %r180;
	shl.b32 	%r213, %r212, 3;
	add.s32 	%r214, %r178, %r213;
	ld.shared.f64 	%fd168, [%r214+1536];
	add.s32 	%r215, %r180, 224;
	shr.s32 	%r216, %r215, 5;
	add.s32 	%r217, %r216, %r180;
	shl.b32 	%r218, %r217, 3;
	add.s32 	%r219, %r178, %r218;
	ld.shared.f64 	%fd169, [%r219+1792];
	setp.ne.s32 	%p108, %r1, 0;
	@%p108 bra 	$L__BB6_156;
	st.volatile.shared.u32 	[_ZZN3cub18CUB_300001_SM_10006detail10merge_sort26DeviceMergeSortMergeKernelINS2_10policy_hubIN6thrust24THRUST_300001_SM_1000_NS6detail15normal_iteratorINS6_10device_ptrIdEEEEE9Policy600ESB_PNS0_8NullTypeESB_SF_m5orderdSE_EEvbT2_T3_T4_PT6_PT7_T5_PSJ_SJ_NS1_7vsmem_tEE19static_temp_storage+16896], %r50;
$L__BB6_156:
	bar.sync 	0;
	ld.volatile.shared.u32 	%r79, [_ZZN3cub18CUB_300001_SM_10006detail10merge_sort26DeviceMergeSortMergeKernelINS2_10policy_hubIN6thrust24THRUST_300001_SM_1000_NS6detail15normal_iteratorINS6_10device_ptrIdEEEEE9Policy600ESB_PNS0_8NullTypeESB_SF_m5orderdSE_EEvbT2_T3_T4_PT6_PT7_T5_PSJ_SJ_NS1_7vsmem_tEE19static_temp_storage+16896];
	and.b32  	%r220, %r1, 31;
	add.s32 	%r80, %r78, %r220;
	setp.ge.s32 	%p109, %r80, %r79;
	cvt.u64.u32 	%rd114, %r80;
	add.s64 	%rd115, %rd18, %rd114;
	shl.b64 	%rd116, %rd115, 3;
	add.s64 	%rd19, %rd1, %rd116;
	@%p109 bra 	$L__BB6_158;
	st.global.f64 	[%rd19], %fd162;
$L__BB6_158:
	add.s32 	%r221, %r80, 32;
	setp.ge.s32 	%p110, %r221, %r79;
	@%p110 bra 	$L__BB6_160;
	st.global.f64 	[%rd19+256], %fd163;
$L__BB6_160:
	add.s32 	%r222, %r80, 64;
	setp.ge.s32 	%p111, %r222, %r79;
	@%p111 bra 	$L__BB6_162;
	st.global.f64 	[%rd19+512], %fd164;
$L__BB6_162:
	add.s32 	%r223, %r80, 96;
	setp.ge.s32 	%p112, %r223, %r79;
	@%p112 bra 	$L__BB6_164;
	st.global.f64 	[%rd19+768], %fd165;
$L__BB6_164:
	add.s32 	%r224, %r80, 128;
	setp.ge.s32 	%p113, %r224, %r79;
	@%p113 bra 	$L__BB6_166;
	st.global.f64 	[%rd19+1024], %fd166;
$L__BB6_166:
	add.s32 	%r225, %r80, 160;
	setp.ge.s32 	%p114, %r225, %r79;
	@%p114 bra 	$L__BB6_168;
	st.global.f64 	[%rd19+1280], %fd167;
$L__BB6_168:
	add.s32 	%r226, %r80, 192;
	setp.ge.s32 	%p115, %r226, %r79;
	@%p115 bra 	$L__BB6_170;
	st.global.f64 	[%rd19+1536], %fd168;
$L__BB6_170:
	add.s32 	%r227, %r80, 224;
	setp.ge.s32 	%p116, %r227, %r79;
	@%p116 bra 	$L__BB6_190;
	st.global.f64 	[%rd19+1792], %fd169;
	bra.uni 	$L__BB6_190;
$L__BB6_172:
	// begin inline asm
	mov.u32 %r228, %laneid;
	// end inline asm
	and.b32  	%r81, %r51, 7936;
	shl.b32 	%r229, %r228, 3;
	add.s32 	%r230, %r229, %r81;
	shr.s32 	%r231, %r230, 5;
	add.s32 	%r232, %r231, %r230;
	shl.b32 	%r233, %r232, 3;
	mov.u32 	%r234, _ZZN3cub18CUB_300001_SM_10006detail10merge_sort26DeviceMergeSortMergeKernelINS2_10policy_hubIN6thrust24THRUST_300001_SM_1000_NS6detail15normal_iteratorINS6_10device_ptrIdEEEEE9Policy600ESB_PNS0_8NullTypeESB_SF_m5orderdSE_EEvbT2_T3_T4_PT6_PT7_T5_PSJ_SJ_NS1_7vsmem_tEE19static_temp_storage;
	add.s32 	%r235, %r234, %r233;
	st.shared.f64 	[%r235], %fd126;
	st.shared.f64 	[%r235+8], %fd131;
	st.shared.f64 	[%r235+16], %fd136;
	st.shared.f64 	[%r235+24], %fd141;
	st.shared.f64 	[%r235+32], %fd146;
	st.shared.f64 	[%r235+40], %fd151;
	st.shared.f64 	[%r235+48], %fd156;
	st.shared.f64 	[%r235+56], %fd161;
	bar.warp.sync 	-1;
	mad.lo.s32 	%r236, %r228, -7, %r230;
	shr.s32 	%r237, %r236, 5;
	add.s32 	%r238, %r237, %r236;
	shl.b32 	%r239, %r238, 3;
	add.s32 	%r240, %r234, %r239;
	ld.shared.f64 	%fd170, [%r240];
	add.s32 	%r241, %r236, 32;
	shr.s32 	%r242, %r241, 5;
	add.s32 	%r243, %r242, %r236;
	shl.b32 	%r244, %r243, 3;
	add.s32 	%r245, %r234, %r244;
	ld.shared.f64 	%fd171, [%r245+256];
	add.s32 	%r246, %r236, 64;
	shr.s32 	%r247, %r246, 5;
	add.s32 	%r248, %r247, %r236;
	shl.b32 	%r249, %r248, 3;
	add.s32 	%r250, %r234, %r249;
	ld.shared.f64 	%fd172, [%r250+512];
	add.s32 	%r251, %r236, 96;
	shr.s32 	%r252, %r251, 5;
	add.s32 	%r253, %r252, %r236;
	shl.b32 	%r254, %r253, 3;
	add.s32 	%r255, %r234, %r254;
	ld.shared.f64 	%fd173, [%r255+768];
	add.s32 	%r256, %r236, 128;
	shr.s32 	%r257, %r256, 5;
	add.s32 	%r258, %r257, %r236;
	shl.b32 	%r259, %r258, 3;
	add.s32 	%r260, %r234, %r259;
	ld.shared.f64 	%fd174, [%r260+1024];
	add.s32 	%r261, %r236, 160;
	shr.s32 	%r262, %r261, 5;
	add.s32 	%r263, %r262, %r236;
	shl.b32 	%r264, %r263, 3;
	add.s32 	%r265, %r234, %r264;
	ld.shared.f64 	%fd175, [%r265+1280];
	add.s32 	%r266, %r236, 192;
	shr.s32 	%r267, %r266, 5;
	add.s32 	%r268, %r267, %r236;
	shl.b32 	%r269, %r268, 3;
	add.s32 	%r270, %r234, %r269;
	ld.shared.f64 	%fd176, [%r270+1536];
	add.s32 	%r271, %r236, 224;
	shr.s32 	%r272, %r271, 5;
	add.s32 	%r273, %r272, %r236;
	shl.b32 	%r274, %r273, 3;
	add.s32 	%r275, %r234, %r274;
	ld.shared.f64 	%fd177, [%r275+1792];
	setp.ne.s32 	%p117, %r1, 0;
	@%p117 bra 	$L__BB6_174;
	st.volatile.shared.u32 	[_ZZN3cub18CUB_300001_SM_10006detail10merge_sort26DeviceMergeSortMergeKernelINS2_10policy_hubIN6thrust24THRUST_300001_SM_1000_NS6detail15normal_iteratorINS6_10device_ptrIdEEEEE9Policy600ESB_PNS0_8NullTypeESB_SF_m5orderdSE_EEvbT2_T3_T4_PT6_PT7_T5_PSJ_SJ_NS1_7vsmem_tEE19static_temp_storage+16896], %r50;
$L__BB6_174:
	bar.sync 	0;
	ld.volatile.shared.u32 	%r82, [_ZZN3cub18CUB_300001_SM_10006detail10merge_sort26DeviceMergeSortMergeKernelINS2_10policy_hubIN6thrust24THRUST_300001_SM_1000_NS6detail15normal_iteratorINS6_10device_ptrIdEEEEE9Policy600ESB_PNS0_8NullTypeESB_SF_m5orderdSE_EEvbT2_T3_T4_PT6_PT7_T5_PSJ_SJ_NS1_7vsmem_tEE19static_temp_storage+16896];
	and.b32  	%r276, %r1, 31;
	cvt.u64.u32 	%rd117, %r81;
	cvt.u64.u32 	%rd118, %r276;
	add.s32 	%r83, %r81, %r276;
	add.s64 	%rd119, %rd18, %rd118;
	add.s64 	%rd120, %rd119, %rd117;
	setp.ge.s32 	%p118, %r83, %r82;
	shl.b64 	%rd121, %rd120, 3;
	add.s64 	%rd20, %rd2, %rd121;
	@%p118 bra 	$L__BB6_176;
	st.global.f64 	[%rd20], %fd170;
$L__BB6_176:
	add.s32 	%r277, %r83, 32;
	setp.ge.s32 	%p119, %r277, %r82;
	@%p119 bra 	$L__BB6_178;
	st.global.f64 	[%rd20+256], %fd171;
$L__BB6_178:
	add.s32 	%r278, %r83, 64;
	setp.ge.s32 	%p120, %r278, %r82;
	@%p120 bra 	$L__BB6_180;
	st.global.f64 	[%rd20+512], %fd172;
$L__BB6_180:
	add.s32 	%r279, %r83, 96;
	setp.ge.s32 	%p121, %r279, %r82;
	@%p121 bra 	$L__BB6_182;
	st.global.f64 	[%rd20+768], %fd173;
$L__BB6_182:
	add.s32 	%r280, %r83, 128;
	setp.ge.s32 	%p122, %r280, %r82;
	@%p122 bra 	$L__BB6_184;
	st.global.f64 	[%rd20+1024], %fd174;
$L__BB6_184:
	add.s32 	%r281, %r83, 160;
	setp.ge.s32 	%p123, %r281, %r82;
	@%p123 bra 	$L__BB6_186;
	st.global.f64 	[%rd20+1280], %fd175;
$L__BB6_186:
	add.s32 	%r282, %r83, 192;
	setp.ge.s32 	%p124, %r282, %r82;
	@%p124 bra 	$L__BB6_188;
	st.global.f64 	[%rd20+1536], %fd176;
$L__BB6_188:
	add.s32 	%r283, %r83, 224;
	setp.ge.s32 	%p125, %r283, %r82;
	@%p125 bra 	$L__BB6_190;
	st.global.f64 	[%rd20+1792], %fd177;
$L__BB6_190:
	ret;

}


// ===== COMPILED SASS (sm_100) =====

	.target	sm_100

	.elftype	@"ET_EXEC"


//--------------------- .note.nv.tkinfo           --------------------------
	.section	.note.nv.tkinfo,"",@"SHT_NOTE"
	.sectionflags	@"SHF_NOTE_NV_TKINFO"
	.tkinfo
        /*0018*/ 	.word	0x00000002
        /*0030*/ 	.string	""
        /*0030*/ 	.string	"ptxas"
        /*0030*/ 	.string	"Cuda compilation tools, release 13.0, V13.0.88"
        /*0030*/ 	.string	"Build cuda_13.0.r13.0/compiler.36424714_0"
        /*0030*/ 	.string	"-arch sm_100 -m 64 "



//--------------------- .note.nv.cuinfo           --------------------------
	.section	.note.nv.cuinfo,"",@"SHT_NOTE"
	.sectionflags	@"SHF_NOTE_NV_CUINFO"
        /*0018*/ 	.short	0x0002
        /*001a*/ 	.short	0x0064
        /*001c*/ 	.short	0x0082
	.zero		2


//--------------------- .nv.info                  --------------------------
	.section	.nv.info,"",@"SHT_CUDA_INFO"
	.align	4


	//----- nvinfo : EIATTR_REGCOUNT
	.align		4
        /*0000*/ 	.byte	0x04, 0x2f
        /*0002*/ 	.short	(.L_46 - .L_45)
	.align		4
.L_45:
        /*0004*/ 	.word	index@(_ZN3cub18CUB_300001_SM_10006detail11EmptyKernelIvEEvv)
        /*0008*/ 	.word	0x00000004


	//----- nvinfo : EIATTR_FRAME_SIZE
	.align		4
.L_46:
        /*000c*/ 	.byte	0x04, 0x11
        /*000e*/ 	.short	(.L_48 - .L_47)
	.align		4
.L_47:
        /*0010*/ 	.word	index@(_ZN3cub18CUB_300001_SM_10006detail11EmptyKernelIvEEvv)
        /*0014*/ 	.word	0x00000000


	//----- nvinfo : EIATTR_REGCOUNT
	.align		4
.L_48:
        /*0018*/ 	.byte	0x04, 0x2f
        /*001a*/ 	.short	(.L_50 - .L_49)
	.align		4
.L_49:
        /*001c*/ 	.word	index@(_ZN3cub18CUB_300001_SM_10006detail10merge_sort30DeviceMergeSortBlockSortKernelINS2_10policy_hubIN6thrust24THRUST_300001_SM_1000_NS6detail15normal_iteratorINS6_10device_ptrIdEEEEE9Policy600ESB_PNS0_8NullTypeESB_SF_j5orderdSE_EEvbT0_T1_T2_T3_T4_PT6_PT7_T5_NS1_7vsmem_tE)
        /*0020*/ 	.word	0x00000030


	//----- nvinfo : EIATTR_FRAME_SIZE
	.align		4
.L_50:
        /*0024*/ 	.byte	0x04, 0x11
        /*0026*/ 	.short	(.L_52 - .L_51)
	.align		4
.L_51:
        /*0028*/ 	.word	index@(_ZN3cub18CUB_300001_SM_10006detail10merge_sort30DeviceMergeSortBlockSortKernelINS2_10policy_hubIN6thrust24THRUST_300001_SM_1000_NS6detail15normal_iteratorINS6_10device_ptrIdEEEEE9Policy600ESB_PNS0_8NullTypeESB_SF_j5orderdSE_EEvbT0_T1_T2_T3_T4_PT6_PT7_T5_NS1_7vsmem_tE)
        /*002c*/ 	.word	0x00000000


	//----- nvinfo : EIATTR_REGCOUNT
	.align		4
.L_52:
        /*0030*/ 	.byte	0x04, 0x2f
        /*0032*/ 	.short	(.L_54 - .L_53)
	.align		4
.L_53:
        /*0034*/ 	.word	index@(_ZN3cub18CUB_300001_SM_10006detail10merge_sort30DeviceMergeSortPartitionKernelIN6thrust24THRUST_300001_SM_1000_NS6detail15normal_iteratorINS5_10device_ptrIdEEEEj5orderdEEvbT_PT2_T0_SF_PSF_T1_SF_i)
        /*0038*/ 	.word	0x00000013


	//----- nvinfo : EIATTR_FRAME_SIZE
	.align		4
.L_54:
        /*003c*/ 	.byte	0x04, 0x11
        /*003e*/ 	.short	(.L_56 - .L_55)
	.align		4
.L_55:
        /*0040*/ 	.word	index@(_ZN3cub18CUB_300001_SM_10006detail10merge_sort30DeviceMergeSortPartitionKernelIN6thrust24THRUST_300001_SM_1000_NS6detail15normal_iteratorINS5_10device_ptrIdEEEEj5orderdEEvbT_PT2_T0_SF_PSF_T1_SF_i)
        /*0044*/ 	.word	0x00000000


	//----- nvinfo : EIATTR_REGCOUNT
	.align		4
.L_56:
        /*0048*/ 	.byte	0x04, 0x2f
        /*004a*/ 	.short	(.L_58 - .L_57)
	.align		4
.L_57:
        /*004c*/ 	.word	index@(_ZN3cub18CUB_300001_SM_10006detail10merge_sort26DeviceMergeSortMergeKernelINS2_10policy_hubIN6thrust24THRUST_300001_SM_1000_NS6detail15normal_iteratorINS6_10device_ptrIdEEEEE9Policy600ESB_PNS0_8NullTypeESB_SF_j5orderdSE_EEvbT2_T3_T4_PT6_PT7_T5_PSJ_SJ_NS1_7vsmem_tE)
        /*0050*/ 	.word	0x00000020


	//----- nvinfo : EIATTR_FRAME_SIZE
	.align		4
.L_58:
        /*0054*/ 	.byte	0x04, 0x11
        /*0056*/ 	.short	(.L_60 - .L_59)
	.align		4
.L_59:
        /*0058*/ 	.word	index@(_ZN3cub18CUB_300001_SM_10006detail10merge_sort26DeviceMergeSortMergeKernelINS2_10policy_hubIN6thrust24THRUST_300001_SM_1000_NS6detail15normal_iteratorINS6_10device_ptrIdEEEEE9Policy600ESB_PNS0_8NullTypeESB_SF_j5orderdSE_EEvbT2_T3_T4_PT6_PT7_T5_PSJ_SJ_NS1_7vsmem_tE)
        /*005c*/ 	.word	0x00000000


	//----- nvinfo : EIATTR_REGCOUNT
	.align		4
.L_60:
        /*0060*/ 	.byte	0x04, 0x2f
        /*0062*/ 	.short	(.L_62 - .L_61)
	.align		4
.L_61:
        /*0064*/ 	.word	index@(_ZN3cub18CUB_300001_SM_10006detail10merge_sort30DeviceMergeSortBlockSortKernelINS2_10policy_hubIN6thrust24THRUST_300001_SM_1000_NS6detail15normal_iteratorINS6_10device_ptrIdEEEEE9Policy600ESB_PNS0_8NullTypeESB_SF_m5orderdSE_EEvbT0_T1_T2_T3_T4_PT6_PT7_T5_NS1_7vsmem_tE)
        /*0068*/ 	.word	0x00000030


	//----- nvinfo : EIATTR_FRAME_SIZE
	.align		4
.L_62:
        /*006c*/ 	.byte	0x04, 0x11
        /*006e*/ 	.short	(.L_64 - .L_63)
	.align		4
.L_63:
        /*0070*/ 	.word	index@(_ZN3cub18CUB_300001_SM_10006detail10merge_sort30DeviceMergeSortBlockSortKernelINS2_10policy_hubIN6thrust24THRUST_300001_SM_1000_NS6detail15normal_iteratorINS6_10device_ptrIdEEEEE9Policy600ESB_PNS0_8NullTypeESB_SF_m5orderdSE_EEvbT0_T1_T2_T3_T4_PT6_PT7_T5_NS1_7vsmem_tE)
        /*0074*/ 	.word	0x00000000


	//----- nvinfo : EIATTR_REGCOUNT
	.align		4
.L_64:
        /*0078*/ 	.byte	0x04, 0x2f
        /*007a*/ 	.short	(.L_66 - .L_65)
	.align		4
.L_65:
        /*007c*/ 	.word	index@(_ZN3cub18CUB_300001_SM_10006detail10merge_sort30DeviceMergeSortPartitionKernelIN6thrust24THRUST_300001_SM_1000_NS6detail15normal_iteratorINS5_10device_ptrIdEEEEm5orderdEEvbT_PT2_T0_SF_PSF_T1_SF_i)
        /*0080*/ 	.word	0x00000017


	//----- nvinfo : EIATTR_FRAME_SIZE
	.align		4
.L_66:
        /*0084*/ 	.byte	0x04, 0x11
        /*0086*/ 	.short	(.L_68 - .L_67)
	.align		4
.L_67:
        /*0088*/ 	.word	index@(_ZN3cub18CUB_300001_SM_10006detail10merge_sort30DeviceMergeSortPartitionKernelIN6thrust24THRUST_300001_SM_1000_NS6detail15normal_iteratorINS5_10device_ptrIdEEEEm5orderdEEvbT_PT2_T0_SF_PSF_T1_SF_i)
        /*008c*/ 	.word	0x00000000


	//----- nvinfo : EIATTR_REGCOUNT
	.align		4
.L_68:
        /*0090*/ 	.byte	0x04, 0x2f
        /*0092*/ 	.short	(.L_70 - .L_69)
	.align		4
.L_69:
        /*0094*/ 	.word	index@(_ZN3cub18CUB_300001_SM_10006detail10merge_sort26DeviceMergeSortMergeKernelINS2_10policy_hubIN6thrust24THRUST_300001_SM_1000_NS6detail15normal_iteratorINS6_10device_ptrIdEEEEE9Policy600ESB_PNS0_8NullTypeESB_SF_m5orderdSE_EEvbT2_T3_T4_PT6_PT7_T5_PSJ_SJ_NS1_7vsmem_tE)
        /*0098*/ 	.word	0x00000020


	//----- nvinfo : EIATTR_FRAME_SIZE
	.align		4
.L_70:
        /*009c*/ 	.byte	0x04, 0x11
        /*009e*/ 	.short	(.L_72 - .L_71)
	.align		4
.L_71:
        /*00a0*/ 	.word	index@(_ZN3cub18CUB_300001_SM_10006detail10merge_sort26DeviceMergeSortMergeKernelINS2_10policy_hubIN6thrust24THRUST_300001_SM_1000_NS6detail15normal_iteratorINS6_10device_ptrIdEEEEE9Policy600ESB_PNS0_8NullTypeESB_SF_m5orderdSE_EEvbT2_T3_T4_PT6_PT7_T5_PSJ_SJ_NS1_7vsmem_tE)
        /*00a4*/ 	.word	0x00000000


	//----- nvinfo : EIATTR_MIN_STACK_SIZE
	.align		4
.L_72:
        /*00a8*/ 	.byte	0x04, 0x12
        /*00aa*/ 	.short	(.L_74 - .L_73)
	.align		4
.L_73:
        /*00ac*/ 	.word	index@(_ZN3cub18CUB_300001_SM_10006detail10merge_sort26DeviceMergeSortMergeKernelINS2_10policy_hubIN6thrust24THRUST_300001_SM_1000_NS6detail15normal_iteratorINS6_10device_ptrIdEEEEE9Policy600ESB_PNS0_8NullTypeESB_SF_m5orderdSE_EEvbT2_T3_T4_PT6_PT7_T5_PSJ_SJ_NS1_7vsmem_tE)
        /*00b0*/ 	.word	0x00000000


	//----- nvinfo : EIATTR_MIN_STACK_SIZE
	.align		4
.L_74:
        /*00b4*/ 	.byte	0x04, 0x12
        /*00b6*/ 	.short	(.L_76 - .L_75)
	.align		4
.L_75:
        /*00b8*/ 	.word	index@(_ZN3cub18CUB_300001_SM_10006detail10merge_sort30DeviceMergeSortPartitionKernelIN6thrust24THRUST_300001_SM_1000_NS6detail15normal_iteratorINS5_10device_ptrIdEEEEm5orderdEEvbT_PT2_T0_SF_PSF_T1_SF_i)
        /*00bc*/ 	.word	0x00000000


	//----- nvinfo : EIATTR_MIN_STACK_SIZE
	.align		4
.L_76:
        /*00c0*/ 	.byte	0x04, 0x12
        /*00c2*/ 	.short	(.L_78 - .L_77)
	.align		4
.L_77:
        /*00c4*/ 	.word	index@(_ZN3cub18CUB_300001_SM_10006detail10merge_sort30DeviceMergeSortBlockSortKernelINS2_10policy_hubIN6thrust24THRUST_300001_SM_1000_NS6detail15normal_iteratorINS6_10device_ptrIdEEEEE9Policy600ESB_PNS0_8NullTypeESB_SF_m5orderdSE_EEvbT0_T1_T2_T3_T4_PT6_PT7_T5_NS1_7vsmem_tE)
        /*00c8*/ 	.word	0x00000000


	//----- nvinfo : EIATTR_MIN_STACK_SIZE
	.align		4
.L_78:
        /*00cc*/ 	.byte	0x04, 0x12
        /*00ce*/ 	.short	(.L_80 - .L_79)
	.align		4
.L_79:
        /*00d0*/ 	.word	index@(_ZN3cub18CUB_300001_SM_10006detail10merge_sort26DeviceMergeSortMergeKernelINS2_10policy_hubIN6thrust24THRUST_300001_SM_1000_NS6detail15normal_iteratorINS6_10device_ptrIdEEEEE9Policy600ESB_PNS0_8NullTypeESB_SF_j5orderdSE_EEvbT2_T3_T4_PT6_PT7_T5_PSJ_SJ_NS1_7vsmem_tE)
        /*00d4*/ 	.word	0x00000000


	//----- nvinfo : EIATTR_MIN_STACK_SIZE
	.align		4
.L_80:
        /*00d8*/ 	.byte	0x04, 0x12
        /*00da*/ 	.short	(.L_82 - .L_81)
	.align		4
.L_81:
        /*00dc*/ 	.word	index@(_ZN3cub18CUB_300001_SM_10006detail10merge_sort30DeviceMergeSortPartitionKernelIN6thrust24THRUST_300001_SM_1000_NS6detail15normal_iteratorINS5_10device_ptrIdEEEEj5orderdEEvbT_PT2_T0_SF_PSF_T1_SF_i)
        /*00e0*/ 	.word	0x00000000


	//----- nvinfo : EIATTR_MIN_STACK_SIZE
	.align		4
.L_82:
        /*00e4*/ 	.byte	0x04, 0x12
        /*00e6*/ 	.short	(.L_84 - .L_83)
	.align		4
.L_83:
        /*00e8*/ 	.word	index@(_ZN3cub18CUB_300001_SM_10006detail10merge_sort30DeviceMergeSortBlockSortKernelINS2_10policy_hubIN6thrust24THRUST_300001_SM_1000_NS6detail15normal_iteratorINS6_10device_ptrIdEEEEE9Policy600ESB_PNS0_8NullTypeESB_SF_j5orderdSE_EEvbT0_T1_T2_T3_T4_PT6_PT7_T5_NS1_7vsmem_tE)
        /*00ec*/ 	.word	0x00000000


	//----- nvinfo : EIATTR_MIN_STACK_SIZE
	.align		4
.L_84:
        /*00f0*/ 	.byte	0x04, 0x12
        /*00f2*/ 	.short	(.L_86 - .L_85)
	.align		4
.L_85:
        /*00f4*/ 	.word	index@(_ZN3cub18CUB_300001_SM_10006detail11EmptyKernelIvEEvv)
        /*00f8*/ 	.word	0x00000000
.L_86:


//--------------------- .nv.compat                --------------------------
	.section	.nv.compat,"",@"SHT_CUDA_COMPAT_INFO"
	.align	4
        /*0000*/ 	.byte	0x02, 0x09, 0x00, 0x00, 0x02, 0x02, 0x01, 0x00, 0x02, 0x05, 0x05, 0x00, 0x03, 0x07, 0x01, 0x01
        /*0010*/ 	.byte	0x02, 0x03, 0x00, 0x00, 0x02, 0x06, 0x01, 0x00, 0x04, 0x0b, 0x08, 0x00, 0x01, 0x00, 0x00, 0x00
        /*0020*/ 	.byte	0x00, 0x00, 0x00, 0x00


//--------------------- .nv.info._ZN3cub18CUB_300001_SM_10006detail10merge_sort26DeviceMergeSortMergeKernelINS2_10policy_hubIN6thrust24THRUST_300001_SM_1000_NS6detail15normal_iteratorINS6_10device_ptrIdEEEEE9Policy600ESB_PNS0_8NullTypeESB_SF_m5orderdSE_EEvbT2_T3_T4_PT6_PT7_T5_PSJ_SJ_NS1_7vsmem_tE --------------------------
	.section	.nv.info._ZN3cub18CUB_300001_SM_10006detail10merge_sort26DeviceMergeSortMergeKernelINS2_10policy_hubIN6thrust24THRUST_300001_SM_1000_NS6detail15normal_iteratorINS6_10device_ptrIdEEEEE9Policy600ESB_PNS0_8NullTypeESB_SF_m5orderdSE_EEvbT2_T3_T4_PT6_PT7_T5_PSJ_SJ_NS1_7vsmem_tE,"",@"SHT_CUDA_INFO"
	.sectionflags	@""
	.align	4


	//----- nvinfo : EIATTR_CUDA_API_VERSION
	.align		4
        /*0000*/ 	.byte	0x04, 0x37
        /*0002*/ 	.short	(.L_88 - .L_87)
.L_87:
        /*0004*/ 	.word	0x00000082


	//----- nvinfo : EIATTR_KPARAM_INFO
	.align		4
.L_88:
        /*0008*/ 	.byte	0x04, 0x17
        /*000a*/ 	.short	(.L_90 - .L_89)
.L_89:
        /*000c*/ 	.word	0x00000000
        /*0010*/ 	.short	0x0009
        /*0012*/ 	.short	0x0048
        /*0014*/ 	.byte	0x00, 0xf0, 0x21, 0x00


	//----- nvinfo : EIATTR_KPARAM_INFO
	.align		4
.L_90:
        /*0018*/ 	.byte	0x04, 0x17
        /*001a*/ 	.short	(.L_92 - .L_91)
.L_91:
        /*001c*/ 	.word	0x00000000
        /*0020*/ 	.short	0x0008
        /*0022*/ 	.short	0x0040
        /*0024*/ 	.byte	0x00, 0xf0, 0x21, 0x00


	//----- nvinfo : EIATTR_KPARAM_INFO
	.align		4
.L_92:
        /*0028*/ 	.byte	0x04, 0x17
        /*002a*/ 	.short	(.L_94 - .L_93)
.L_93:
        /*002c*/ 	.word	0x00000000
        /*0030*/ 	.short	0x0007
        /*0032*/ 	.short	0x0038
        /*0034*/ 	.byte	0x00, 0xf5, 0x21, 0x00


	//----- nvinfo : EIATTR_KPARAM_INFO
	.align		4
.L_94:
        /*0038*/ 	.byte	0x04, 0x17
        /*003a*/ 	.short	(.L_96 - .L_95)
.L_95:
        /*003c*/ 	.word	0x00000000
        /*0040*/ 	.short	0x0006
        /*0042*/ 	.short	0x0030
        /*0044*/ 	.byte	0x00, 0xf0, 0x05, 0x00


	//----- nvinfo : EIATTR_KPARAM_INFO
	.align		4
.L_96:
        /*0048*/ 	.byte	0x04, 0x17
        /*004a*/ 	.short	(.L_98 - .L_97)
.L_97:
        /*004c*/ 	.word	0x00000000
        /*0050*/ 	.short	0x0005
        /*0052*/ 	.short	0x0028
        /*0054*/ 	.byte	0x00, 0xf5, 0x21, 0x00


	//----- nvinfo : EIATTR_KPARAM_INFO
	.align		4
.L_98:
        /*0058*/ 	.byte	0x04, 0x17
        /*005a*/ 	.short	(.L_100 - .L_99)
.L_99:
        /*005c*/ 	.word	0x00000000
        /*0060*/ 	.short	0x0004
        /*0062*/ 	.short	0x0020
        /*0064*/ 	.byte	0x00, 0xf5, 0x21, 0x00


	//----- nvinfo : EIATTR_KPARAM_INFO
	.align		4
.L_100:
        /*0068*/ 	.byte	0x04, 0x17
        /*006a*/ 	.short	(.L_102 - .L_101)
.L_101:
        /*006c*/ 	.word	0x00000000
        /*0070*/ 	.short	0x0003
        /*0072*/ 	.short	0x0018
        /*0074*/ 	.byte	0x00, 0xf0, 0x21, 0x00


	//----- nvinfo : EIATTR_KPARAM_INFO
	.align		4
.L_102:
        /*0078*/ 	.byte	0x04, 0x17
        /*007a*/ 	.short	(.L_104 - .L_103)
.L_103:
        /*007c*/ 	.word	0x00000000
        /*0080*/ 	.short	0x0002
        /*0082*/ 	.short	0x0010
        /*0084*/ 	.byte	0x00, 0xf5, 0x21, 0x00


	//----- nvinfo : EIATTR_KPARAM_INFO
	.align		4
.L_104:
        /*0088*/ 	.byte	0x04, 0x17
        /*008a*/ 	.short	(.L_106 - .L_105)
.L_105:
        /*008c*/ 	.word	0x00000000
        /*0090*/ 	.short	0x0001
        /*0092*/ 	.short	0x0008
        /*0094*/ 	.byte	0x00, 0xf0, 0x21, 0x00


	//----- nvinfo : EIATTR_KPARAM_INFO
	.align		4
.L_106:
        /*0098*/ 	.byte	0x04, 0x17
        /*009a*/ 	.short	(.L_108 - .L_107)
.L_107:
        /*009c*/ 	.word	0x00000000
        /*00a0*/ 	.short	0x0000
        /*00a2*/ 	.short	0x0000
        /*00a4*/ 	.byte	0x00, 0xf0, 0x05, 0x00


	//----- nvinfo : EIATTR_SPARSE_MMA_MASK
	.align		4
.L_108:
        /*00a8*/ 	.byte	0x03, 0x50
        /*00aa*/ 	.short	0x0000


	//----- nvinfo : EIATTR_MAXREG_COUNT
	.align		4
        /*00ac*/ 	.byte	0x03, 0x1b
        /*00ae*/ 	.short	0x00ff


	//----- nvinfo : EIATTR_NUM_BARRIERS
	.align		4
        /*00b0*/ 	.byte	0x02, 0x4c
        /*00b2*/ 	.byte	0x01
	.zero		1


	//----- nvinfo : EIATTR_MERCURY_ISA_VERSION
	.align		4
        /*00b4*/ 	.byte	0x03, 0x5f
        /*00b6*/ 	.short	0x0101


	//----- nvinfo : EIATTR_COOP_GROUP_MASK_REGIDS
	.align		4
        /*00b8*/ 	.byte	0x04, 0x29
        /*00ba*/ 	.short	(.L_110 - .L_109)


	//   ....[0]....
.L_109:
        /*00bc*/ 	.word	0xffffffff


	//   ....[1]....
        /*00c0*/ 	.word	0xffffffff


	//   ....[2]....
        /*00c4*/ 	.word	0xffffffff


	//   ....[3]....
        /*00c8*/ 	.word	0xffffffff


	//----- nvinfo : EIATTR_COOP_GROUP_INSTR_OFFSETS
	.align		4
.L_110:
        /*00cc*/ 	.byte	0x04, 0x28
        /*00ce*/ 	.short	(.L_112 - .L_111)


	//   ....[0]....
.L_111:
        /*00d0*/ 	.word	0x00001ad0


	//   ....[1]....
        /*00d4*/ 	.word	0x00001eb0


	//   ....[2]....
        /*00d8*/ 	.word	0x00003e50


	//   ....[3]....
        /*00dc*/ 	.word	0x00004340


	//----- nvinfo : EIATTR_VRC_CTA_INIT_COUNT
	.align		4
.L_112:
        /*00e0*/ 	.byte	0x02, 0x4a
	.zero		1
	.zero		1


	//----- nvinfo : EIATTR_EXIT_INSTR_OFFSETS
	.align		4
        /*00e4*/ 	.byte	0x04, 0x1c
        /*00e6*/ 	.short	(.L_114 - .L_113)


	//   ....[0]....
.L_113:
        /*00e8*/ 	.word	0x00001c90


	//   ....[1]....
        /*00ec*/ 	.word	0x00002090


	//   ....[2]....
        /*00f0*/ 	.word	0x000040c0


	//   ....[3]....
        /*00f4*/ 	.word	0x000040e0


	//   ....[4]....
        /*00f8*/ 	.word	0x00004620


	//   ....[5]....
        /*00fc*/ 	.word	0x00004640


	//----- nvinfo : EIATTR_MAX_THREADS
	.align		4
.L_114:
        /*0100*/ 	.byte	0x04, 0x05
        /*0102*/ 	.short	(.L_116 - .L_115)
.L_115:
        /*0104*/ 	.word	0x00000100
        /*0108*/ 	.word	0x00000001
        /*010c*/ 	.word	0x00000001


	//----- nvinfo : EIATTR_CRS_STACK_SIZE
	.align		4
.L_116:
        /*0110*/ 	.byte	0x04, 0x1e
        /*0112*/ 	.short	(.L_118 - .L_117)
.L_117:
        /*0114*/ 	.word	0x00000000


	//----- nvinfo : EIATTR_CBANK_PARAM_SIZE
	.align		4
.L_118:
        /*0118*/ 	.byte	0x03, 0x19
        /*011a*/ 	.short	0x0050


	//----- nvinfo : EIATTR_PARAM_CBANK
	.align		4
        /*011c*/ 	.byte	0x04, 0x0a
        /*011e*/ 	.short	(.L_120 - .L_119)
	.align		4
.L_119:
        /*0120*/ 	.word	index@(.nv.constant0._ZN3cub18CUB_300001_SM_10006detail10merge_sort26DeviceMergeSortMergeKernelINS2_10policy_hubIN6thrust24THRUST_300001_SM_1000_NS6detail15normal_iteratorINS6_10device_ptrIdEEEEE9Policy600ESB_PNS0_8NullTypeESB_SF_m5orderdSE_EEvbT2_T3_T4_PT6_PT7_T5_PSJ_SJ_NS1_7vsmem_tE)
        /*0124*/ 	.short	0x0380
        /*0126*/ 	.short	0x0050


	//----- nvinfo : EIATTR_SW_WAR
	.align		4
.L_120:
        /*0128*/ 	.byte	0x04, 0x36
        /*012a*/ 	.short	(.L_122 - .L_121)
.L_121:
        /*012c*/ 	.word	0x00000008
.L_122:


//--------------------- .nv.info._ZN3cub18CUB_300001_SM_10006detail10merge_sort30DeviceMergeSortPartitionKernelIN6thrust24THRUST_300001_SM_1000_NS6detail15normal_iteratorINS5_10device_ptrIdEEEEm5orderdEEvbT_PT2_T0_SF_PSF_T1_SF_i --------------------------
	.section	.nv.info._ZN3cub18CUB_300001_SM_10006detail10merge_sort30DeviceMergeSortPartitionKernelIN6thrust24THRUST_300001_SM_1000_NS6detail15normal_iteratorINS5_10device_ptrIdEEEEm5orderdEEvbT_PT2_T0_SF_PSF_T1_SF_i,"",@"SHT_CUDA_INFO"
	.sectionflags	@""
	.align	4


	//----- nvinfo : EIATTR_CUDA_API_VERSION
	.align		4
        /*0000*/ 	.byte	0x04, 0x37
        /*0002*/ 	.short	(.L_124 - .L_123)
.L_123:
        /*0004*/ 	.word	0x00000082


	//----- nvinfo : EIATTR_KPARAM_INFO
	.align		4
.L_124:
        /*0008*/ 	.byte	0x04, 0x17
        /*000a*/ 	.short	(.L_126 - .L_125)
.L_125:
        /*000c*/ 	.word	0x00000000
        /*0010*/ 	.short	0x0008
        /*0012*/ 	.short	0x0040
        /*0014*/ 	.byte	0x00, 0xf0, 0x11, 0x00


	//----- nvinfo : EIATTR_KPARAM_INFO
	.align		4
.L_126:
        /*0018*/ 	.byte	0x04, 0x17
        /*001a*/ 	.short	(.L_128 - .L_127)
.L_127:
        /*001c*/ 	.word	0x00000000
        /*0020*/ 	.short	0x0007
        /*0022*/ 	.short	0x0038
        /*0024*/ 	.byte	0x00, 0xf0, 0x21, 0x00


	//----- nvinfo : EIATTR_KPARAM_INFO
	.align		4
.L_128:
        /*0028*/ 	.byte	0x04, 0x17
        /*002a*/ 	.short	(.L_130 - .L_129)
.L_129:
        /*002c*/ 	.word	0x00000000
        /*0030*/ 	.short	0x0006
        /*0032*/ 	.short	0x0030
        /*0034*/ 	.byte	0x00, 0xf0, 0x05, 0x00


	//----- nvinfo : EIATTR_KPARAM_INFO
	.align		4
.L_130:
        /*0038*/ 	.byte	0x04, 0x17
        /*003a*/ 	.short	(.L_132 - .L_131)
.L_131:
        /*003c*/ 	.word	0x00000000
        /*0040*/ 	.short	0x0005
        /*0042*/ 	.short	0x0028
        /*0044*/ 	.byte	0x00, 0xf5, 0x21, 0x00


	//----- nvinfo : EIATTR_KPARAM_INFO
	.align		4
.L_132:
        /*0048*/ 	.byte	0x04, 0x17
        /*004a*/ 	.short	(.L_134 - .L_133)
.L_133:
        /*004c*/ 	.word	0x00000000
        /*0050*/ 	.short	0x0004
        /*0052*/ 	.short	0x0020
        /*0054*/ 	.byte	0x00, 0xf0, 0x21, 0x00


	//----- nvinfo : EIATTR_KPARAM_INFO
	.align		4
.L_134:
        /*0058*/ 	.byte	0x04, 0x17
        /*005a*/ 	.short	(.L_136 - .L_135)
.L_135:
        /*005c*/ 	.word	0x00000000
        /*0060*/ 	.short	0x0003
        /*0062*/ 	.short	0x0018
        /*0064*/ 	.byte	0x00, 0xf0, 0x21, 0x00


	//----- nvinfo : EIATTR_KPARAM_INFO
	.align		4
.L_136:
        /*0068*/ 	.byte	0x04, 0x17
        /*006a*/ 	.short	(.L_138 - .L_137)
.L_137:
        /*006c*/ 	.word	0x00000000
        /*0070*/ 	.short	0x0002
        /*0072*/ 	.short	0x0010
        /*0074*/ 	.byte	0x00, 0xf5, 0x21, 0x00


	//----- nvinfo : EIATTR_KPARAM_INFO
	.align		4
.L_138:
        /*0078*/ 	.byte	0x04, 0x17
        /*007a*/ 	.short	(.L_140 - .L_139)
.L_139:
        /*007c*/ 	.word	0x00000000
        /*0080*/ 	.short	0x0001
        /*0082*/ 	.short	0x0008
        /*0084*/ 	.byte	0x00, 0xf0, 0x21, 0x00


	//----- nvinfo : EIATTR_KPARAM_INFO
	.align		4
.L_140:
        /*0088*/ 	.byte	0x04, 0x17
        /*008a*/ 	.short	(.L_142 - .L_141)
.L_141:
        /*008c*/ 	.word	0x00000000
        /*0090*/ 	.short	0x0000
        /*0092*/ 	.short	0x0000
        /*0094*/ 	.byte	0x00, 0xf0, 0x05, 0x00


	//----- nvinfo : EIATTR_SPARSE_MMA_MASK
	.align		4
.L_142:
        /*0098*/ 	.byte	0x03, 0x50
        /*009a*/ 	.short	0x0000


	//----- nvinfo : EIATTR_MAXREG_COUNT
	.align		4
        /*009c*/ 	.byte	0x03, 0x1b
        /*009e*/ 	.short	0x00ff


	//----- nvinfo : EIATTR_MERCURY_ISA_VERSION
	.align		4
        /*00a0*/ 	.byte	0x03, 0x5f
        /*00a2*/ 	.short	0x0101


	//----- nvinfo : EIATTR_VRC_CTA_INIT_COUNT
	.align		4
        /*00a4*/ 	.byte	0x02, 0x4a
	.zero		1
	.zero		1


	//----- nvinfo : EIATTR_EXIT_INSTR_OFFSETS
	.align		4
        /*00a8*/ 	.byte	0x04, 0x1c
        /*00aa*/ 	.short	(.L_144 - .L_143)


	//   ....[0]....
.L_143:
        /*00ac*/ 	.word	0x00000080


	//   ....[1]....
        /*00b0*/ 	.word	0x000003d0


	//   ....[2]....
        /*00b4*/ 	.word	0x00000b70


	//----- nvinfo : EIATTR_CRS_STACK_SIZE
	.align		4
.L_144:
        /*00b8*/ 	.byte	0x04, 0x1e
        /*00ba*/ 	.short	(.L_146 - .L_145)
.L_145:
        /*00bc*/ 	.word	0x00000000


	//----- nvinfo : EIATTR_CBANK_PARAM_SIZE
	.align		4
.L_146:
        /*00c0*/ 	.byte	0x03, 0x19
        /*00c2*/ 	.short	0x0044


	//----- nvinfo : EIATTR_PARAM_CBANK
	.align		4
        /*00c4*/ 	.byte	0x04, 0x0a
        /*00c6*/ 	.short	(.L_148 - .L_147)
	.align		4
.L_147:
        /*00c8*/ 	.word	index@(.nv.constant0._ZN3cub18CUB_300001_SM_10006detail10merge_sort30DeviceMergeSortPartitionKernelIN6thrust24THRUST_300001_SM_1000_NS6detail15normal_iteratorINS5_10device_ptrIdEEEEm5orderdEEvbT_PT2_T0_SF_PSF_T1_SF_i)
        /*00cc*/ 	.short	0x0380
        /*00ce*/ 	.short	0x0044


	//----- nvinfo : EIATTR_SW_WAR
	.align		4
.L_148:
        /*00d0*/ 	.byte	0x04, 0x36
        /*00d2*/ 	.short	(.L_150 - .L_149)
.L_149:
        /*00d4*/ 	.word	0x00000008
.L_150:


//--------------------- .nv.info._ZN3cub18CUB_300001_SM_10006detail10merge_sort30DeviceMergeSortBlockSortKernelINS2_10policy_hubIN6thrust24THRUST_300001_SM_1000_NS6detail15normal_iteratorINS6_10device_ptrIdEEEEE9Policy600ESB_PNS0_8NullTypeESB_SF_m5orderdSE_EEvbT0_T1_T2_T3_T4_PT6_PT7_T5_NS1_7vsmem_tE --------------------------
	.section	.nv.info._ZN3cub18CUB_300001_SM_10006detail10merge_sort30DeviceMergeSortBlockSortKernelINS2_10policy_hubIN6thrust24THRUST_300001_SM_1000_NS6detail15normal_iteratorINS6_10device_ptrIdEEEEE9Policy600ESB_PNS0_8NullTypeESB_SF_m5orderdSE_EEvbT0_T1_T2_T3_T4_PT6_PT7_T5_NS1_7vsmem_tE,"",@"SHT_CUDA_INFO"
	.sectionflags	@""
	.align	4


	//----- nvinfo : EIATTR_CUDA_API_VERSION
	.align		4
        /*0000*/ 	.byte	0x04, 0x37
        /*0002*/ 	.short	(.L_152 - .L_151)
.L_151:
        /*0004*/ 	.word	0x00000082


	//----- nvinfo : EIATTR_KPARAM_INFO
	.align		4
.L_152:
        /*0008*/ 	.byte	0x04, 0x17
        /*000a*/ 	.short	(.L_154 - .L_153)
.L_153:
        /*000c*/ 	.word	0x00000000
        /*0010*/ 	.short	0x0009
        /*0012*/ 	.short	0x0048
        /*0014*/ 	.byte	0x00, 0xf0, 0x21, 0x00


	//----- nvinfo : EIATTR_KPARAM_INFO
	.align		4
.L_154:
        /*0018*/ 	.byte	0x04, 0x17
        /*001a*/ 	.short	(.L_156 - .L_155)
.L_155:
        /*001c*/ 	.word	0x00000000
        /*0020*/ 	.short	0x0008
        /*0022*/ 	.short	0x0040
        /*0024*/ 	.byte	0x00, 0xf0, 0x05, 0x00


	//----- nvinfo : EIATTR_KPARAM_INFO
	.align		4
.L_156:
        /*0028*/ 	.byte	0x04, 0x17
        /*002a*/ 	.short	(.L_158 - .L_157)
.L_157:
        /*002c*/ 	.word	0x00000000
        /*0030*/ 	.short	0x0007
        /*0032*/ 	.short	0x0038
        /*0034*/ 	.byte	0x00, 0xf5, 0x21, 0x00


	//----- nvinfo : EIATTR_KPARAM_INFO
	.align		4
.L_158:
        /*0038*/ 	.byte	0x04, 0x17
        /*003a*/ 	.short	(.L_160 - .L_159)
.L_159:
        /*003c*/ 	.word	0x00000000
        /*0040*/ 	.short	0x0006
        /*0042*/ 	.short	0x0030
        /*0044*/ 	.byte	0x00, 0xf5, 0x21, 0x00


	//----- nvinfo : EIATTR_KPARAM_INFO
	.align		4
.L_160:
        /*0048*/ 	.byte	0x04, 0x17
        /*004a*/ 	.short	(.L_162 - .L_161)
.L_161:
        /*004c*/ 	.word	0x00000000
        /*0050*/ 	.short	0x0005
        /*0052*/ 	.short	0x0028
        /*0054*/ 	.byte	0x00, 0xf0, 0x21, 0x00


	//----- nvinfo : EIATTR_KPARAM_INFO
	.align		4
.L_162:
        /*0058*/ 	.byte	0x04, 0x17
        /*005a*/ 	.short	(.L_164 - .L_163)
.L_163:
        /*005c*/ 	.word	0x00000000
        /*0060*/ 	.short	0x0004
        /*0062*/ 	.short	0x0020
        /*0064*/ 	.byte	0x00, 0xf5, 0x21, 0x00


	//----- nvinfo : EIATTR_KPARAM_INFO
	.align		4
.L_164:
        /*0068*/ 	.byte	0x04, 0x17
        /*006a*/ 	.short	(.L_166 - .L_165)
.L_165:
        /*006c*/ 	.word	0x00000000
        /*0070*/ 	.short	0x0003
        /*0072*/ 	.short	0x0018
        /*0074*/ 	.byte	0x00, 0xf0, 0x21, 0x00


	//----- nvinfo : EIATTR_KPARAM_INFO
	.align		4
.L_166:
        /*0078*/ 	.byte	0x04, 0x17
        /*007a*/ 	.short	(.L_168 - .L_167)
.L_167:
        /*007c*/ 	.word	0x00000000
        /*0080*/ 	.short	0x0002
        /*0082*/ 	.short	0x0010
        /*0084*/ 	.byte	0x00, 0xf5, 0x21, 0x00


	//----- nvinfo : EIATTR_KPARAM_INFO
	.align		4
.L_168:
        /*0088*/ 	.byte	0x04, 0x17
        /*008a*/ 	.short	(.L_170 - .L_169)
.L_169:
        /*008c*/ 	.word	0x00000000
        /*0090*/ 	.short	0x0001
        /*0092*/ 	.short	0x0008
        /*0094*/ 	.byte	0x00, 0xf0, 0x21, 0x00


	//----- nvinfo : EIATTR_KPARAM_INFO
	.align		4
.L_170:
        /*0098*/ 	.byte	0x04, 0x17
        /*009a*/ 	.short	(.L_172 - .L_171)
.L_171:
        /*009c*/ 	.word	0x00000000
        /*00a0*/ 	.short	0x0000
        /*00a2*/ 	.short	0x0000
        /*00a4*/ 	.byte	0x00, 0xf0, 0x05, 0x00


	//----- nvinfo : EIATTR_SPARSE_MMA_MASK
	.align		4
.L_172:
        /*00a8*/ 	.byte	0x03, 0x50
        /*00aa*/ 	.short	0x0000


	//----- nvinfo : EIATTR_MAXREG_COUNT
	.align		4
        /*00ac*/ 	.byte	0x03, 0x1b
        /*00ae*/ 	.short	0x00ff


	//----- nvinfo : EIATTR_NUM_BARRIERS
	.align		4
        /*00b0*/ 	.byte	0x02, 0x4c
        /*00b2*/ 	.byte	0x01
	.zero		1


	//----- nvinfo : EIATTR_MERCURY_ISA_VERSION
	.align		4
        /*00b4*/ 	.byte	0x03, 0x5f
        /*00b6*/ 	.short	0x0101


	//----- nvinfo : EIATTR_COOP_GROUP_MASK_REGIDS
	.align		4
        /*00b8*/ 	.byte	0x04, 0x29
        /*00ba*/ 	.short	(.L_174 - .L_173)


	//   ....[0]....
.L_173:
        /*00bc*/ 	.word	0xffffffff


	//   ....[1]....
        /*00c0*/ 	.word	0xffffffff


	//   ....[2]....
        /*00c4*/ 	.word	0xffffffff


	//   ....[3]....
        /*00c8*/ 	.word	0xffffffff


	//   ....[4]....
        /*00cc*/ 	.word	0xffffffff


	//   ....[5]....
        /*00d0*/ 	.word	0xffffffff


	//----- nvinfo : EIATTR_COOP_GROUP_INSTR_OFFSETS
	.align		4
.L_174:
        /*00d4*/ 	.byte	0x04, 0x28
        /*00d6*/ 	.short	(.L_176 - .L_175)


	//   ....[0]....
.L_175:
        /*00d8*/ 	.word	0x00000550


	//   ....[1]....
        /*00dc*/ 	.word	0x00001b60


	//   ....[2]....
        /*00e0*/ 	.word	0x00001da0


	//   ....[3]....
        /*00e4*/ 	.word	0x000025a0


	//   ....[4]....
        /*00e8*/ 	.word	0x00004100


	//   ....[5]....
        /*00ec*/ 	.word	0x00004470


	//----- nvinfo : EIATTR_VRC_CTA_INIT_COUNT
	.align		4
.L_176:
        /*00f0*/ 	.byte	0x02, 0x4a
	.zero		1
	.zero		1


	//----- nvinfo : EIATTR_EXIT_INSTR_OFFSETS
	.align		4
        /*00f4*/ 	.byte	0x04, 0x1c
        /*00f6*/ 	.short	(.L_178 - .L_177)


	//   ....[0]....
.L_177:
        /*00f8*/ 	.word	0x00001ce0


	//   ....[1]....
        /*00fc*/ 	.word	0x00001eb0


	//   ....[2]....
        /*0100*/ 	.word	0x000043a0


	//   ....[3]....
        /*0104*/ 	.word	0x000043c0


	//   ....[4]....
        /*0108*/ 	.word	0x000046e0


	//   ....[5]....
        /*010c*/ 	.word	0x00004700


	//----- nvinfo : EIATTR_MAX_THREADS
	.align		4
.L_178:
        /*0110*/ 	.byte	0x04, 0x05
        /*0112*/ 	.short	(.L_180 - .L_179)
.L_179:
        /*0114*/ 	.word	0x00000100
        /*0118*/ 	.word	0x00000001
        /*011c*/ 	.word	0x00000001


	//----- nvinfo : EIATTR_CRS_STACK_SIZE
	.align		4
.L_180:
        /*0120*/ 	.byte	0x04, 0x1e
        /*0122*/ 	.short	(.L_182 - .L_181)
.L_181:
        /*0124*/ 	.word	0x00000000


	//----- nvinfo : EIATTR_CBANK_PARAM_SIZE
	.align		4
.L_182:
        /*0128*/ 	.byte	0x03, 0x19
        /*012a*/ 	.short	0x0050


	//----- nvinfo : EIATTR_PARAM_CBANK
	.align		4
        /*012c*/ 	.byte	0x04, 0x0a
        /*012e*/ 	.short	(.L_184 - .L_183)
	.align		4
.L_183:
        /*0130*/ 	.word	index@(.nv.constant0._ZN3cub18CUB_300001_SM_10006detail10merge_sort30DeviceMergeSortBlockSortKernelINS2_10policy_hubIN6thrust24THRUST_300001_SM_1000_NS6detail15normal_iteratorINS6_10device_ptrIdEEEEE9Policy600ESB_PNS0_8NullTypeESB_SF_m5orderdSE_EEvbT0_T1_T2_T3_T4_PT6_PT7_T5_NS1_7vsmem_tE)
        /*0134*/ 	.short	0x0380
        /*0136*/ 	.short	0x0050


	//----- nvinfo : EIATTR_SW_WAR
	.align		4
.L_184:
        /*0138*/ 	.byte	0x04, 0x36
        /*013a*/ 	.short	(.L_186 - .L_185)
.L_185:
        /*013c*/ 	.word	0x00000008
.L_186:


//--------------------- .nv.info._ZN3cub18CUB_300001_SM_10006detail10merge_sort26DeviceMergeSortMergeKernelINS2_10policy_hubIN6thrust24THRUST_300001_SM_1000_NS6detail15normal_iteratorINS6_10device_ptrIdEEEEE9Policy600ESB_PNS0_8NullTypeESB_SF_j5orderdSE_EEvbT2_T3_T4_PT6_PT7_T5_PSJ_SJ_NS1_7vsmem_tE --------------------------
	.section	.nv.info._ZN3cub18CUB_300001_SM_10006detail10merge_sort26DeviceMergeSortMergeKernelINS2_10policy_hubIN6thrust24THRUST_300001_SM_1000_NS6detail15normal_iteratorINS6_10device_ptrIdEEEEE9Policy600ESB_PNS0_8NullTypeESB_SF_j5orderdSE_EEvbT2_T3_T4_PT6_PT7_T5_PSJ_SJ_NS1_7vsmem_tE,"",@"SHT_CUDA_INFO"
	.sectionflags	@""
	.align	4


	//----- nvinfo : EIATTR_CUDA_API_VERSION
	.align		4
        /*0000*/ 	.byte	0x04, 0x37
        /*0002*/ 	.short	(.L_188 - .L_187)
.L_187:
        /*0004*/ 	.word	0x00000082


	//----- nvinfo : EIATTR_KPARAM_INFO
	.align		4
.L_188:
        /*0008*/ 	.byte	0x04, 0x17
        /*000a*/ 	.short	(.L_190 - .L_189)
.L_189:
        /*000c*/ 	.word	0x00000000
        /*0010*/ 	.short	0x0009
        /*0012*/ 	.short	0x0048
        /*0014*/ 	.byte	0x00, 0xf0, 0x21, 0x00


	//----- nvinfo : EIATTR_KPARAM_INFO
	.align		4
.L_190:
        /*0018*/ 	.byte	0x04, 0x17
        /*001a*/ 	.short	(.L_192 - .L_191)
.L_191:
        /*001c*/ 	.word	0x00000000
        /*0020*/ 	.short	0x0008
        /*0022*/ 	.short	0x0040
        /*0024*/ 	.byte	0x00, 0xf0, 0x11, 0x00


	//----- nvinfo : EIATTR_KPARAM_INFO
	.align		4
.L_192:
        /*0028*/ 	.byte	0x04, 0x17
        /*002a*/ 	.short	(.L_194 - .L_193)
.L_193:
        /*002c*/ 	.word	0x00000000
        /*0030*/ 	.short	0x0007
        /*0032*/ 	.short	0x0038
        /*0034*/ 	.byte	0x00, 0xf5, 0x21, 0x00


	//----- nvinfo : EIATTR_KPARAM_INFO
	.align		4
.L_194:
        /*0038*/ 	.byte	0x04, 0x17
        /*003a*/ 	.short	(.L_196 - .L_195)
.L_195:
        /*003c*/ 	.word	0x00000000
        /*0040*/ 	.short	0x0006
        /*0042*/ 	.short	0x0030
        /*0044*/ 	.byte	0x00, 0xf0, 0x05, 0x00


	//----- nvinfo : EIATTR_KPARAM_INFO
	.align		4
.L_196:
        /*0048*/ 	.byte	0x04, 0x17
        /*004a*/ 	.short	(.L_198 - .L_197)
.L_197:
        /*004c*/ 	.word	0x00000000
        /*0050*/ 	.short	0x0005
        /*0052*/ 	.short	0x0028
        /*0054*/ 	.byte	0x00, 0xf5, 0x21, 0x00


	//----- nvinfo : EIATTR_KPARAM_INFO
	.align		4
.L_198:
        /*0058*/ 	.byte	0x04, 0x17
        /*005a*/ 	.short	(.L_200 - .L_199)
.L_199:
        /*005c*/ 	.word	0x00000000
        /*0060*/ 	.short	0x0004
        /*0062*/ 	.short	0x0020
        /*0064*/ 	.byte	0x00, 0xf5, 0x21, 0x00


	//----- nvinfo : EIATTR_KPARAM_INFO
	.align		4
.L_200:
        /*0068*/ 	.byte	0x04, 0x17
        /*006a*/ 	.short	(.L_202 - .L_201)
.L_201:
        /*006c*/ 	.word	0x00000000
        /*0070*/ 	.short	0x0003
        /*0072*/ 	.short	0x0018
        /*0074*/ 	.byte	0x00, 0xf0, 0x11, 0x00


	//----- nvinfo : EIATTR_KPARAM_INFO
	.align		4
.L_202:
        /*0078*/ 	.byte	0x04, 0x17
        /*007a*/ 	.short	(.L_204 - .L_203)
.L_203:
        /*007c*/ 	.word	0x00000000
        /*0080*/ 	.short	0x0002
        /*0082*/ 	.short	0x0010
        /*0084*/ 	.byte	0x00, 0xf5, 0x21, 0x00


	//----- nvinfo : EIATTR_KPARAM_INFO
	.align		4
.L_204:
        /*0088*/ 	.byte	0x04, 0x17
        /*008a*/ 	.short	(.L_206 - .L_205)
.L_205:
        /*008c*/ 	.word	0x00000000
        /*0090*/ 	.short	0x0001
        /*0092*/ 	.short	0x0008
        /*0094*/ 	.byte	0x00, 0xf0, 0x21, 0x00


	//----- nvinfo : EIATTR_KPARAM_INFO
	.align		4
.L_206:
        /*0098*/ 	.byte	0x04, 0x17
        /*009a*/ 	.short	(.L_208 - .L_207)
.L_207:
        /*009c*/ 	.word	0x00000000
        /*00a0*/ 	.short	0x0000
        /*00a2*/ 	.short	0x0000
        /*00a4*/ 	.byte	0x00, 0xf0, 0x05, 0x00


	//----- nvinfo : EIATTR_SPARSE_MMA_MASK
	.align		4
.L_208:
        /*00a8*/ 	.byte	0x03, 0x50
        /*00aa*/ 	.short	0x0000


	//----- nvinfo : EIATTR_MAXREG_COUNT
	.align		4
        /*00ac*/ 	.byte	0x03, 0x1b
        /*00ae*/ 	.short	0x00ff


	//----- nvinfo : EIATTR_NUM_BARRIERS
	.align		4
        /*00b0*/ 	.byte	0x02, 0x4c
        /*00b2*/ 	.byte	0x01
	.zero		1


	//----- nvinfo : EIATTR_MERCURY_ISA_VERSION
	.align		4
        /*00b4*/ 	.byte	0x03, 0x5f
        /*00b6*/ 	.short	0x0101


	//----- nvinfo : EIATTR_COOP_GROUP_MASK_REGIDS
	.align		4
        /*00b8*/ 	.byte	0x04, 0x29
        /*00ba*/ 	.short	(.L_210 - .L_209)


	//   ....[0]....
.L_209:
        /*00bc*/ 	.word	0xffffffff


	//   ....[1]....
        /*00c0*/ 	.word	0xffffffff


	//   ....[2]....
        /*00c4*/ 	.word	0xffffffff


	//   ....[3]....
        /*00c8*/ 	.word	0xffffffff


	//----- nvinfo : EIATTR_COOP_GROUP_INSTR_OFFSETS
	.align		4
.L_210:
        /*00cc*/ 	.byte	0x04, 0x28
        /*00ce*/ 	.short	(.L_212 - .L_211)


	//   ....[0]....
.L_211:
        /*00d0*/ 	.word	0x000018a0


	//   ....[1]....
        /*00d4*/ 	.word	0x00001c80


	//   ....[2]....
        /*00d8*/ 	.word	0x00003a30


	//   ....[3]....
        /*00dc*/ 	.word	0x00003f70


	//----- nvinfo : EIATTR_VRC_CTA_INIT_COUNT
	.align		4
.L_212:
        /*00e0*/ 	.byte	0x02, 0x4a
	.zero		1
	.zero		1


	//----- nvinfo : EIATTR_EXIT_INSTR_OFFSETS
	.align		4
        /*00e4*/ 	.byte	0x04, 0x1c
        /*00e6*/ 	.short	(.L_214 - .L_213)


	//   ....[0]....
.L_213:
        /*00e8*/ 	.word	0x00001a10


	//   ....[1]....
        /*00ec*/ 	.word	0x00001df0


	//   ....[2]....
        /*00f0*/ 	.word	0x00003ce0


	//   ....[3]....
        /*00f4*/ 	.word	0x00003d00


	//   ....[4]....
        /*00f8*/ 	.word	0x00004220


	//   ....[5]....
        /*00fc*/ 	.word	0x00004240


	//----- nvinfo : EIATTR_MAX_THREADS
	.align		4
.L_214:
        /*0100*/ 	.byte	0x04, 0x05
        /*0102*/ 	.short	(.L_216 - .L_215)
.L_215:
        /*0104*/ 	.word	0x00000100
        /*0108*/ 	.word	0x00000001
        /*010c*/ 	.word	0x00000001


	//----- nvinfo : EIATTR_CRS_STACK_SIZE
	.align		4
.L_216:
        /*0110*/ 	.byte	0x04, 0x1e
        /*0112*/ 	.short	(.L_218 - .L_217)
.L_217:
        /*0114*/ 	.word	0x00000000


	//----- nvinfo : EIATTR_CBANK_PARAM_SIZE
	.align		4
.L_218:
        /*0118*/ 	.byte	0x03, 0x19
        /*011a*/ 	.short	0x0050


	//----- nvinfo : EIATTR_PARAM_CBANK
	.align		4
        /*011c*/ 	.byte	0x04, 0x0a
        /*011e*/ 	.short	(.L_220 - .L_219)
	.align		4
.L_219:
        /*0120*/ 	.word	index@(.nv.constant0._ZN3cub18CUB_300001_SM_10006detail10merge_sort26DeviceMergeSortMergeKernelINS2_10policy_hubIN6thrust24THRUST_300001_SM_1000_NS6detail15normal_iteratorINS6_10device_ptrIdEEEEE9Policy600ESB_PNS0_8NullTypeESB_SF_j5orderdSE_EEvbT2_T3_T4_PT6_PT7_T5_PSJ_SJ_NS1_7vsmem_tE)
        /*0124*/ 	.short	0x0380
        /*0126*/ 	.short	0x0050


	//----- nvinfo : EIATTR_SW_WAR
	.align		4
.L_220:
        /*0128*/ 	.byte	0x04, 0x36
        /*012a*/ 	.short	(.L_222 - .L_221)
.L_221:
        /*012c*/ 	.word	0x00000008
.L_222:


//--------------------- .nv.info._ZN3cub18CUB_300001_SM_10006detail10merge_sort30DeviceMergeSortPartitionKernelIN6thrust24THRUST_300001_SM_1000_NS6detail15normal_iteratorINS5_10device_ptrIdEEEEj5orderdEEvbT_PT2_T0_SF_PSF_T1_SF_i --------------------------
	.section	.nv.info._ZN3cub18CUB_300001_SM_10006detail10merge_sort30DeviceMergeSortPartitionKernelIN6thrust24THRUST_300001_SM_1000_NS6detail15normal_iteratorINS5_10device_ptrIdEEEEj5orderdEEvbT_PT2_T0_SF_PSF_T1_SF_i,"",@"SHT_CUDA_INFO"
	.sectionflags	@""
	.align	4


	//----- nvinfo : EIATTR_CUDA_API_VERSION
	.align		4
        /*0000*/ 	.byte	0x04, 0x37
        /*0002*/ 	.short	(.L_224 - .L_223)
.L_223:
        /*0004*/ 	.word	0x00000082


	//----- nvinfo : EIATTR_KPARAM_INFO
	.align		4
.L_224:
        /*0008*/ 	.byte	0x04, 0x17
        /*000a*/ 	.short	(.L_226 - .L_225)
.L_225:
        /*000c*/ 	.word	0x00000000
        /*0010*/ 	.short	0x0008
        /*0012*/ 	.short	0x0030
        /*0014*/ 	.byte	0x00, 0xf0, 0x11, 0x00


	//----- nvinfo : EIATTR_KPARAM_INFO
	.align		4
.L_226:
        /*0018*/ 	.byte	0x04, 0x17
        /*001a*/ 	.short	(.L_228 - .L_227)
.L_227:
        /*001c*/ 	.word	0x00000000
        /*0020*/ 	.short	0x0007
        /*0022*/ 	.short	0x002c
        /*0024*/ 	.byte	0x00, 0xf0, 0x11, 0x00


	//----- nvinfo : EIATTR_KPARAM_INFO
	.align		4
.L_228:
        /*0028*/ 	.byte	0x04, 0x17
        /*002a*/ 	.short	(.L_230 - .L_229)
.L_229:
        /*002c*/ 	.word	0x00000000
        /*0030*/ 	.short	0x0006
        /*0032*/ 	.short	0x0028
        /*0034*/ 	.byte	0x00, 0xf0, 0x05, 0x00


	//----- nvinfo : EIATTR_KPARAM_INFO
	.align		4
.L_230:
        /*0038*/ 	.byte	0x04, 0x17
        /*003a*/ 	.short	(.L_232 - .L_231)
.L_231:
        /*003c*/ 	.word	0x00000000
        /*0040*/ 	.short	0x0005
        /*0042*/ 	.short	0x0020
        /*0044*/ 	.byte	0x00, 0xf5, 0x21, 0x00


	//----- nvinfo : EIATTR_KPARAM_INFO
	.align		4
.L_232:
        /*0048*/ 	.byte	0x04, 0x17
        /*004a*/ 	.short	(.L_234 - .L_233)
.L_233:
        /*004c*/ 	.word	0x00000000
        /*0050*/ 	.short	0x0004
        /*0052*/ 	.short	0x001c
        /*0054*/ 	.byte	0x00, 0xf0, 0x11, 0x00


	//----- nvinfo : EIATTR_KPARAM_INFO
	.align		4
.L_234:
        /*0058*/ 	.byte	0x04, 0x17
        /*005a*/ 	.short	(.L_236 - .L_235)
.L_235:
        /*005c*/ 	.word	0x00000000
        /*0060*/ 	.short	0x0003
        /*0062*/ 	.short	0x0018
        /*0064*/ 	.byte	0x00, 0xf0, 0x11, 0x00


	//----- nvinfo : EIATTR_KPARAM_INFO
	.align		4
.L_236:
        /*0068*/ 	.byte	0x04, 0x17
        /*006a*/ 	.short	(.L_238 - .L_237)
.L_237:
        /*006c*/ 	.word	0x00000000
        /*0070*/ 	.short	0x0002
        /*0072*/ 	.short	0x0010
        /*0074*/ 	.byte	0x00, 0xf5, 0x21, 0x00


	//----- nvinfo : EIATTR_KPARAM_INFO
	.align		4
.L_238:
        /*0078*/ 	.byte	0x04, 0x17
        /*007a*/ 	.short	(.L_240 - .L_239)
.L_239:
        /*007c*/ 	.word	0x00000000
        /*0080*/ 	.short	0x0001
        /*0082*/ 	.short	0x0008
        /*0084*/ 	.byte	0x00, 0xf0, 0x21, 0x00


	//----- nvinfo : EIATTR_KPARAM_INFO
	.align		4
.L_240:
        /*0088*/ 	.byte	0x04, 0x17
        /*008a*/ 	.short	(.L_242 - .L_241)
.L_241:
        /*008c*/ 	.word	0x00000000
        /*0090*/ 	.short	0x0000
        /*0092*/ 	.short	0x0000
        /*0094*/ 	.byte	0x00, 0xf0, 0x05, 0x00


	//----- nvinfo : EIATTR_SPARSE_MMA_MASK
	.align		4
.L_242:
        /*0098*/ 	.byte	0x03, 0x50
        /*009a*/ 	.short	0x0000


	//----- nvinfo : EIATTR_MAXREG_COUNT
	.align		4
        /*009c*/ 	.byte	0x03, 0x1b
        /*009e*/ 	.short	0x00ff


	//----- nvinfo : EIATTR_MERCURY_ISA_VERSION
	.align		4
        /*00a0*/ 	.byte	0x03, 0x5f
        /*00a2*/ 	.short	0x0101


	//----- nvinfo : EIATTR_VRC_CTA_INIT_COUNT
	.align		4
        /*00a4*/ 	.byte	0x02, 0x4a
	.zero		1
	.zero		1


	//----- nvinfo : EIATTR_EXIT_INSTR_OFFSETS
	.align		4
        /*00a8*/ 	.byte	0x04, 0x1c
        /*00aa*/ 	.short	(.L_244 - .L_243)


	//   ....[0]....
.L_243:
        /*00ac*/ 	.word	0x00000070


	//   ....[1]....
        /*00b0*/ 	.word	0x000001e0


	//   ....[2]....
        /*00b4*/ 	.word	0x00000650


	//----- nvinfo : EIATTR_CRS_STACK_SIZE
	.align		4
.L_244:
        /*00b8*/ 	.byte	0x04, 0x1e
        /*00ba*/ 	.short	(.L_246 - .L_245)
.L_245:
        /*00bc*/ 	.word	0x00000000


	//----- nvinfo : EIATTR_CBANK_PARAM_SIZE
	.align		4
.L_246:
        /*00c0*/ 	.byte	0x03, 0x19
        /*00c2*/ 	.short	0x0034


	//----- nvinfo : EIATTR_PARAM_CBANK
	.align		4
        /*00c4*/ 	.byte	0x04, 0x0a
        /*00c6*/ 	.short	(.L_248 - .L_247)
	.align		4
.L_247:
        /*00c8*/ 	.word	index@(.nv.constant0._ZN3cub18CUB_300001_SM_10006detail10merge_sort30DeviceMergeSortPartitionKernelIN6thrust24THRUST_300001_SM_1000_NS6detail15normal_iteratorINS5_10device_ptrIdEEEEj5orderdEEvbT_PT2_T0_SF_PSF_T1_SF_i)
        /*00cc*/ 	.short	0x0380
        /*00ce*/ 	.short	0x0034


	//----- nvinfo : EIATTR_SW_WAR
	.align		4
.L_248:
        /*00d0*/ 	.byte	0x04, 0x36
        /*00d2*/ 	.short	(.L_250 - .L_249)
.L_249:
        /*00d4*/ 	.word	0x00000008
.L_250:


//--------------------- .nv.info._ZN3cub18CUB_300001_SM_10006detail10merge_sort30DeviceMergeSortBlockSortKernelINS2_10policy_hubIN6thrust24THRUST_300001_SM_1000_NS6detail15normal_iteratorINS6_10device_ptrIdEEEEE9Policy600ESB_PNS0_8NullTypeESB_SF_j5orderdSE_EEvbT0_T1_T2_T3_T4_PT6_PT7_T5_NS1_7vsmem_tE --------------------------
	.section	.nv.info._ZN3cub18CUB_300001_SM_10006detail10merge_sort30DeviceMergeSortBlockSortKernelINS2_10policy_hubIN6thrust24THRUST_300001_SM_1000_NS6detail15normal_iteratorINS6_10device_ptrIdEEEEE9Policy600ESB_PNS0_8NullTypeESB_SF_j5orderdSE_EEvbT0_T1_T2_T3_T4_PT6_PT7_T5_NS1_7vsmem_tE,"",@"SHT_CUDA_INFO"
	.sectionflags	@""
	.align	4


	//----- nvinfo : EIATTR_CUDA_API_VERSION
	.align		4
        /*0000*/ 	.byte	0x04, 0x37
        /*0002*/ 	.short	(.L_252 - .L_251)
.L_251:
        /*0004*/ 	.word	0x00000082


	//----- nvinfo : EIATTR_KPARAM_INFO
	.align		4
.L_252:
        /*0008*/ 	.byte	0x04, 0x17
        /*000a*/ 	.short	(.L_254 - .L_253)
.L_253:
        /*000c*/ 	.word	0x00000000
        /*0010*/ 	.short	0x0009
        /*0012*/ 	.short	0x0048
        /*0014*/ 	.byte	0x00, 0xf0, 0x21, 0x00


	//----- nvinfo : EIATTR_KPARAM_INFO
	.align		4
.L_254:
        /*0018*/ 	.byte	0x04, 0x17
        /*001a*/ 	.short	(.L_256 - .L_255)
.L_255:
        /*001c*/ 	.word	0x00000000
        /*0020*/ 	.short	0x0008
        /*0022*/ 	.short	0x0040
        /*0024*/ 	.byte	0x00, 0xf0, 0x05, 0x00


	//----- nvinfo : EIATTR_KPARAM_INFO
	.align		4
.L_256:
        /*0028*/ 	.byte	0x04, 0x17
        /*002a*/ 	.short	(.L_258 - .L_257)
.L_257:
        /*002c*/ 	.word	0x00000000
        /*0030*/ 	.short	0x0007
        /*0032*/ 	.short	0x0038
        /*0034*/ 	.byte	0x00, 0xf5, 0x21, 0x00


	//----- nvinfo : EIATTR_KPARAM_INFO
	.align		4
.L_258:
        /*0038*/ 	.byte	0x04, 0x17
        /*003a*/ 	.short	(.L_260 - .L_259)
.L_259:
        /*003c*/ 	.word	0x00000000
        /*0040*/ 	.short	0x0006
        /*0042*/ 	.short	0x0030
        /*0044*/ 	.byte	0x00, 0xf5, 0x21, 0x00


	//----- nvinfo : EIATTR_KPARAM_INFO
	.align		4
.L_260:
        /*0048*/ 	.byte	0x04, 0x17
        /*004a*/ 	.short	(.L_262 - .L_261)
.L_261:
        /*004c*/ 	.word	0x00000000
        /*0050*/ 	.short	0x0005
        /*0052*/ 	.short	0x0028
        /*0054*/ 	.byte	0x00, 0xf0, 0x11, 0x00


	//----- nvinfo : EIATTR_KPARAM_INFO
	.align		4
.L_262:
        /*0058*/ 	.byte	0x04, 0x17
        /*005a*/ 	.short	(.L_264 - .L_263)
.L_263:
        /*005c*/ 	.word	0x00000000
        /*0060*/ 	.short	0x0004
        /*0062*/ 	.short	0x0020
        /*0064*/ 	.byte	0x00, 0xf5, 0x21, 0x00


	//----- nvinfo : EIATTR_KPARAM_INFO
	.align		4
.L_264:
        /*0068*/ 	.byte	0x04, 0x17
        /*006a*/ 	.short	(.L_266 - .L_265)
.L_265:
        /*006c*/ 	.word	0x00000000
        /*0070*/ 	.short	0x0003
        /*0072*/ 	.short	0x0018
        /*0074*/ 	.byte	0x00, 0xf0, 0x21, 0x00


	//----- nvinfo : EIATTR_KPARAM_INFO
	.align		4
.L_266:
        /*0078*/ 	.byte	0x04, 0x17
        /*007a*/ 	.short	(.L_268 - .L_267)
.L_267:
        /*007c*/ 	.word	0x00000000
        /*0080*/ 	.short	0x0002
        /*0082*/ 	.short	0x0010
        /*0084*/ 	.byte	0x00, 0xf5, 0x21, 0x00


	//----- nvinfo : EIATTR_KPARAM_INFO
	.align		4
.L_268:
        /*0088*/ 	.byte	0x04, 0x17
        /*008a*/ 	.short	(.L_270 - .L_269)
.L_269:
        /*008c*/ 	.word	0x00000000
        /*0090*/ 	.short	0x0001
        /*0092*/ 	.short	0x0008
        /*0094*/ 	.byte	0x00, 0xf0, 0x21, 0x00


	//----- nvinfo : EIATTR_KPARAM_INFO
	.align		4
.L_270:
        /*0098*/ 	.byte	0x04, 0x17
        /*009a*/ 	.short	(.L_272 - .L_271)
.L_271:
        /*009c*/ 	.word	0x00000000
        /*00a0*/ 	.short	0x0000
        /*00a2*/ 	.short	0x0000
        /*00a4*/ 	.byte	0x00, 0xf0, 0x05, 0x00


	//----- nvinfo : EIATTR_SPARSE_MMA_MASK
	.align		4
.L_272:
        /*00a8*/ 	.byte	0x03, 0x50
        /*00aa*/ 	.short	0x0000


	//----- nvinfo : EIATTR_MAXREG_COUNT
	.align		4
        /*00ac*/ 	.byte	0x03, 0x1b
        /*00ae*/ 	.short	0x00ff


	//----- nvinfo : EIATTR_NUM_BARRIERS
	.align		4
        /*00b0*/ 	.byte	0x02, 0x4c
        /*00b2*/ 	.byte	0x01
	.zero		1


	//----- nvinfo : EIATTR_MERCURY_ISA_VERSION
	.align		4
        /*00b4*/ 	.byte	0x03, 0x5f
        /*00b6*/ 	.short	0x0101


	//----- nvinfo : EIATTR_COOP_GROUP_MASK_REGIDS
	.align		4
        /*00b8*/ 	.byte	0x04, 0x29
        /*00ba*/ 	.short	(.L_274 - .L_273)


	//   ....[0]....
.L_273:
        /*00bc*/ 	.word	0xffffffff


	//   ....[1]....
        /*00c0*/ 	.word	0xffffffff


	//   ....[2]....
        /*00c4*/ 	.word	0xffffffff


	//   ....[3]....
        /*00c8*/ 	.word	0xffffffff


	//   ....[4]....
        /*00cc*/ 	.word	0xffffffff


	//   ....[5]....
        /*00d0*/ 	.word	0xffffffff


	//----- nvinfo : EIATTR_COOP_GROUP_INSTR_OFFSETS
	.align		4
.L_274:
        /*00d4*/ 	.byte	0x04, 0x28
        /*00d6*/ 	.short	(.L_276 - .L_275)


	//   ....[0]....
.L_275:
        /*00d8*/ 	.word	0x00000530


	//   ....[1]....
        /*00dc*/ 	.word	0x00001b30


	//   ....[2]....
        /*00e0*/ 	.word	0x00001d80


	//   ....[3]....
        /*00e4*/ 	.word	0x00002580


	//   ....[4]....
        /*00e8*/ 	.word	0x000040e0


	//   ....[5]....
        /*00ec*/ 	.word	0x00004440


	//----- nvinfo : EIATTR_VRC_CTA_INIT_COUNT
	.align		4
.L_276:
        /*00f0*/ 	.byte	0x02, 0x4a
	.zero		1
	.zero		1


	//----- nvinfo : EIATTR_EXIT_INSTR_OFFSETS
	.align		4
        /*00f4*/ 	.byte	0x04, 0x1c
        /*00f6*/ 	.short	(.L_278 - .L_277)


	//   ....[0]....
.L_277:
        /*00f8*/ 	.word	0x00001cc0


	//   ....[1]....
        /*00fc*/ 	.word	0x00001e90


	//   ....[2]....
        /*0100*/ 	.word	0x00004380


	//   ....[3]....
        /*0104*/ 	.word	0x000043a0


	//   ....[4]....
        /*0108*/ 	.word	0x000046c0


	//   ....[5]....
        /*010c*/ 	.word	0x000046e0


	//----- nvinfo : EIATTR_MAX_THREADS
	.align		4
.L_278:
        /*0110*/ 	.byte	0x04, 0x05
        /*0112*/ 	.short	(.L_280 - .L_279)
.L_279:
        /*0114*/ 	.word	0x00000100
        /*0118*/ 	.word	0x00000001
        /*011c*/ 	.word	0x00000001


	//----- nvinfo : EIATTR_CRS_STACK_SIZE
	.align		4
.L_280:
        /*0120*/ 	.byte	0x04, 0x1e
        /*0122*/ 	.short	(.L_282 - .L_281)
.L_281:
        /*0124*/ 	.word	0x00000000


	//----- nvinfo : EIATTR_CBANK_PARAM_SIZE
	.align		4
.L_282:
        /*0128*/ 	.byte	0x03, 0x19
        /*012a*/ 	.short	0x0050


	//----- nvinfo : EIATTR_PARAM_CBANK
	.align		4
        /*012c*/ 	.byte	0x04, 0x0a
        /*012e*/ 	.short	(.L_284 - .L_283)
	.align		4
.L_283:
        /*0130*/ 	.word	index@(.nv.constant0._ZN3cub18CUB_300001_SM_10006detail10merge_sort30DeviceMergeSortBlockSortKernelINS2_10policy_hubIN6thrust24THRUST_300001_SM_1000_NS6detail15normal_iteratorINS6_10device_ptrIdEEEEE9Policy600ESB_PNS0_8NullTypeESB_SF_j5orderdSE_EEvbT0_T1_T2_T3_T4_PT6_PT7_T5_NS1_7vsmem_tE)
        /*0134*/ 	.short	0x0380
        /*0136*/ 	.short	0x0050


	//----- nvinfo : EIATTR_SW_WAR
	.align		4
.L_284:
        /*0138*/ 	.byte	0x04, 0x36
        /*013a*/ 	.short	(.L_286 - .L_285)
.L_285:
        /*013c*/ 	.word	0x00000008
.L_286:


//--------------------- .nv.info._ZN3cub18CUB_300001_SM_10006detail11EmptyKernelIvEEvv --------------------------
	.section	.nv.info._ZN3cub18CUB_300001_SM_10006detail11EmptyKernelIvEEvv,"",@"SHT_CUDA_INFO"
	.sectionflags	@""
	.align	4


	//----- nvinfo : EIATTR_CUDA_API_VERSION
	.align		4
        /*0000*/ 	.byte	0x04, 0x37
        /*0002*/ 	.short	(.L_288 - .L_287)
.L_287:
        /*0004*/ 	.word	0x00000082


	//----- nvinfo : EIATTR_SPARSE_MMA_MASK
	.align		4
.L_288:
        /*0008*/ 	.byte	0x03, 0x50
        /*000a*/ 	.short	0x0000


	//----- nvinfo : EIATTR_MAXREG_COUNT
	.align		4
        /*000c*/ 	.byte	0x03, 0x1b
        /*000e*/ 	.short	0x00ff


	//----- nvinfo : EIATTR_MERCURY_ISA_VERSION
	.align		4
        /*0010*/ 	.byte	0x03, 0x5f
        /*0012*/ 	.short	0x0101


	//----- nvinfo : EIATTR_VRC_CTA_INIT_COUNT
	.align		4
        /*0014*/ 	.byte	0x02, 0x4a
	.zero		1
	.zero		1


	//----- nvinfo : EIATTR_EXIT_INSTR_OFFSETS
	.align		4
        /*0018*/ 	.byte	0x04, 0x1c
        /*001a*/ 	.short	(.L_290 - .L_289)


	//   ....[0]....
.L_289:
        /*001c*/ 	.word	0x00000010


	//----- nvinfo : EIATTR_SW_WAR
	.align		4
.L_290:
        /*0020*/ 	.byte	0x04, 0x36
        /*0022*/ 	.short	(.L_292 - .L_291)
.L_291:
        /*0024*/ 	.word	0x00000008
.L_292:


//--------------------- .nv.callgraph             --------------------------
	.section	.nv.callgraph,"",@"SHT_CUDA_CALLGRAPH"
	.align	4
	.sectionentsize	8
	.align		4
        /*0000*/ 	.word	0x00000000
	.align		4
        /*0004*/ 	.word	0xffffffff
	.align		4
        /*0008*/ 	.word	0x00000000
	.align		4
        /*000c*/ 	.word	0xfffffffe
	.align		4
        /*0010*/ 	.word	0x00000000
	.align		4
        /*0014*/ 	.word	0xfffffffd
	.align		4
        /*0018*/ 	.word	0x00000000
	.align		4
        /*001c*/ 	.word	0xfffffffc


//--------------------- .nv.constant4             --------------------------
	.section	.nv.constant4,"a",@progbits
	.align	8
	.align		8
.nv.constant4:
        /*0000*/ 	.dword	_ZN34_INTERNAL_3e93abf5_4_k_cu_99c6426f4cuda3std3__45__cpo5beginE
	.align		8
        /*0008*/ 	.dword	_ZN34_INTERNAL_3e93abf5_4_k_cu_99c6426f4cuda3std3__45__cpo3endE
	.align		8
        /*0010*/ 	.dword	_ZN34_INTERNAL_3e93abf5_4_k_cu_99c6426f4cuda3std3__45__cpo6cbeginE
	.align		8
        /*0018*/ 	.dword	_ZN34_INTERNAL_3e93abf5_4_k_cu_99c6426f4cuda3std3__45__cpo4cendE
	.align		8
        /*0020*/ 	.dword	_ZN34_INTERNAL_3e93abf5_4_k_cu_99c6426f4cuda3std3__45__cpo6rbeginE
	.align		8
        /*0028*/ 	.dword	_ZN34_INTERNAL_3e93abf5_4_k_cu_99c6426f4cuda3std3__45__cpo4rendE
	.align		8
        /*0030*/ 	.dword	_ZN34_INTERNAL_3e93abf5_4_k_cu_99c6426f4cuda3std3__45__cpo7crbeginE
	.align		8
        /*0038*/ 	.dword	_ZN34_INTERNAL_3e93abf5_4_k_cu_99c6426f4cuda3std3__45__cpo5crendE
	.align		8
        /*0040*/ 	.dword	_ZN34_INTERNAL_3e93abf5_4_k_cu_99c6426f4cuda3std3__436_GLOBAL__N__3e93abf5_4_k_cu_99c6426f6ignoreE
	.align		8
        /*0048*/ 	.dword	_ZN34_INTERNAL_3e93abf5_4_k_cu_99c6426f4cuda3std3__419piecewise_constructE
	.align		8
        /*0050*/ 	.dword	_ZN34_INTERNAL_3e93abf5_4_k_cu_99c6426f4cuda3std3__48in_placeE
	.align		8
        /*0058*/ 	.dword	_ZN34_INTERNAL_3e93abf5_4_k_cu_99c6426f4cuda3std3__420unreachable_sentinelE
	.align		8
        /*0060*/ 	.dword	_ZN34_INTERNAL_3e93abf5_4_k_cu_99c6426f4cuda3std3__47nulloptE
	.align		8
        /*0068*/ 	.dword	_ZN34_INTERNAL_3e93abf5_4_k_cu_99c6426f4cuda3std3__48unexpectE
	.align		8
        /*0070*/ 	.dword	_ZN34_INTERNAL_3e93abf5_4_k_cu_99c6426f4cuda3std6ranges3__45__cpo4swapE
	.align		8
        /*0078*/ 	.dword	_ZN34_INTERNAL_3e93abf5_4_k_cu_99c6426f4cuda3std6ranges3__45__cpo9iter_moveE
	.align		8
        /*0080*/ 	.dword	_ZN34_INTERNAL_3e93abf5_4_k_cu_99c6426f4cuda3std6ranges3__45__cpo5beginE
	.align		8
        /*0088*/ 	.dword	_ZN34_INTERNAL_3e93abf5_4_k_cu_99c6426f4cuda3std6ranges3__45__cpo3endE
	.align		8
        /*0090*/ 	.dword	_ZN34_INTERNAL_3e93abf5_4_k_cu_99c6426f4cuda3std6ranges3__45__cpo6cbeginE
	.align		8
        /*0098*/ 	.dword	_ZN34_INTERNAL_3e93abf5_4_k_cu_99c6426f4cuda3std6ranges3__45__cpo4cendE
	.align		8
        /*00a0*/ 	.dword	_ZN34_INTERNAL_3e93abf5_4_k_cu_99c6426f4cuda3std6ranges3__45__cpo7advanceE
	.align		8
        /*00a8*/ 	.dword	_ZN34_INTERNAL_3e93abf5_4_k_cu_99c6426f4cuda3std6ranges3__45__cpo9iter_swapE
	.align		8
        /*00b0*/ 	.dword	_ZN34_INTERNAL_3e93abf5_4_k_cu_99c6426f4cuda3std6ranges3__45__cpo4nextE
	.align		8
        /*00b8*/ 	.dword	_ZN34_INTERNAL_3e93abf5_4_k_cu_99c6426f4cuda3std6ranges3__45__cpo4prevE
	.align		8
        /*00c0*/ 	.dword	_ZN34_INTERNAL_3e93abf5_4_k_cu_99c6426f4cuda3std6ranges3__45__cpo4dataE
	.align		8
        /*00c8*/ 	.dword	_ZN34_INTERNAL_3e93abf5_4_k_cu_99c6426f4cuda3std6ranges3__45__cpo5cdataE
	.align		8
        /*00d0*/ 	.dword	_ZN34_INTERNAL_3e93abf5_4_k_cu_99c6426f4cuda3std6ranges3__45__cpo4sizeE
	.align		8
        /*00d8*/ 	.dword	_ZN34_INTERNAL_3e93abf5_4_k_cu_99c6426f4cuda3std6ranges3__45__cpo5ssizeE
	.align		8
        /*00e0*/ 	.dword	_ZN34_INTERNAL_3e93abf5_4_k_cu_99c6426f4cuda3std6ranges3__45__cpo8distanceE
	.align		8
        /*00e8*/ 	.dword	_ZN34_INTERNAL_3e93abf5_4_k_cu_99c6426f6thrust24THRUST_300001_SM_1000_NS8cuda_cub3parE
	.align		8
        /*00f0*/ 	.dword	_ZN34_INTERNAL_3e93abf5_4_k_cu_99c6426f6thrust24THRUST_300001_SM_1000_NS8cuda_cub10par_nosyncE
	.align		8
        /*00f8*/ 	.dword	_ZN34_INTERNAL_3e93abf5_4_k_cu_99c6426f6thrust24THRUST_300001_SM_1000_NS6system6detail10sequential3seqE
	.align		8
        /*0100*/ 	.dword	_ZN34_INTERNAL_3e93abf5_4_k_cu_99c6426f6thrust24THRUST_300001_SM_1000_NS6system3cpp3parE
	.align		8
        /*0108*/ 	.dword	_ZN34_INTERNAL_3e93abf5_4_k_cu_99c6426f6thrust24THRUST_300001_SM_1000_NS12placeholders2_1E
	.align		8
        /*0110*/ 	.dword	_ZN34_INTERNAL_3e93abf5_4_k_cu_99c6426f6thrust24THRUST_300001_SM_1000_NS12placeholders2_2E
	.align		8
        /*0118*/ 	.dword	_ZN34_INTERNAL_3e93abf5_4_k_cu_99c6426f6thrust24THRUST_300001_SM_1000_NS12placeholders2_3E
	.align		8
        /*0120*/ 	.dword	_ZN34_INTERNAL_3e93abf5_4_k_cu_99c6426f6thrust24THRUST_300001_SM_1000_NS12placeholders2_4E
	.align		8
        /*0128*/ 	.dword	_ZN34_INTERNAL_3e93abf5_4_k_cu_99c6426f6thrust24THRUST_300001_SM_1000_NS12placeholders2_5E
	.align		8
        /*0130*/ 	.dword	_ZN34_INTERNAL_3e93abf5_4_k_cu_99c6426f6thrust24THRUST_300001_SM_1000_NS12placeholders2_6E
	.align		8
        /*0138*/ 	.dword	_ZN34_INTERNAL_3e93abf5_4_k_cu_99c6426f6thrust24THRUST_300001_SM_1000_NS12placeholders2_7E
	.align		8
        /*0140*/ 	.dword	_ZN34_INTERNAL_3e93abf5_4_k_cu_99c6426f6thrust24THRUST_300001_SM_1000_NS12placeholders2_8E
	.align		8
        /*0148*/ 	.dword	_ZN34_INTERNAL_3e93abf5_4_k_cu_99c6426f6thrust24THRUST_300001_SM_1000_NS12placeholders2_9E
	.align		8
        /*0150*/ 	.dword	_ZN34_INTERNAL_3e93abf5_4_k_cu_99c6426f6thrust24THRUST_300001_SM_1000_NS12placeholders3_10E
	.align		8
        /*0158*/ 	.dword	_ZN34_INTERNAL_3e93abf5_4_k_cu_99c6426f6thrust24THRUST_300001_SM_1000_NS3seqE
	.align		8
        /*0160*/ 	.dword	_ZN34_INTERNAL_3e93abf5_4_k_cu_99c6426f6thrust24THRUST_300001_SM_1000_NS6deviceE


//--------------------- .text._ZN3cub18CUB_300001_SM_10006detail10merge_sort26DeviceMergeSortMergeKernelINS2_10policy_hubIN6thrust24THRUST_300001_SM_1000_NS6detail15normal_iteratorINS6_10device_ptrIdEEEEE9Policy600ESB_PNS0_8NullTypeESB_SF_m5orderdSE_EEvbT2_T3_T4_PT6_PT7_T5_PSJ_SJ_NS1_7vsmem_tE --------------------------
	.section	.text._ZN3cub18CUB_300001_SM_10006detail10merge_sort26DeviceMergeSortMergeKernelINS2_10policy_hubIN6thrust24THRUST_300001_SM_1000_NS6detail15normal_iteratorINS6_10device_ptrIdEEEEE9Policy600ESB_PNS0_8NullTypeESB_SF_m5orderdSE_EEvbT2_T3_T4_PT6_PT7_T5_PSJ_SJ_NS1_7vsmem_tE,"ax",@progbits
	.align	128
        .global         _ZN3cub18CUB_300001_SM_10006detail10merge_sort26DeviceMergeSortMergeKernelINS2_10policy_hubIN6thrust24THRUST_300001_SM_1000_NS6detail15normal_iteratorINS6_10device_ptrIdEEEEE9Policy600ESB_PNS0_8NullTypeESB_SF_m5orderdSE_EEvbT2_T3_T4_PT6_PT7_T5_PSJ_SJ_NS1_7vsmem_tE
        .type           _ZN3cub18CUB_300001_SM_10006detail10merge_sort26DeviceMergeSortMergeKernelINS2_10policy_hubIN6thrust24THRUST_300001_SM_1000_NS6detail15normal_iteratorINS6_10device_ptrIdEEEEE9Policy600ESB_PNS0_8NullTypeESB_SF_m5orderdSE_EEvbT2_T3_T4_PT6_PT7_T5_PSJ_SJ_NS1_7vsmem_tE,@function
        .size           _ZN3cub18CUB_300001_SM_10006detail10merge_sort26DeviceMergeSortMergeKernelINS2_10policy_hubIN6thrust24THRUST_300001_SM_1000_NS6detail15normal_iteratorINS6_10device_ptrIdEEEEE9Policy600ESB_PNS0_8NullTypeESB_SF_m5orderdSE_EEvbT2_T3_T4_PT6_PT7_T5_PSJ_SJ_NS1_7vsmem_tE,(.L_x_127 - _ZN3cub18CUB_300001_SM_10006detail10merge_sort26DeviceMergeSortMergeKernelINS2_10policy_hubIN6thrust24THRUST_300001_SM_1000_NS6detail15normal_iteratorINS6_10device_ptrIdEEEEE9Policy600ESB_PNS0_8NullTypeESB_SF_m5orderdSE_EEvbT2_T3_T4_PT6_PT7_T5_PSJ_SJ_NS1_7vsmem_tE)
        .other          _ZN3cub18CUB_300001_SM_10006detail10merge_sort26DeviceMergeSortMergeKernelINS2_10policy_hubIN6thrust24THRUST_300001_SM_1000_NS6detail15normal_iteratorINS6_10device_ptrIdEEEEE9Policy600ESB_PNS0_8NullTypeESB_SF_m5orderdSE_EEvbT2_T3_T4_PT6_PT7_T5_PSJ_SJ_NS1_7vsmem_tE,@"STO_CUDA_ENTRY STV_DEFAULT"
_ZN3cub18CUB_300001_SM_10006detail10merge_sort26DeviceMergeSortMergeKernelINS2_10policy_hubIN6thrust24THRUST_300001_SM_1000_NS6detail15normal_iteratorINS6_10device_ptrIdEEEEE9Policy600ESB_PNS0_8NullTypeESB_SF_m5orderdSE_EEvbT2_T3_T4_PT6_PT7_T5_PSJ_SJ_NS1_7vsmem_tE:
.text._ZN3cub18CUB_300001_SM_10006detail10merge_sort26DeviceMergeSortMergeKernelINS2_10policy_hubIN6thrust24THRUST_300001_SM_1000_NS6detail15normal_iteratorINS6_10device_ptrIdEEEEE9Policy600ESB_PNS0_8NullTypeESB_SF_m5orderdSE_EEvbT2_T3_T4_PT6_PT7_T5_PSJ_SJ_NS1_7vsmem_tE:
[----:B------:R-:W-:Y:S08]  /*0000*/  LDC R1, c[0x0][0x37c] ;  /* 0x0000df00ff017b82 */ /* 0x000ff00000000800 */
[----:B------:R-:W0:Y:S01]  /*0010*/  S2UR UR24, SR_CTAID.X ;  /* 0x00000000001879c3 */ /* 0x000e220000002500 */
[----:B------:R-:W1:Y:S01]  /*0020*/  LDCU UR4, c[0x0][0x370] ;  /* 0x00006e00ff0477ac */ /* 0x000e620008000800 */
[----:B------:R-:W2:Y:S01]  /*0030*/  S2R R0, SR_TID.X ;  /* 0x0000000000007919 */ /* 0x000ea20000002100 */
[----:B------:R-:W3:Y:S01]  /*0040*/  LDCU.64 UR14, c[0x0][0x358] ;  /* 0x00006b00ff0e77ac */ /* 0x000ee20008000a00 */
[----:B------:R-:W4:Y:S01]  /*0050*/  LDCU.64 UR8, c[0x0][0x3c0] ;  /* 0x00007800ff0877ac */ /* 0x000f220008000a00 */
[----:B-1----:R-:W-:-:S04]  /*0060*/  UIADD3 UR4, UPT, UPT, UR4, -0x1, URZ ;  /* 0xffffffff04047890 */ /* 0x002fc8000fffe0ff */
[----:B0-----:R-:W-:-:S09]  /*0070*/  UISETP.GE.U32.AND UP0, UPT, UR24, UR4, UPT ;  /* 0x000000041800728c */ /* 0x001fd2000bf06070 */
[----:B---34-:R-:W-:Y:S05]  /*0080*/  BRA.U UP0, `(.L_x_0) ;  /* 0x0000002100047547 */ /* 0x018fea000b800000 */
[----:B------:R-:W0:Y:S01]  /*0090*/  LDCU.64 UR4, c[0x0][0x3b8] ;  /* 0x00007700ff0477ac */ /* 0x000e220008000a00 */
[----:B------:R-:W1:Y:S01]  /*00a0*/  LDCU.64 UR12, c[0x0][0x398] ;  /* 0x00007300ff0c77ac */ /* 0x000e620008000a00 */
[----:B------:R-:W3:Y:S01]  /*00b0*/  LDCU.U8 UR10, c[0x0][0x380] ;  /* 0x00007000ff0a77ac */ /* 0x000ee20008000000 */
[----:B0-----:R-:W-:-:S04]  /*00c0*/  ULEA UR4, UP0, UR24, UR4, 0x3 ;  /* 0x0000000418047291 */ /* 0x001fc8000f8018ff */
[----:B------:R-:W-:Y:S02]  /*00d0*/  ULEA.HI.X UR5, UR24, UR5, URZ, 0x3, UP0 ;  /* 0x0000000518057291 */ /* 0x000fe400080f1cff */
[----:B------:R-:W-:-:S04]  /*00e0*/  IMAD.U32 R2, RZ, RZ, UR4 ;  /* 0x00000004ff027e24 */ /* 0x000fc8000f8e00ff */
[----:B------:R-:W-:-:S05]  /*00f0*/  IMAD.U32 R3, RZ, RZ, UR5 ;  /* 0x00000005ff037e24 */ /* 0x000fca000f8e00ff */
[----:B------:R-:W4:Y:S04]  /*0100*/  LDG.E.64 R6, desc[UR14][R2.64] ;  /* 0x0000000e02067981 */ /* 0x000f28000c1e1b00 */
[----:B------:R-:W5:Y:S01]  /*0110*/  LDG.E.64 R4, desc[UR14][R2.64+0x8] ;  /* 0x0000080e02047981 */ /* 0x000f62000c1e1b00 */
[----:B------:R-:W-:Y:S01]  /*0120*/  UIADD3 UR6, UP0, UPT, URZ, -UR8, URZ ;  /* 0x80000008ff067290 */ /* 0x000fe2000ff1e0ff */
[----:B------:R-:W-:Y:S01]  /*0130*/  ACQBULK ;  /* 0x000000000000782e */ /* 0x000fe20000000000 */
[----:B------:R-:W-:Y:S02]  /*0140*/  UIMAD.WIDE.U32 UR4, UR8, 0x400, URZ ;  /* 0x00000400080478a5 */ /* 0x000fe4000f8e00ff */
[----:B------:R-:W-:Y:S02]  /*0150*/  ULOP3.LUT UR19, UR6, UR24, URZ, 0xc0, !UPT ;  /* 0x0000001806137292 */ /* 0x000fe4000f8ec0ff */
[----:B------:R-:W-:-:S02]  /*0160*/  USHF.L.U32 UR21, UR9, 0xa, URZ ;  /* 0x0000000a09157899 */ /* 0x000fc400080006ff */
[----:B------:R-:W-:Y:S02]  /*0170*/  USHF.L.U32 UR22, UR19, 0xb, URZ ;  /* 0x0000000b13167899 */ /* 0x000fe400080006ff */
[----:B------:R-:W-:Y:S02]  /*0180*/  UIADD3 UR21, UPT, UPT, UR5, UR21, URZ ;  /* 0x0000001505157290 */ /* 0x000fe4000fffe0ff */
[----:B------:R-:W-:Y:S02]  /*0190*/  USHF.L.U64.HI UR23, UR19, 0xb, URZ ;  /* 0x0000000b13177899 */ /* 0x000fe400080102ff */
[----:B-1----:R-:W-:Y:S02]  /*01a0*/  UIADD3 UR12, UP1, UPT, -UR22, UR12, URZ ;  /* 0x0000000c160c7290 */ /* 0x002fe4000ff3e1ff */
[----:B------:R-:W-:Y:S02]  /*01b0*/  ULOP3.LUT UR5, UR6, UR24, URZ, 0xfc, !UPT ;  /* 0x0000001806057292 */ /* 0x000fe4000f8efcff */
[----:B------:R-:W-:-:S02]  /*01c0*/  ULOP3.LUT UR20, UR4, 0xfffff800, URZ, 0xc0, !UPT ;  /* 0xfffff80004147892 */ /* 0x000fc4000f8ec0ff */
[----:B------:R-:W-:Y:S02]  /*01d0*/  UIADD3.X UR13, UPT, UPT, ~UR23, UR13, URZ, UP1, !UPT ;  /* 0x0000000d170d7290 */ /* 0x000fe40008ffe5ff */
[----:B------:R-:W-:Y:S02]  /*01e0*/  UIADD3.X UR7, UPT, UPT, URZ, ~UR9, URZ, UP0, !UPT ;  /* 0x80000009ff077290 */ /* 0x000fe400087fe4ff */
[----:B------:R-:W-:Y:S02]  /*01f0*/  UIADD3 UR19, UP1, UPT, UR24, -UR19, URZ ;  /* 0x8000001318137290 */ /* 0x000fe4000ff3e0ff */
[----:B---3--:R-:W-:Y:S02]  /*0200*/  UPRMT UR10, UR10, 0x8880, URZ ;  /* 0x000088800a0a7896 */ /* 0x008fe400080000ff */
[----:B------:R-:W-:Y:S02]  /*0210*/  UISETP.NE.U32.AND UP0, UPT, UR5, -0x1, UPT ;  /* 0xffffffff0500788c */ /* 0x000fe4000bf05070 */
[----:B------:R-:W-:-:S02]  /*0220*/  UISETP.GT.U32.AND UP3, UPT, UR12, UR20, UPT ;  /* 0x000000140c00728c */ /* 0x000fc4000bf64070 */
[----:B------:R-:W-:Y:S02]  /*0230*/  UIADD3.X UR9, UPT, UPT, URZ, -0x1, URZ, UP1, !UPT ;  /* 0xffffffffff097890 */ /* 0x000fe40008ffe4ff */
[----:B------:R-:W-:Y:S02]  /*0240*/  UISETP.NE.U32.AND UP2, UPT, UR19, -0x1, UPT ;  /* 0xffffffff1300788c */ /* 0x000fe4000bf45070 */
[----:B------:R-:W-:Y:S01]  /*0250*/  UISETP.GT.U32.AND.EX UP3, UPT, UR13, UR21, UPT, UP3 ;  /* 0x000000150d00728c */ /* 0x000fe2000bf64130 */
[----:B------:R-:W-:Y:S01]  /*0260*/  UMOV UR6, UR10 ;  /* 0x0000000a00067c82 */ /* 0x000fe20008000000 */
[----:B------:R-:W-:Y:S02]  /*0270*/  UISETP.NE.AND.EX UP2, UPT, UR9, -0x1, UPT, UP2 ;  /* 0xffffffff0900788c */ /* 0x000fe4000bf45320 */
[----:B------:R-:W-:Y:S02]  /*0280*/  USEL UR10, UR12, UR20, UP3 ;  /* 0x000000140c0a7287 */ /* 0x000fe40009800000 */
[----:B------:R-:W-:Y:S01]  /*0290*/  USEL UR11, UR13, UR21, UP3 ;  /* 0x000000150d0b7287 */ /* 0x000fe20009800000 */
[----:B------:R-:W-:Y:S01]  /*02a0*/  UMOV UR8, 0x7ff ;  /* 0x000007ff00087882 */ /* 0x000fe20000000000 */
[----:B------:R-:W-:-:S02]  /*02b0*/  USHF.L.U32 UR18, UR19, 0xb, URZ ;  /* 0x0000000b13127899 */ /* 0x000fc400080006ff */
[----:B------:R-:W-:Y:S02]  /*02c0*/  UISETP.NE.AND.EX UP0, UPT, UR7, -0x1, UPT, UP0 ;  /* 0xffffffff0700788c */ /* 0x000fe4000bf05300 */
[----:B------:R-:W-:Y:S02]  /*02d0*/  USEL UR7, UR8, 0x800, !UP2 ;  /* 0x0000080008077887 */ /* 0x000fe4000d000000 */
[----:B------:R-:W-:Y:S02]  /*02e0*/  USHF.L.U64.HI UR19, UR19, 0xb, UR9 ;  /* 0x0000000b13137899 */ /* 0x000fe40008010209 */
[----:B------:R-:W-:Y:S02]  /*02f0*/  UISETP.LT.U32.AND UP1, UPT, UR20, UR12, UPT ;  /* 0x0000000c1400728c */ /* 0x000fe4000bf21070 */
[----:B------:R-:W-:-:S04]  /*0300*/  UIADD3 UR10, UP2, UPT, UR10, -UR20, URZ ;  /* 0x800000140a0a7290 */ /* 0x000fc8000ff5e0ff */
[----:B------:R-:W-:Y:S01]  /*0310*/  UIADD3.X UR11, UPT, UPT, UR11, ~UR21, URZ, UP2, !UPT ;  /* 0x800000150b0b7290 */ /* 0x000fe200097fe4ff */
[----:B----4-:R-:W-:Y:S02]  /*0320*/  R2UR UR26, R6 ;  /* 0x00000000061a72ca */ /* 0x010fe400000e0000 */
[----:B------:R-:W-:Y:S02]  /*0330*/  R2UR UR27, R7 ;  /* 0x00000000071b72ca */ /* 0x000fe400000e0000 */
[----:B-----5:R-:W-:Y:S02]  /*0340*/  R2UR UR4, R4 ;  /* 0x00000000040472ca */ /* 0x020fe400000e0000 */
[----:B------:R-:W-:-:S07]  /*0350*/  R2UR UR5, R5 ;  /* 0x00000000050572ca */ /* 0x000fce00000e0000 */
[----:B------:R-:W-:-:S04]  /*0360*/  UIADD3 UR17, UP3, UPT, UR26, -UR22, URZ ;  /* 0x800000161a117290 */ /* 0x000fc8000ff7e0ff */
[----:B------:R-:W-:Y:S02]  /*0370*/  UIADD3 UR16, UP4, UPT, UR4, -UR22, URZ ;  /* 0x8000001604107290 */ /* 0x000fe4000ff9e0ff */
[----:B------:R-:W-:Y:S02]  /*0380*/  UIADD3.X UR9, UPT, UPT, UR27, ~UR23, URZ, UP3, !UPT ;  /* 0x800000171b097290 */ /* 0x000fe40009ffe4ff */
[----:B------:R-:W-:Y:S02]  /*0390*/  UIADD3 UR8, UP3, UPT, -UR17, UR18, URZ ;  /* 0x0000001211087290 */ /* 0x000fe4000ff7e1ff */
[----:B------:R-:W-:Y:S02]  /*03a0*/  UIADD3.X UR4, UPT, UPT, UR5, ~UR23, URZ, UP4, !UPT ;  /* 0x8000001705047290 */ /* 0x000fe4000a7fe4ff */
[----:B------:R-:W-:Y:S02]  /*03b0*/  UIADD3 UR5, UP4, UP5, -UR16, UR7, UR18 ;  /* 0x0000000710057290 */ /* 0x000fe4000fd9e112 */
[----:B------:R-:W-:-:S02]  /*03c0*/  UIADD3.X UR9, UPT, UPT, ~UR9, UR19, URZ, UP3, !UPT ;  /* 0x0000001309097290 */ /* 0x000fc40009ffe5ff */
[----:B------:R-:W-:Y:S02]  /*03d0*/  UIADD3.X UR4, UPT, UPT, ~UR4, URZ, UR19, UP4, UP5 ;  /* 0x000000ff04047290 */ /* 0x000fe4000a7ea513 */
[----:B------:R-:W-:Y:S02]  /*03e0*/  UISETP.LT.U32.AND.EX UP3, UPT, UR21, UR13, UPT, UP1 ;  /* 0x0000000d1500728c */ /* 0x000fe4000bf61110 */
[----:B------:R-:W-:Y:S02]  /*03f0*/  USEL UR5, UR20, UR5, !UP0 ;  /* 0x0000000514057287 */ /* 0x000fe4000c000000 */
[----:B------:R-:W-:Y:S02]  /*0400*/  USEL UR4, UR21, UR4, !UP0 ;  /* 0x0000000415047287 */ /* 0x000fe4000c000000 */
[----:B------:R-:W-:Y:S02]  /*0410*/  @!UP0 USEL UR16, UR20, UR12, UP3 ;  /* 0x0000000c14108287 */ /* 0x000fe40009800000 */
[----:B------:R-:W-:-:S02]  /*0420*/  UISETP.NE.AND UP0, UPT, UR6, URZ, UPT ;  /* 0x000000ff0600728c */ /* 0x000fc4000bf05270 */
[----:B------:R-:W-:Y:S02]  /*0430*/  UISETP.LT.U32.AND UP2, UPT, UR8, UR10, UPT ;  /* 0x0000000a0800728c */ /* 0x000fe4000bf41070 */
[----:B------:R-:W-:Y:S02]  /*0440*/  UISETP.LT.U32.AND UP4, UPT, UR5, UR10, UPT ;  /* 0x0000000a0500728c */ /* 0x000fe4000bf81070 */
[----:B------:R-:W-:Y:S02]  /*0450*/  UISETP.LT.U32.AND.EX UP1, UPT, UR9, UR11, UPT, UP2 ;  /* 0x0000000b0900728c */ /* 0x000fe4000bf21120 */
[----:B------:R-:W-:Y:S02]  /*0460*/  UISETP.LT.U32.AND.EX UP2, UPT, UR4, UR11, UPT, UP4 ;  /* 0x0000000b0400728c */ /* 0x000fe4000bf41140 */
[----:B------:R-:W-:Y:S02]  /*0470*/  USEL UR7, UR8, UR10, UP1 ;  /* 0x0000000a08077287 */ /* 0x000fe40008800000 */
[----:B------:R-:W-:-:S02]  /*0480*/  USEL UR5, UR5, UR10, UP2 ;  /* 0x0000000a05057287 */ /* 0x000fc40009000000 */
[----:B------:R-:W-:Y:S02]  /*0490*/  UIADD3 UR4, UPT, UPT, UR16, -UR17, URZ ;  /* 0x8000001110047290 */ /* 0x000fe4000fffe0ff */
[----:B------:R-:W-:Y:S02]  /*04a0*/  USEL UR8, UR9, UR11, UP1 ;  /* 0x0000000b09087287 */ /* 0x000fe40008800000 */
[----:B------:R-:W-:Y:S01]  /*04b0*/  UIADD3 UR5, UPT, UPT, UR5, -UR7, URZ ;  /* 0x8000000705057290 */ /* 0x000fe2000fffe0ff */
[----:B------:R-:W-:Y:S11]  /*04c0*/  BRA.U !UP0, `(.L_x_1) ;  /* 0x0000000108b07547 */ /* 0x000ff6000b800000 */
[----:B------:R-:W0:Y:S01]  /*04d0*/  LDCU.64 UR10, c[0x0][0x388] ;  /* 0x00007100ff0a77ac */ /* 0x000e220008000a00 */
[C---:B--2---:R-:W-:Y:S02]  /*04e0*/  IADD3 R2, P0, PT, R0.reuse, UR26, RZ ;  /* 0x0000001a00027c10 */ /* 0x044fe4000ff1e0ff */
[----:B------:R-:W-:-:S03]  /*04f0*/  ISETP.GE.AND P6, PT, R0, UR4, PT ;  /* 0x0000000400007c0c */ /* 0x000fc6000bfc6270 */
[----:B------:R-:W-:Y:S01]  /*0500*/  IMAD.X R3, RZ, RZ, UR27, P0 ;  /* 0x0000001bff037e24 */ /* 0x000fe200080e06ff */
[----:B0-----:R-:W-:-:S04]  /*0510*/  LEA R4, P0, R2, UR10, 0x3 ;  /* 0x0000000a02047c11 */ /* 0x001fc8000f8018ff */
[----:B------:R-:W-:-:S05]  /*0520*/  LEA.HI.X R5, R2, UR11, R3, 0x3, P0 ;  /* 0x0000000b02057c11 */ /* 0x000fca00080f1c03 */
[----:B------:R0:W5:Y:S01]  /*0530*/  @!P6 LDG.E.64 R2, desc[UR14][R4.64] ;  /* 0x0000000e0402e981 */ /* 0x000162000c1e1b00 */
[C---:B------:R-:W-:Y:S01]  /*0540*/  VIADD R7, R0.reuse, 0x100 ;  /* 0x0000010000077836 */ /* 0x040fe20000000000 */
[----:B------:R-:W-:Y:S01]  /*0550*/  UIADD3 UR6, UP1, UP2, UR7, UR22, UR20 ;  /* 0x0000001607067290 */ /* 0x000fe2000fa3e014 */
[C---:B------:R-:W-:Y:S02]  /*0560*/  VIADD R6, R0.reuse, -UR4 ;  /* 0x8000000400067c36 */ /* 0x040fe40008000000 */
[C---:B------:R-:W-:Y:S01]  /*0570*/  VIADD R8, R0.reuse, 0x200 ;  /* 0x0000020000087836 */ /* 0x040fe20000000000 */
[----:B------:R-:W-:Y:S01]  /*0580*/  UIADD3.X UR7, UPT, UPT, UR8, UR23, UR21, UP1, UP2 ;  /* 0x0000001708077290 */ /* 0x000fe20008fe4415 */
[----:B------:R-:W-:Y:S01]  /*0590*/  ISETP.GE.AND P5, PT, R7, UR4, PT ;  /* 0x0000000407007c0c */ /* 0x000fe2000bfa6270 */
[----:B------:R-:W-:Y:S01]  /*05a0*/  VIADD R7, R0, 0x300 ;  /* 0x0000030000077836 */ /* 0x000fe20000000000 */
[----:B------:R-:W-:Y:S02]  /*05b0*/  IADD3 R9, P0, PT, R6, UR6, RZ ;  /* 0x0000000606097c10 */ /* 0x000fe4000ff1e0ff */
[----:B------:R-:W-:Y:S01]  /*05c0*/  ISETP.GE.AND P4, PT, R8, UR4, PT ;  /* 0x0000000408007c0c */ /* 0x000fe2000bf86270 */
[----:B------:R-:W-:Y:S01]  /*05d0*/  VIADD R8, R0, 0x500 ;  /* 0x0000050000087836 */ /* 0x000fe20000000000 */
[----:B------:R-:W-:-:S02]  /*05e0*/  LEA.HI.X.SX32 R6, R6, UR7, 0x1, P0 ;  /* 0x0000000706067c11 */ /* 0x000fc400080f0eff */
[----:B------:R-:W-:Y:S02]  /*05f0*/  ISETP.GE.AND P3, PT, R7, UR4, PT ;  /* 0x0000000407007c0c */ /* 0x000fe4000bf66270 */
[C---:B------:R-:W-:Y:S02]  /*0600*/  LEA R12, P0, R9.reuse, UR10, 0x3 ;  /* 0x0000000a090c7c11 */ /* 0x040fe4000f8018ff */
[C---:B------:R-:W-:Y:S02]  /*0610*/  LOP3.LUT R7, R0.reuse, 0x400, RZ, 0xfc, !PT ;  /* 0x0000040000077812 */ /* 0x040fe400078efcff */
[----:B------:R-:W-:Y:S01]  /*0620*/  LEA.HI.X R13, R9, UR11, R6, 0x3, P0 ;  /* 0x0000000b090d7c11 */ /* 0x000fe200080f1c06 */
[C---:B------:R-:W-:Y:S01]  /*0630*/  VIADD R6, R0.reuse, 0x600 ;  /* 0x0000060000067836 */ /* 0x040fe20000000000 */
[----:B------:R-:W-:Y:S01]  /*0640*/  ISETP.GE.AND P2, PT, R7, UR4, PT ;  /* 0x0000000407007c0c */ /* 0x000fe2000bf46270 */
[----:B------:R-:W-:Y:S01]  /*0650*/  VIADD R7, R0, 0x700 ;  /* 0x0000070000077836 */ /* 0x000fe20000000000 */
[----:B------:R-:W-:Y:S01]  /*0660*/  ISETP.GE.AND P1, PT, R8, UR4, PT ;  /* 0x0000000408007c0c */ /* 0x000fe2000bf26270 */
[----:B------:R0:W5:Y:S01]  /*0670*/  @P5 LDG.E.64 R18, desc[UR14][R12.64+0x800] ;  /* 0x0008000e0c125981 */ /* 0x000162000c1e1b00 */
[----:B------:R-:W-:-:S03]  /*0680*/  ISETP.GE.AND P0, PT, R6, UR4, PT ;  /* 0x0000000406007c0c */ /* 0x000fc6000bf06270 */
[----:B------:R0:W5:Y:S06]  /*0690*/  @P3 LDG.E.64 R8, desc[UR14][R12.64+0x1800] ;  /* 0x0018000e0c083981 */ /* 0x00016c000c1e1b00 */
[----:B------:R0:W5:Y:S04]  /*06a0*/  @P2 LDG.E.64 R10, desc[UR14][R12.64+0x2000] ;  /* 0x0020000e0c0a2981 */ /* 0x000168000c1e1b00 */
[----:B------:R0:W5:Y:S04]  /*06b0*/  @P1 LDG.E.64 R20, desc[UR14][R12.64+0x2800] ;  /* 0x0028000e0c141981 */ /* 0x000168000c1e1b00 */
[----:B------:R0:W5:Y:S04]  /*06c0*/  @P0 LDG.E.64 R14, desc[UR14][R12.64+0x3000] ;  /* 0x0030000e0c0e0981 */ /* 0x000168000c1e1b00 */
[----:B------:R0:W5:Y:S01]  /*06d0*/  @P6 LDG.E.64 R2, desc[UR14][R12.64] ;  /* 0x0000000e0c026981 */ /* 0x000162000c1e1b00 */
[----:B------:R-:W-:-:S03]  /*06e0*/  ISETP.GE.AND P6, PT, R7, UR4, PT ;  /* 0x0000000407007c0c */ /* 0x000fc6000bfc6270 */
[----:B------:R0:W5:Y:S10]  /*06f0*/  @P4 LDG.E.64 R6, desc[UR14][R12.64+0x1000] ;  /* 0x0010000e0c064981 */ /* 0x000174000c1e1b00 */
[----:B------:R0:W5:Y:S04]  /*0700*/  @P6 LDG.E.64 R16, desc[UR14][R12.64+0x3800] ;  /* 0x0038000e0c106981 */ /* 0x000168000c1e1b00 */
[----:B------:R0:W5:Y:S04]  /*0710*/  @!P5 LDG.E.64 R18, desc[UR14][R4.64+0x800] ;  /* 0x0008000e0412d981 */ /* 0x000168000c1e1b00 */
[----:B------:R0:W5:Y:S04]  /*0720*/  @!P3 LDG.E.64 R8, desc[UR14][R4.64+0x1800] ;  /* 0x0018000e0408b981 */ /* 0x000168000c1e1b00 */
[----:B------:R0:W5:Y:S04]  /*0730*/  @!P2 LDG.E.64 R10, desc[UR14][R4.64+0x2000] ;  /* 0x0020000e040aa981 */ /* 0x000168000c1e1b00 */
[----:B------:R0:W5:Y:S04]  /*0740*/  @!P1 LDG.E.64 R20, desc[UR14][R4.64+0x2800] ;  /* 0x0028000e04149981 */ /* 0x000168000c1e1b00 */
[----:B------:R0:W5:Y:S04]  /*0750*/  @!P0 LDG.E.64 R14, desc[UR14][R4.64+0x3000] ;  /* 0x0030000e040e8981 */ /* 0x000168000c1e1b00 */
[----:B------:R0:W5:Y:S04]  /*0760*/  @!P4 LDG.E.64 R6, desc[UR14][R4.64+0x1000] ;  /* 0x0010000e0406c981 */ /* 0x000168000c1e1b00 */
[----:B------:R0:W5:Y:S01]  /*0770*/  @!P6 LDG.E.64 R16, desc[UR14][R4.64+0x3800] ;  /* 0x0038000e0410e981 */ /* 0x000162000c1e1b00 */
[----:B------:R-:W-:Y:S05]  /*0780*/  BRA `(.L_x_2) ;  /* 0x0000000400e87947 */ /* 0x000fea0003800000 */
.L_x_1:
[----:B------:R-:W-:Y:S01]  /*0790*/  UIADD3 UR7, UP1, UP2, UR7, UR22, UR20 ;  /* 0x0000001607077290 */ /* 0x000fe2000fa3e014 */
[----:B------:R-:W-:Y:S01]  /*07a0*/  IMAD.U32 R2, RZ, RZ, UR26 ;  /* 0x0000001aff027e24 */ /* 0x000fe2000f8e00ff */
[C---:B--2---:R-:W-:Y:S01]  /*07b0*/  ISETP.GE.AND P0, PT, R0.reuse, UR4, PT ;  /* 0x0000000400007c0c */ /* 0x044fe2000bf06270 */
[C---:B------:R-:W-:Y:S01]  /*07c0*/  VIADD R5, R0.reuse, -UR4 ;  /* 0x8000000400057c36 */ /* 0x040fe20008000000 */
[----:B------:R-:W-:Y:S01]  /*07d0*/  UIADD3.X UR8, UPT, UPT, UR8, UR23, UR21, UP1, UP2 ;  /* 0x0000001708087290 */ /* 0x000fe20008fe4415 */
[----:B------:R-:W-:Y:S01]  /*07e0*/  VIADD R7, R0, 0x100 ;  /* 0x0000010000077836 */ /* 0x000fe20000000000 */
[----:B------:R-:W-:Y:S01]  /*07f0*/  SEL R2, R2, UR7, !P0 ;  /* 0x0000000702027c07 */ /* 0x000fe2000c000000 */
[C---:B------:R-:W-:Y:S01]  /*0800*/  VIADD R11, R0.reuse, 0x200 ;  /* 0x00000200000b7836 */ /* 0x040fe20000000000 */
[----:B------:R-:W-:Y:S01]  /*0810*/  SEL R3, R0, R5, !P0 ;  /* 0x0000000500037207 */ /* 0x000fe20004000000 */
[----:B------:R-:W-:Y:S01]  /*0820*/  IMAD.U32 R9, RZ, RZ, UR27 ;  /* 0x0000001bff097e24 */ /* 0x000fe2000f8e00ff */
[----:B------:R-:W-:Y:S01]  /*0830*/  ISETP.GE.AND P2, PT, R7, UR4, PT ;  /* 0x0000000407007c0c */ /* 0x000fe2000bf46270 */
[----:B------:R-:W-:Y:S01]  /*0840*/  VIADD R6, R11, -UR4 ;  /* 0x800000040b067c36 */ /* 0x000fe20008000000 */
[----:B------:R-:W-:Y:S01]  /*0850*/  IADD3 R3, P1, PT, R3, R2, RZ ;  /* 0x0000000203037210 */ /* 0x000fe20007f3e0ff */
[----:B------:R-:W-:Y:S01]  /*0860*/  VIADD R2, R7, -UR4 ;  /* 0x8000000407027c36 */ /* 0x000fe20008000000 */
[----:B------:R-:W-:Y:S01]  /*0870*/  ISETP.GE.AND P3, PT, R11, UR4, PT ;  /* 0x000000040b007c0c */ /* 0x000fe2000bf66270 */
[----:B------:R-:W-:Y:S01]  /*0880*/  IMAD.U32 R4, RZ, RZ, UR26 ;  /* 0x0000001aff047e24 */ /* 0x000fe2000f8e00ff */
[----:B------:R-:W-:Y:S01]  /*0890*/  SHF.R.S32.HI R10, RZ, 0x1f, R5 ;  /* 0x0000001fff0a7819 */ /* 0x000fe20000011405 */
[----:B------:R-:W-:Y:S01]  /*08a0*/  IMAD.U32 R8, RZ, RZ, UR26 ;  /* 0x0000001aff087e24 */ /* 0x000fe2000f8e00ff */
[----:B------:R-:W-:Y:S01]  /*08b0*/  SEL R5, R7, R2, !P2 ;  /* 0x0000000207057207 */ /* 0x000fe20005000000 */
[----:B------:R-:W-:Y:S01]  /*08c0*/  IMAD.U32 R15, RZ, RZ, UR27 ;  /* 0x0000001bff0f7e24 */ /* 0x000fe2000f8e00ff */
[----:B------:R-:W-:Y:S01]  /*08d0*/  SEL R7, R11, R6, !P3 ;  /* 0x000000060b077207 */ /* 0x000fe20005800000 */
[----:B------:R-:W-:Y:S01]  /*08e0*/  IMAD.U32 R12, RZ, RZ, UR26 ;  /* 0x0000001aff0c7e24 */ /* 0x000fe2000f8e00ff */
[----:B------:R-:W-:Y:S01]  /*08f0*/  SEL R9, R9, UR8, !P0 ;  /* 0x0000000809097c07 */ /* 0x000fe2000c000000 */
[----:B------:R-:W-:Y:S01]  /*0900*/  IMAD.U32 R13, RZ, RZ, UR27 ;  /* 0x0000001bff0d7e24 */ /* 0x000fe2000f8e00ff */
[----:B------:R-:W-:Y:S01]  /*0910*/  SEL R10, R10, RZ, P0 ;  /* 0x000000ff0a0a7207 */ /* 0x000fe20000000000 */
[----:B------:R-:W-:Y:S01]  /*0920*/  IMAD.U32 R14, RZ, RZ, UR26 ;  /* 0x0000001aff0e7e24 */ /* 0x000fe2000f8e00ff */
[----:B------:R-:W-:Y:S01]  /*0930*/  SEL R4, R4, UR7, !P3 ;  /* 0x0000000704047c07 */ /* 0x000fe2000d800000 */
[----:B------:R-:W-:Y:S01]  /*0940*/  IMAD.U32 R17, RZ, RZ, UR27 ;  /* 0x0000001bff117e24 */ /* 0x000fe2000f8e00ff */
[----:B------:R-:W-:Y:S01]  /*0950*/  LOP3.LUT R11, R0, 0x400, RZ, 0xfc, !PT ;  /* 0x00000400000b7812 */ /* 0x000fe200078efcff */
[----:B------:R-:W-:Y:S01]  /*0960*/  IMAD.X R10, R10, 0x1, R9, P1 ;  /* 0x000000010a0a7824 */ /* 0x000fe200008e0609 */
[----:B------:R-:W-:Y:S01]  /*0970*/  IADD3 R7, P5, PT, R7, R4, RZ ;  /* 0x0000000407077210 */ /* 0x000fe20007fbe0ff */
[----:B------:R-:W-:Y:S01]  /*0980*/  VIADD R9, R0, 0x300 ;  /* 0x0000030000097836 */ /* 0x000fe20000000000 */
[----:B------:R-:W-:Y:S01]  /*0990*/  SEL R8, R8, UR7, !P2 ;  /* 0x0000000708087c07 */ /* 0x000fe2000d000000 */
[C---:B------:R-:W-:Y:S01]  /*09a0*/  VIADD R4, R11.reuse, -UR4 ;  /* 0x800000040b047c36 */ /* 0x040fe20008000000 */
[----:B------:R-:W-:Y:S01]  /*09b0*/  ISETP.GE.AND P1, PT, R11, UR4, PT ;  /* 0x000000040b007c0c */ /* 0x000fe2000bf26270 */
[----:B------:R-:W-:Y:S01]  /*09c0*/  IMAD.U32 R16, RZ, RZ, UR26 ;  /* 0x0000001aff107e24 */ /* 0x000fe2000f8e00ff */
[----:B------:R-:W-:Y:S01]  /*09d0*/  SHF.R.S32.HI R2, RZ, 0x1f, R2 ;  /* 0x0000001fff027819 */ /* 0x000fe20000011402 */
[----:B------:R-:W-:Y:S01]  /*09e0*/  VIADD R21, R0, 0x700 ;  /* 0x0000070000157836 */ /* 0x000fe20000000000 */
[----:B------:R-:W-:Y:S01]  /*09f0*/  IADD3 R5, P4, PT, R5, R8, RZ ;  /* 0x0000000805057210 */ /* 0x000fe20007f9e0ff */
[----:B------:R-:W-:Y:S01]  /*0a00*/  VIADD R8, R9, -UR4 ;  /* 0x8000000409087c36 */ /* 0x000fe20008000000 */
[----:B------:R-:W-:Y:S01]  /*0a10*/  SHF.R.S32.HI R6, RZ, 0x1f, R6 ;  /* 0x0000001fff067819 */ /* 0x000fe20000011406 */
[----:B------:R-:W-:Y:S01]  /*0a20*/  IMAD.U32 R18, RZ, RZ, UR26 ;  /* 0x0000001aff127e24 */ /* 0x000fe2000f8e00ff */
[----:B------:R-:W-:Y:S01]  /*0a30*/  SEL R15, R15, UR8, !P2 ;  /* 0x000000080f0f7c07 */ /* 0x000fe2000d000000 */
[----:B------:R-:W-:Y:S01]  /*0a40*/  IMAD.U32 R20, RZ, RZ, UR26 ;  /* 0x0000001aff147e24 */ /* 0x000fe2000f8e00ff */
[----:B------:R-:W-:Y:S01]  /*0a50*/  SEL R11, R11, R4, !P1 ;  /* 0x000000040b0b7207 */ /* 0x000fe20004800000 */
[----:B------:R-:W-:Y:S01]  /*0a60*/  IMAD.U32 R25, RZ, RZ, UR27 ;  /* 0x0000001bff197e24 */ /* 0x000fe2000f8e00ff */
[----:B------:R-:W-:Y:S01]  /*0a70*/  SEL R12, R12, UR7, !P1 ;  /* 0x000000070c0c7c07 */ /* 0x000fe2000c800000 */
[----:B------:R-:W-:Y:S01]  /*0a80*/  IMAD.U32 R23, RZ, RZ, UR27 ;  /* 0x0000001bff177e24 */ /* 0x000fe2000f8e00ff */
[----:B------:R-:W-:-:S02]  /*0a90*/  SEL R2, R2, RZ, P2 ;  /* 0x000000ff02027207 */ /* 0x000fc40001000000 */
[----:B------:R-:W-:Y:S02]  /*0aa0*/  ISETP.GE.AND P0, PT, R9, UR4, PT ;  /* 0x0000000409007c0c */ /* 0x000fe4000bf06270 */
[----:B------:R-:W-:Y:S02]  /*0ab0*/  SEL R13, R13, UR8, !P3 ;  /* 0x000000080d0d7c07 */ /* 0x000fe4000d800000 */
[----:B------:R-:W-:Y:S02]  /*0ac0*/  SEL R6, R6, RZ, P3 ;  /* 0x000000ff06067207 */ /* 0x000fe40001800000 */
[----:B------:R-:W-:Y:S01]  /*0ad0*/  IADD3 R11, P3, PT, R11, R12, RZ ;  /* 0x0000000c0b0b7210 */ /* 0x000fe20007f7e0ff */
[----:B------:R-:W-:Y:S01]  /*0ae0*/  IMAD.X R12, R2, 0x1, R15, P4 ;  /* 0x00000001020c7824 */ /* 0x000fe200020e060f */
[----:B------:R-:W-:Y:S01]  /*0af0*/  SEL R9, R9, R8, !P0 ;  /* 0x0000000809097207 */ /* 0x000fe20004000000 */
[----:B------:R-:W-:Y:S01]  /*0b00*/  VIADD R15, R0, 0x600 ;  /* 0x00000600000f7836 */ /* 0x000fe20000000000 */
[----:B------:R-:W-:-:S02]  /*0b10*/  SEL R14, R14, UR7, !P0 ;  /* 0x000000070e0e7c07 */ /* 0x000fc4000c000000 */
[----:B------:R-:W-:Y:S01]  /*0b20*/  SHF.R.S32.HI R8, RZ, 0x1f, R8 ;  /* 0x0000001fff087819 */ /* 0x000fe20000011408 */
[----:B------:R-:W-:Y:S01]  /*0b30*/  VIADD R2, R15, -UR4 ;  /* 0x800000040f027c36 */ /* 0x000fe20008000000 */
[----:B------:R-:W-:Y:S01]  /*0b40*/  IADD3 R9, P2, PT, R9, R14, RZ ;  /* 0x0000000e09097210 */ /* 0x000fe20007f5e0ff */
[----:B------:R-:W-:Y:S01]  /*0b50*/  IMAD.X R14, R6, 0x1, R13, P5 ;  /* 0x00000001060e7824 */ /* 0x000fe200028e060d */
[----:B------:R-:W-:Y:S01]  /*0b60*/  ISETP.GE.AND P5, PT, R15, UR4, PT ;  /* 0x000000040f007c0c */ /* 0x000fe2000bfa6270 */
[----:B------:R-:W-:Y:S01]  /*0b70*/  VIADD R13, R0, 0x500 ;  /* 0x00000500000d7836 */ /* 0x000fe20000000000 */
[----:B------:R-:W-:Y:S02]  /*0b80*/  SEL R17, R17, UR8, !P0 ;  /* 0x0000000811117c07 */ /* 0x000fe4000c000000 */
[----:B------:R-:W-:Y:S01]  /*0b90*/  SEL R15, R15, R2, !P5 ;  /* 0x000000020f0f7207 */ /* 0x000fe20006800000 */
[----:B------:R-:W-:Y:S01]  /*0ba0*/  VIADD R6, R13, -UR4 ;  /* 0x800000040d067c36 */ /* 0x000fe20008000000 */
[----:B------:R-:W-:-:S02]  /*0bb0*/  SEL R16, R16, UR7, !P5 ;  /* 0x0000000710107c07 */ /* 0x000fc4000e800000 */
[----:B------:R-:W-:Y:S02]  /*0bc0*/  SEL R8, R8, RZ, P0 ;  /* 0x000000ff08087207 */ /* 0x000fe40000000000 */
[----:B------:R-:W-:Y:S02]  /*0bd0*/  IADD3 R15, P0, PT, R15, R16, RZ ;  /* 0x000000100f0f7210 */ /* 0x000fe40007f1e0ff */
[----:B------:R-:W-:Y:S01]  /*0be0*/  ISETP.GE.AND P4, PT, R13, UR4, PT ;  /* 0x000000040d007c0c */ /* 0x000fe2000bf86270 */
[----:B------:R-:W-:Y:S01]  /*0bf0*/  IMAD.X R16, R8, 0x1, R17, P2 ;  /* 0x0000000108107824 */ /* 0x000fe200010e0611 */
[C---:B------:R-:W-:Y:S01]  /*0c00*/  ISETP.GE.AND P2, PT, R21.reuse, UR4, PT ;  /* 0x0000000415007c0c */ /* 0x040fe2000bf46270 */
[----:B------:R-:W-:Y:S01]  /*0c10*/  VIADD R8, R21, -UR4 ;  /* 0x8000000415087c36 */ /* 0x000fe20008000000 */
[----:B------:R-:W-:Y:S02]  /*0c20*/  SHF.R.S32.HI R19, RZ, 0x1f, R4 ;  /* 0x0000001fff137819 */ /* 0x000fe40000011404 */
[----:B------:R-:W-:-:S02]  /*0c30*/  SEL R18, R18, UR7, !P4 ;  /* 0x0000000712127c07 */ /* 0x000fc4000e000000 */
[----:B------:R-:W-:Y:S01]  /*0c40*/  SEL R4, R20, UR7, !P2 ;  /* 0x0000000714047c07 */ /* 0x000fe2000d000000 */
[----:B------:R-:W0:Y:S01]  /*0c50*/  LDCU.64 UR6, c[0x0][0x3a0] ;  /* 0x00007400ff0677ac */ /* 0x000e220008000a00 */
[----:B------:R-:W-:Y:S02]  /*0c60*/  SEL R13, R13, R6, !P4 ;  /* 0x000000060d0d7207 */ /* 0x000fe40006000000 */
[----:B------:R-:W-:Y:S01]  /*0c70*/  SEL R17, R21, R8, !P2 ;  /* 0x0000000815117207 */ /* 0x000fe20005000000 */
[----:B------:R-:W-:Y:S01]  /*0c80*/  IMAD.U32 R21, RZ, RZ, UR27 ;  /* 0x0000001bff157e24 */ /* 0x000fe2000f8e00ff */
[----:B------:R-:W-:Y:S01]  /*0c90*/  IADD3 R13, P6, PT, R13, R18, RZ ;  /* 0x000000120d0d7210 */ /* 0x000fe20007fde0ff */
[----:B------:R-:W-:Y:S01]  /*0ca0*/  IMAD.U32 R18, RZ, RZ, UR27 ;  /* 0x0000001bff127e24 */ /* 0x000fe2000f8e00ff */
[----:B------:R-:W-:Y:S02]  /*0cb0*/  SHF.R.S32.HI R6, RZ, 0x1f, R6 ;  /* 0x0000001fff067819 */ /* 0x000fe40000011406 */
[----:B------:R-:W-:-:S02]  /*0cc0*/  SHF.R.S32.HI R2, RZ, 0x1f, R2 ;  /* 0x0000001fff027819 */ /* 0x000fc40000011402 */
[----:B------:R-:W-:Y:S02]  /*0cd0*/  SHF.R.S32.HI R8, RZ, 0x1f, R8 ;  /* 0x0000001fff087819 */ /* 0x000fe40000011408 */
[----:B------:R-:W-:Y:S02]  /*0ce0*/  SEL R18, R18, UR8, !P1 ;  /* 0x0000000812127c07 */ /* 0x000fe4000c800000 */
[----:B------:R-:W-:Y:S02]  /*0cf0*/  SEL R19, R19, RZ, P1 ;  /* 0x000000ff13137207 */ /* 0x000fe40000800000 */
[----:B------:R-:W-:Y:S02]  /*0d00*/  IADD3 R17, P1, PT, R17, R4, RZ ;  /* 0x0000000411117210 */ /* 0x000fe40007f3e0ff */
[----:B------:R-:W-:Y:S01]  /*0d10*/  SEL R25, R25, UR8, !P4 ;  /* 0x0000000819197c07 */ /* 0x000fe2000e000000 */
[----:B------:R-:W-:Y:S01]  /*0d20*/  IMAD.X R18, R19, 0x1, R18, P3 ;  /* 0x0000000113127824 */ /* 0x000fe200018e0612 */
[----:B------:R-:W-:-:S02]  /*0d30*/  SEL R23, R23, UR8, !P5 ;  /* 0x0000000817177c07 */ /* 0x000fc4000e800000 */
[----:B------:R-:W-:Y:S02]  /*0d40*/  SEL R21, R21, UR8, !P2 ;  /* 0x0000000815157c07 */ /* 0x000fe4000d000000 */
[----:B------:R-:W-:Y:S02]  /*0d50*/  SEL R6, R6, RZ, P4 ;  /* 0x000000ff06067207 */ /* 0x000fe40002000000 */
[----:B------:R-:W-:Y:S02]  /*0d60*/  SEL R2, R2, RZ, P5 ;  /* 0x000000ff02027207 */ /* 0x000fe40002800000 */
[----:B------:R-:W-:Y:S01]  /*0d70*/  SEL R8, R8, RZ, P2 ;  /* 0x000000ff08087207 */ /* 0x000fe20001000000 */
[----:B------:R-:W-:Y:S01]  /*0d80*/  IMAD.X R20, R6, 0x1, R25, P6 ;  /* 0x0000000106147824 */ /* 0x000fe200030e0619 */
[----:B0-----:R-:W-:Y:S01]  /*0d90*/  LEA R6, P2, R7, UR6, 0x3 ;  /* 0x0000000607067c11 */ /* 0x001fe2000f8418ff */
[----:B------:R-:W-:Y:S01]  /*0da0*/  IMAD.X R22, R2, 0x1, R23, P0 ;  /* 0x0000000102167824 */ /* 0x000fe200000e0617 */
[----:B------:R-:W-:Y:S01]  /*0db0*/  LEA R2, P0, R3, UR6, 0x3 ;  /* 0x0000000603027c11 */ /* 0x000fe2000f8018ff */
[----:B------:R-:W-:Y:S01]  /*0dc0*/  IMAD.X R24, R8, 0x1, R21, P1 ;  /* 0x0000000108187824 */ /* 0x000fe200008e0615 */
[----:B------:R-:W-:-:S02]  /*0dd0*/  LEA R8, P3, R9, UR6, 0x3 ;  /* 0x0000000609087c11 */ /* 0x000fc4000f8618ff */
[----:B------:R-:W-:Y:S02]  /*0de0*/  LEA R4, P1, R5, UR6, 0x3 ;  /* 0x0000000605047c11 */ /* 0x000fe4000f8218ff */
[----:B------:R-:W-:Y:S02]  /*0df0*/  LEA.HI.X R3, R3, UR7, R10, 0x3, P0 ;  /* 0x0000000703037c11 */ /* 0x000fe400080f1c0a */
[----:B------:R-:W-:Y:S02]  /*0e00*/  LEA.HI.X R7, R7, UR7, R14, 0x3, P2 ;  /* 0x0000000707077c11 */ /* 0x000fe400090f1c0e */
[----:B------:R-:W-:Y:S02]  /*0e10*/  LEA.HI.X R9, R9, UR7, R16, 0x3, P3 ;  /* 0x0000000709097c11 */ /* 0x000fe400098f1c10 */
[----:B------:R-:W-:Y:S01]  /*0e20*/  LEA.HI.X R5, R5, UR7, R12, 0x3, P1 ;  /* 0x0000000705057c11 */ /* 0x000fe200088f1c0c */
[----:B------:R-:W5:Y:S01]  /*0e30*/  LDG.E.64 R2, desc[UR14][R2.64] ;  /* 0x0000000e02027981 */ /* 0x000f62000c1e1b00 */
[----:B------:R-:W-:-:S02]  /*0e40*/  LEA R10, P0, R11, UR6, 0x3 ;  /* 0x000000060b0a7c11 */ /* 0x000fc4000f8018ff */
[----:B------:R-:W-:Y:S01]  /*0e50*/  LEA R14, P2, R15, UR6, 0x3 ;  /* 0x000000060f0e7c11 */ /* 0x000fe2000f8418ff */
[----:B------:R-:W5:Y:S01]  /*0e60*/  LDG.E.64 R6, desc[UR14][R6.64] ;  /* 0x0000000e06067981 */ /* 0x000f62000c1e1b00 */
[----:B------:R-:W-:Y:S02]  /*0e70*/  LEA R16, P3, R17, UR6, 0x3 ;  /* 0x0000000611107c11 */ /* 0x000fe4000f8618ff */
[----:B------:R-:W-:Y:S01]  /*0e80*/  LEA R12, P1, R13, UR6, 0x3 ;  /* 0x000000060d0c7c11 */ /* 0x000fe2000f8218ff */
[----:B------:R-:W5:Y:S01]  /*0e90*/  LDG.E.64 R8, desc[UR14][R8.64] ;  /* 0x0000000e08087981 */ /* 0x000f62000c1e1b00 */
[----:B------:R-:W-:Y:S02]  /*0ea0*/  LEA.HI.X R11, R11, UR7, R18, 0x3, P0 ;  /* 0x000000070b0b7c11 */ /* 0x000fe400080f1c12 */
[----:B------:R-:W-:Y:S01]  /*0eb0*/  LEA.HI.X R15, R15, UR7, R22, 0x3, P2 ;  /* 0x000000070f0f7c11 */ /* 0x000fe200090f1c16 */
[----:B------:R1:W5:Y:S01]  /*0ec0*/  LDG.E.64 R18, desc[UR14][R4.64] ;  /* 0x0000000e04127981 */ /* 0x000362000c1e1b00 */
[----:B------:R-:W-:-:S02]  /*0ed0*/  LEA.HI.X R17, R17, UR7, R24, 0x3, P3 ;  /* 0x0000000711117c11 */ /* 0x000fc400098f1c18 */
[----:B------:R-:W-:Y:S01]  /*0ee0*/  LEA.HI.X R13, R13, UR7, R20, 0x3, P1 ;  /* 0x000000070d0d7c11 */ /* 0x000fe200088f1c14 */
[----:B------:R-:W5:Y:S04]  /*0ef0*/  LDG.E.64 R10, desc[UR14][R10.64] ;  /* 0x0000000e0a0a7981 */ /* 0x000f68000c1e1b00 */
[----:B------:R1:W5:Y:S04]  /*0f00*/  LDG.E.64 R20, desc[UR14][R12.64] ;  /* 0x0000000e0c147981 */ /* 0x000368000c1e1b00 */
[----:B------:R-:W5:Y:S04]  /*0f10*/  LDG.E.64 R14, desc[UR14][R14.64] ;  /* 0x0000000e0e0e7981 */ /* 0x000f68000c1e1b00 */
[----:B------:R-:W5:Y:S02]  /*0f20*/  LDG.E.64 R16, desc[UR14][R16.64] ;  /* 0x0000000e10107981 */ /* 0x000f64000c1e1b00 */
.L_x_2:
[----:B------:R-:W2:Y:S01]  /*0f30*/  S2UR UR7, SR_CgaCtaId ;  /* 0x00000000000779c3 */ /* 0x000ea20000008800 */
[----:B------:R-:W-:Y:S01]  /*0f40*/  UMOV UR6, 0x400 ;  /* 0x0000040000067882 */ /* 0x000fe20000000000 */
[----:B01----:R-:W-:Y:S01]  /*0f50*/  IMAD.SHL.U32 R5, R0, 0x8, RZ ;  /* 0x0000000800057824 */ /* 0x003fe200078e00ff */
[----:B--2---:R-:W-:-:S09]  /*0f60*/  ULEA UR6, UR7, UR6, 0x18 ;  /* 0x0000000607067291 */ /* 0x004fd2000f8ec0ff */
[----:B-----5:R0:W-:Y:S04]  /*0f70*/  STS.64 [R5+UR6], R2 ;  /* 0x0000000205007988 */ /* 0x0201e80008000a06 */
[----:B------:R-:W-:Y:S04]  /*0f80*/  STS.64 [R5+UR6+0x800], R18 ;  /* 0x0008001205007988 */ /* 0x000fe80008000a06 */
[----:B------:R-:W-:Y:S04]  /*0f90*/  STS.64 [R5+UR6+0x1000], R6 ;  /* 0x0010000605007988 */ /* 0x000fe80008000a06 */
[----:B------:R1:W-:Y:S04]  /*0fa0*/  STS.64 [R5+UR6+0x1800], R8 ;  /* 0x0018000805007988 */ /* 0x0003e80008000a06 */
[----:B------:R2:W-:Y:S04]  /*0fb0*/  STS.64 [R5+UR6+0x2000], R10 ;  /* 0x0020000a05007988 */ /* 0x0005e80008000a06 */
[----:B------:R2:W-:Y:S04]  /*0fc0*/  STS.64 [R5+UR6+0x2800], R20 ;  /* 0x0028001405007988 */ /* 0x0005e80008000a06 */
[----:B------:R2:W-:Y:S04]  /*0fd0*/  STS.64 [R5+UR6+0x3000], R14 ;  /* 0x0030000e05007988 */ /* 0x0005e80008000a06 */
[----:B------:R2:W-:Y:S01]  /*0fe0*/  STS.64 [R5+UR6+0x3800], R16 ;  /* 0x0038001005007988 */ /* 0x0005e20008000a06 */
[----:B------:R-:W-:Y:S01]  /*0ff0*/  BAR.SYNC.DEFER_BLOCKING 0x0 ;  /* 0x0000000000007b1d */ /* 0x000fe20000010000 */
[----:B------:R-:W-:-:S07]  /*1000*/  UIADD3 UR7, UPT, UPT, UR4, UR5, URZ ;  /* 0x0000000504077290 */ /* 0x000fce000fffe0ff */
[----:B------:R-:W-:Y:S01]  /*1010*/  PREEXIT ;  /* 0x000000000000782d */ /* 0x000fe20000000000 */
[----:B------:R-:W-:Y:S01]  /*1020*/  BSSY.RECONVERGENT B0, `(.L_x_3) ;  /* 0x0000018000007945 */ /* 0x000fe20003800200 */
[----:B------:R-:W-:-:S04]  /*1030*/  VIMNMX R4, PT, PT, R5, UR7, PT ;  /* 0x0000000705047c48 */ /* 0x000fc8000bfe0100 */
[C---:B------:R-:W-:Y:S01]  /*1040*/  ISETP.GE.AND P0, PT, R4.reuse, UR5, PT ;  /* 0x0000000504007c0c */ /* 0x040fe2000bf06270 */
[C---:B0-----:R-:W-:Y:S01]  /*1050*/  VIADD R2, R4.reuse, -UR5 ;  /* 0x8000000504027c36 */ /* 0x041fe20008000000 */
[----:B------:R-:W-:Y:S01]  /*1060*/  VIMNMX R3, PT, PT, R4, UR4, PT ;  /* 0x0000000404037c48 */ /* 0x000fe2000bfe0100 */
[----:B------:R-:W-:-:S03]  /*1070*/  ULEA UR5, UR4, UR6, 0x3 ;  /* 0x0000000604057291 */ /* 0x000fc6000f8e18ff */
[----:B-1----:R-:W-:-:S04]  /*1080*/  SEL R8, R2, RZ, P0 ;  /* 0x000000ff02087207 */ /* 0x002fc80000000000 */
[----:B------:R-:W-:-:S13]  /*1090*/  ISETP.GE.AND P0, PT, R8, R3, PT ;  /* 0x000000030800720c */ /* 0x000fda0003f06270 */
[----:B--2---:R-:W-:Y:S05]  /*10a0*/  @P0 BRA `(.L_x_4) ;  /* 0x00000000003c0947 */ /* 0x004fea0003800000 */
[----:B------:R-:W-:-:S07]  /*10b0*/  IMAD.MOV.U32 R9, RZ, RZ, R3 ;  /* 0x000000ffff097224 */ /* 0x000fce00078e0003 */
.L_x_5:
[----:B------:R-:W-:-:S05]  /*10c0*/  IMAD.IADD R2, R9, 0x1, -R8 ;  /* 0x0000000109027824 */ /* 0x000fca00078e0a08 */
[----:B------:R-:W-:-:S04]  /*10d0*/  LEA.HI R3, R2, R2, RZ, 0x1 ;  /* 0x0000000202037211 */ /* 0x000fc800078f08ff */
[----:B------:R-:W-:-:S04]  /*10e0*/  LEA.HI.SX32 R10, R3, R8, 0x1f ;  /* 0x00000008030a7211 */ /* 0x000fc800078ffaff */
[----:B------:R-:W-:Y:S02]  /*10f0*/  LOP3.LUT R3, RZ, R10, RZ, 0x33, !PT ;  /* 0x0000000aff037212 */ /* 0x000fe400078e33ff */
[----:B------:R-:W-:-:S03]  /*1100*/  LEA R2, R10, UR6, 0x3 ;  /* 0x000000060a027c11 */ /* 0x000fc6000f8e18ff */
[----:B------:R-:W-:-:S05]  /*1110*/  IMAD.IADD R3, R4, 0x1, R3 ;  /* 0x0000000104037824 */ /* 0x000fca00078e0203 */
[----:B------:R-:W-:Y:S02]  /*1120*/  LEA R6, R3, UR5, 0x3 ;  /* 0x0000000503067c11 */ /* 0x000fe4000f8e18ff */
[----:B------:R-:W-:Y:S04]  /*1130*/  LDS.64 R2, [R2] ;  /* 0x0000000002027984 */ /* 0x000fe80000000a00 */
[----:B------:R-:W0:Y:S02]  /*1140*/  LDS.64 R6, [R6] ;  /* 0x0000000006067984 */ /* 0x000e240000000a00 */
[----:B0-----:R-:W-:-:S06]  /*1150*/  DSETP.GEU.AND P0, PT, R6, R2, PT ;  /* 0x000000020600722a */ /* 0x001fcc0003f0e000 */
[----:B------:R-:W-:-:S08]  /*1160*/  SEL R9, R9, R10, P0 ;  /* 0x0000000a09097207 */ /* 0x000fd00000000000 */
[----:B------:R-:W-:-:S05]  /*1170*/  @P0 VIADD R8, R10, 0x1 ;  /* 0x000000010a080836 */ /* 0x000fca0000000000 */
[----:B------:R-:W-:-:S13]  /*1180*/  ISETP.GE.AND P0, PT, R8, R9, PT ;  /* 0x000000090800720c */ /* 0x000fda0003f06270 */
[----:B------:R-:W-:Y:S05]  /*1190*/  @!P0 BRA `(.L_x_5) ;  /* 0xfffffffc00c88947 */ /* 0x000fea000383ffff */
.L_x_4:
[----:B------:R-:W-:Y:S05]  /*11a0*/  BSYNC.RECONVERGENT B0 ;  /* 0x0000000000007941 */ /* 0x000fea0003800200 */
.L_x_3:
[----:B------:R-:W-:Y:S01]  /*11b0*/  IMAD.IADD R4, R4, 0x1, -R8 ;  /* 0x0000000104047824 */ /* 0x000fe200078e0a08 */
[C---:B------:R-:W-:Y:S01]  /*11c0*/  LEA R9, R8.reuse, UR6, 0x3 ;  /* 0x0000000608097c11 */ /* 0x040fe2000f8e18ff */
[----:B------:R-:W-:Y:S01]  /*11d0*/  VIADD R3, R8, 0x1 ;  /* 0x0000000108037836 */ /* 0x000fe20000000000 */
[----:B------:R-:W-:Y:S02]  /*11e0*/  PLOP3.LUT P0, PT, PT, PT, PT, 0x8, 0x80 ;  /* 0x000000000080781c */ /* 0x000fe40003f0e170 */
[C---:B------:R-:W-:Y:S01]  /*11f0*/  LEA R7, R4.reuse, UR5, 0x3 ;  /* 0x0000000504077c11 */ /* 0x040fe2000f8e18ff */
[----:B------:R-:W-:Y:S01]  /*1200*/  LDS.64 R20, [R9] ;  /* 0x0000000009147984 */ /* 0x000fe20000000a00 */
[----:B------:R-:W-:-:S03]  /*1210*/  VIADD R4, R4, UR4 ;  /* 0x0000000404047c36 */ /* 0x000fc60008000000 */
[----:B------:R-:W0:Y:S01]  /*1220*/  LDS.64 R18, [R7] ;  /* 0x0000000007127984 */ /* 0x000e220000000a00 */
[C---:B------:R-:W-:Y:S01]  /*1230*/  VIADD R2, R4.reuse, 0x1 ;  /* 0x0000000104027836 */ /* 0x040fe20000000000 */
[----:B------:R-:W-:-:S13]  /*1240*/  ISETP.GE.AND P1, PT, R4, UR7, PT ;  /* 0x0000000704007c0c */ /* 0x000fda000bf26270 */
[----:B0-----:R-:W-:-:S06]  /*1250*/  @!P1 DSETP.GEU.AND P2, PT, R18, R20, PT ;  /* 0x000000141200922a */ /* 0x001fcc0003f4e000 */
[----:B------:R-:W-:-:S04]  /*1260*/  @!P1 ISETP.GE.OR P0, PT, R8, UR4, !P2 ;  /* 0x0000000408009c0c */ /* 0x000fc8000d706670 */
[----:B------:R-:W-:Y:S02]  /*1270*/  FSEL R16, R18, R20, P0 ;  /* 0x0000001412107208 */ /* 0x000fe40000000000 */
[----:B------:R-:W-:-:S07]  /*1280*/  FSEL R17, R19, R21, P0 ;  /* 0x0000001513117208 */ /* 0x000fce0000000000 */
[----:B------:R-:W-:Y:S01]  /*1290*/  @P0 LDS.64 R18, [R7+0x8] ;  /* 0x0000080007120984 */ /* 0x000fe20000000a00 */
[----:B------:R-:W-:Y:S02]  /*12a0*/  @!P0 IMAD.MOV R2, RZ, RZ, R4 ;  /* 0x000000ffff028224 */ /* 0x000fe400078e0204 */
[----:B------:R-:W-:Y:S01]  /*12b0*/  @P0 IMAD.MOV R3, RZ, RZ, R8 ;  /* 0x000000ffff030224 */ /* 0x000fe200078e0208 */
[----:B------:R-:W0:Y:S01]  /*12c0*/  @!P0 LDS.64 R20, [R9+0x8] ;  /* 0x0000080009148984 */ /* 0x000e220000000a00 */
[----:B------:R-:W-:Y:S01]  /*12d0*/  PLOP3.LUT P0, PT, PT, PT, PT, 0x8, 0x80 ;  /* 0x000000000080781c */ /* 0x000fe20003f0e170 */
[C---:B------:R-:W-:Y:S01]  /*12e0*/  VIADD R4, R2.reuse, 0x1 ;  /* 0x0000000102047836 */ /* 0x040fe20000000000 */
[----:B------:R-:W-:Y:S01]  /*12f0*/  ISETP.GE.AND P1, PT, R2, UR7, PT ;  /* 0x0000000702007c0c */ /* 0x000fe2000bf26270 */
[----:B------:R-:W-:-:S12]  /*1300*/  VIADD R6, R3, 0x1 ;  /* 0x0000000103067836 */ /* 0x000fd80000000000 */
[----:B0-----:R-:W-:-:S06]  /*1310*/  @!P1 DSETP.GEU.AND P2, PT, R18, R20, PT ;  /* 0x000000141200922a */ /* 0x001fcc0003f4e000 */
[----:B------:R-:W-:-:S04]  /*1320*/  @!P1 ISETP.GE.OR P0, PT, R3, UR4, !P2 ;  /* 0x0000000403009c0c */ /* 0x000fc8000d706670 */
[----:B------:R-:W-:Y:S02]  /*1330*/  FSEL R14, R18, R20, P0 ;  /* 0x00000014120e7208 */ /* 0x000fe40000000000 */
[----:B------:R-:W-:-:S07]  /*1340*/  FSEL R15, R19, R21, P0 ;  /* 0x00000015130f7208 */ /* 0x000fce0000000000 */
[----:B------:R-:W-:Y:S02]  /*1350*/  @P0 IMAD.MOV R6, RZ, RZ, R3 ;  /* 0x000000ffff060224 */ /* 0x000fe400078e0203 */
[----:B------:R-:W-:Y:S02]  /*1360*/  @!P0 IMAD.MOV R4, RZ, RZ, R2 ;  /* 0x000000ffff048224 */ /* 0x000fe400078e0202 */
[C---:B------:R-:W-:Y:S01]  /*1370*/  VIADD R8, R6.reuse, 0x1 ;  /* 0x0000000106087836 */ /* 0x040fe20000000000 */
[----:B------:R-:W-:Y:S01]  /*1380*/  @!P0 LEA R2, R6, UR6, 0x3 ;  /* 0x0000000606028c11 */ /* 0x000fe2000f8e18ff */
[C---:B------:R-:W-:Y:S01]  /*1390*/  VIADD R7, R4.reuse, 0x1 ;  /* 0x0000000104077836 */ /* 0x040fe20000000000 */
[C---:B------:R-:W-:Y:S02]  /*13a0*/  @P0 LEA R3, R4.reuse, UR6, 0x3 ;  /* 0x0000000604030c11 */ /* 0x040fe4000f8e18ff */
[----:B------:R-:W-:Y:S01]  /*13b0*/  ISETP.GE.AND P1, PT, R4, UR7, PT ;  /* 0x0000000704007c0c */ /* 0x000fe2000bf26270 */
[----:B------:R-:W-:Y:S04]  /*13c0*/  @!P0 LDS.64 R20, [R2] ;  /* 0x0000000002148984 */ /* 0x000fe80000000a00 */
[----:B------:R-:W0:Y:S01]  /*13d0*/  @P0 LDS.64 R18, [R3] ;  /* 0x0000000003120984 */ /* 0x000e220000000a00 */
[----:B------:R-:W-:-:S07]  /*13e0*/  PLOP3.LUT P0, PT, PT, PT, PT, 0x8, 0x80 ;  /* 0x000000000080781c */ /* 0x000fce0003f0e170 */
        /* <DEDUP_REMOVED lines=61> */
[----:B------:R-:W-:-:S03]  /*17c0*/  @!P0 IMAD.MOV R22, RZ, RZ, R4 ;  /* 0x000000ffff168224 */ /* 0x000fc600078e0204 */
[----:B------:R-:W-:Y:S02]  /*17d0*/  @!P0 LEA R4, R24, UR6, 0x3 ;  /* 0x0000000618048c11 */ /* 0x000fe4000f8e18ff */
[----:B------:R-:W-:-:S03]  /*17e0*/  @P0 LEA R23, R22, UR6, 0x3 ;  /* 0x0000000616170c11 */ /* 0x000fc6000f8e18ff */
[----:B------:R-:W-:Y:S04]  /*17f0*/  @!P0 LDS.64 R20, [R4] ;  /* 0x0000000004148984 */ /* 0x000fe80000000a00 */
[----:B------:R-:W0:Y:S01]  /*1800*/  @P0 LDS.64 R18, [R23] ;  /* 0x0000000017120984 */ /* 0x000e220000000a00 */
[----:B------:R-:W-:Y:S01]  /*1810*/  BAR.SYNC.DEFER_BLOCKING 0x0 ;  /* 0x0000000000007b1d */ /* 0x000fe20000010000 */
[----:B------:R-:W-:-:S05]  /*1820*/  ISETP.GE.AND P0, PT, R24, UR4, PT ;  /* 0x0000000418007c0c */ /* 0x000fca000bf06270 */
[----:B0-----:R-:W-:-:S06]  /*1830*/  DSETP.GEU.AND P1, PT, R18, R20, PT ;  /* 0x000000141200722a */ /* 0x001fcc0003f2e000 */
[-C--:B------:R-:W-:Y:S02]  /*1840*/  FSEL R25, R18, R20.reuse, !P1 ;  /* 0x0000001412197208 */ /* 0x080fe40004800000 */
[C---:B------:R-:W-:Y:S02]  /*1850*/  FSEL R27, R19.reuse, R21, !P1 ;  /* 0x00000015131b7208 */ /* 0x040fe40004800000 */
[----:B------:R-:W-:Y:S02]  /*1860*/  ISETP.GE.AND P1, PT, R22, UR7, PT ;  /* 0x0000000716007c0c */ /* 0x000fe4000bf26270 */
[----:B------:R-:W-:Y:S02]  /*1870*/  FSEL R25, R18, R25, P0 ;  /* 0x0000001912197208 */ /* 0x000fe40000000000 */
[----:B------:R-:W-:Y:S02]  /*1880*/  FSEL R19, R19, R27, P0 ;  /* 0x0000001b13137208 */ /* 0x000fe40000000000 */
[----:B------:R-:W-:-:S02]  /*1890*/  FSEL R18, R25, R20, !P1 ;  /* 0x0000001419127208 */ /* 0x000fc40004800000 */
[----:B------:R-:W-:Y:S01]  /*18a0*/  FSEL R19, R19, R21, !P1 ;  /* 0x0000001513137208 */ /* 0x000fe20004800000 */
[----:B------:R-:W-:Y:S06]  /*18b0*/  BRA.U !UP0, `(.L_x_6) ;  /* 0x0000000108f87547 */ /* 0x000fec000b800000 */
[----:B------:R-:W0:Y:S01]  /*18c0*/  S2R R22, SR_LANEID ;  /* 0x0000000000167919 */ /* 0x000e220000000000 */
[----:B------:R-:W-:Y:S01]  /*18d0*/  LOP3.LUT R5, R5, 0x1f00, RZ, 0xc0, !PT ;  /* 0x00001f0005057812 */ /* 0x000fe200078ec0ff */
[----:B------:R-:W1:Y:S04]  /*18e0*/  LDCU.64 UR4, c[0x0][0x3a0] ;  /* 0x00007400ff0477ac */ /* 0x000e680008000a00 */
[----:B0-----:R-:W-:-:S05]  /*18f0*/  IMAD R4, R22, 0x8, R5 ;  /* 0x0000000816047824 */ /* 0x001fca00078e0205 */
[----:B------:R-:W-:Y:S01]  /*1900*/  LEA.HI.SX32 R20, R4, R4, 0x1b ;  /* 0x0000000404147211 */ /* 0x000fe200078fdaff */
[----:B------:R-:W-:-:S03]  /*1910*/  IMAD R4, R22, -0x7, R4 ;  /* 0xfffffff916047824 */ /* 0x000fc600078e0204 */
[----:B------:R-:W-:Y:S01]  /*1920*/  LEA R21, R20, UR6, 0x3 ;  /* 0x0000000614157c11 */ /* 0x000fe2000f8e18ff */
[C---:B------:R-:W-:Y:S01]  /*1930*/  VIADD R23, R4.reuse, 0x20 ;  /* 0x0000002004177836 */ /* 0x040fe20000000000 */
[CC--:B------:R-:W-:Y:S01]  /*1940*/  LEA.HI.SX32 R20, R4.reuse, R4.reuse, 0x1b ;  /* 0x0000000404147211 */ /* 0x0c0fe200078fdaff */
[C---:B------:R-:W-:Y:S02]  /*1950*/  VIADD R25, R4.reuse, 0x40 ;  /* 0x0000004004197836 */ /* 0x040fe40000000000 */
[----:B------:R0:W-:Y:S01]  /*1960*/  STS.64 [R21], R16 ;  /* 0x0000001015007388 */ /* 0x0001e20000000a00 */
[-C--:B------:R-:W-:Y:S02]  /*1970*/  LEA.HI.SX32 R23, R23, R4.reuse, 0x1b ;  /* 0x0000000417177211 */ /* 0x080fe400078fdaff */
[----:B------:R-:W-:Y:S01]  /*1980*/  LEA.HI.SX32 R25, R25, R4, 0x1b ;  /* 0x0000000419197211 */ /* 0x000fe200078fdaff */
[----:B------:R2:W-:Y:S04]  /*1990*/  STS.64 [R21+0x8], R14 ;  /* 0x0000080e15007388 */ /* 0x0005e80000000a00 */
[----:B------:R3:W-:Y:S04]  /*19a0*/  STS.64 [R21+0x10], R12 ;  /* 0x0000100c15007388 */ /* 0x0007e80000000a00 */
[----:B------:R4:W-:Y:S01]  /*19b0*/  STS.64 [R21+0x18], R10 ;  /* 0x0000180a15007388 */ /* 0x0009e20000000a00 */
[----:B0-----:R-:W-:-:S03]  /*19c0*/  VIADD R17, R4, 0x60 ;  /* 0x0000006004117836 */ /* 0x001fc60000000000 */
[----:B------:R0:W-:Y:S01]  /*19d0*/  STS.64 [R21+0x20], R8 ;  /* 0x0000200815007388 */ /* 0x0001e20000000a00 */
[C---:B--2---:R-:W-:Y:S01]  /*19e0*/  VIADD R15, R4.reuse, 0x80 ;  /* 0x00000080040f7836 */ /* 0x044fe20000000000 */
[-C--:B------:R-:W-:Y:S01]  /*19f0*/  LEA.HI.SX32 R17, R17, R4.reuse, 0x1b ;  /* 0x0000000411117211 */ /* 0x080fe200078fdaff */
[C---:B---3--:R-:W-:Y:S01]  /*1a00*/  VIADD R13, R4.reuse, 0xa0 ;  /* 0x000000a0040d7836 */ /* 0x048fe20000000000 */
[----:B------:R2:W-:Y:S02]  /*1a10*/  STS.64 [R21+0x28], R6 ;  /* 0x0000280615007388 */ /* 0x0005e40000000a00 */
[-C--:B------:R-:W-:Y:S01]  /*1a20*/  LEA.HI.SX32 R15, R15, R4.reuse, 0x1b ;  /* 0x000000040f0f7211 */ /* 0x080fe200078fdaff */
[C---:B----4-:R-:W-:Y:S01]  /*1a30*/  VIADD R11, R4.reuse, 0xc0 ;  /* 0x000000c0040b7836 */ /* 0x050fe20000000000 */
[-C--:B------:R-:W-:Y:S01]  /*1a40*/  LEA.HI.SX32 R13, R13, R4.reuse, 0x1b ;  /* 0x000000040d0d7211 */ /* 0x080fe200078fdaff */
[----:B------:R3:W-:Y:S01]  /*1a50*/  STS.64 [R21+0x30], R2 ;  /* 0x0000300215007388 */ /* 0x0007e20000000a00 */
[----:B------:R-:W-:Y:S01]  /*1a60*/  LEA R10, R17, UR6, 0x3 ;  /* 0x00000006110a7c11 */ /* 0x000fe2000f8e18ff */
[----:B0-----:R-:W-:Y:S01]  /*1a70*/  VIADD R9, R4, 0xe0 ;  /* 0x000000e004097836 */ /* 0x001fe20000000000 */
[----:B------:R-:W-:Y:S01]  /*1a80*/  LEA.HI.SX32 R11, R11, R4, 0x1b ;  /* 0x000000040b0b7211 */ /* 0x000fe200078fdaff */
[----:B------:R0:W-:Y:S01]  /*1a90*/  STS.64 [R21+0x38], R18 ;  /* 0x0000381215007388 */ /* 0x0001e20000000a00 */
[----:B------:R-:W-:-:S02]  /*1aa0*/  LEA R8, R25, UR6, 0x3 ;  /* 0x0000000619087c11 */ /* 0x000fc4000f8e18ff */
[----:B------:R-:W-:Y:S02]  /*1ab0*/  LEA.HI.SX32 R9, R9, R4, 0x1b ;  /* 0x0000000409097211 */ /* 0x000fe400078fdaff */
[----:B--2---:R-:W-:Y:S01]  /*1ac0*/  LEA R6, R23, UR6, 0x3 ;  /* 0x0000000617067c11 */ /* 0x004fe2000f8e18ff */
[----:B------:R-:W-:Y:S01]  /*1ad0*/  NOP ;  /* 0x0000000000007918 */ /* 0x000fe20000000000 */
[----:B---3--:R-:W-:-:S04]  /*1ae0*/  LEA R2, R20, UR6, 0x3 ;  /* 0x0000000614027c11 */ /* 0x008fc8000f8e18ff */
[----:B------:R-:W2:Y:S01]  /*1af0*/  LDS.64 R6, [R6+0x100] ;  /* 0x0001000006067984 */ /* 0x000ea20000000a00 */
[----:B------:R-:W-:Y:S01]  /*1b00*/  LEA R12, R15, UR6, 0x3 ;  /* 0x000000060f0c7c11 */ /* 0x000fe2000f8e18ff */
[----:B0-----:R-:W-:Y:S01]  /*1b10*/  IMAD.U32 R21, RZ, RZ, UR24 ;  /* 0x00000018ff157e24 */ /* 0x001fe2000f8e00ff */
[----:B------:R-:W-:Y:S02]  /*1b20*/  LEA R14, R13, UR6, 0x3 ;  /* 0x000000060d0e7c11 */ /* 0x000fe4000f8e18ff */
[----:B------:R-:W-:Y:S01]  /*1b30*/  LEA R16, R11, UR6, 0x3 ;  /* 0x000000060b107c11 */ /* 0x000fe2000f8e18ff */
[----:B------:R-:W0:Y:S01]  /*1b40*/  LDS.64 R2, [R2] ;  /* 0x0000000002027984 */ /* 0x000e220000000a00 */
[----:B------:R-:W-:Y:S02]  /*1b50*/  LEA R18, R9, UR6, 0x3 ;  /* 0x0000000609127c11 */ /* 0x000fe4000f8e18ff */
[----:B------:R-:W-:Y:S01]  /*1b60*/  LOP3.LUT R4, R5, 0x1f, R0, 0xf8, !PT ;  /* 0x0000001f05047812 */ /* 0x000fe200078ef800 */
[----:B------:R-:W3:Y:S01]  /*1b70*/  LDS.64 R8, [R8+0x200] ;  /* 0x0002000008087984 */ /* 0x000ee20000000a00 */
[----:B------:R-:W-:-:S03]  /*1b80*/  IMAD.MOV.U32 R5, RZ, RZ, RZ ;  /* 0x000000ffff057224 */ /* 0x000fc600078e00ff */
[----:B------:R-:W4:Y:S01]  /*1b90*/  LDS.64 R10, [R10+0x300] ;  /* 0x000300000a0a7984 */ /* 0x000f220000000a00 */
[----:B------:R-:W-:-:S03]  /*1ba0*/  IMAD.WIDE.U32 R4, R21, 0x800, R4 ;  /* 0x0000080015047825 */ /* 0x000fc600078e0004 */
[----:B------:R-:W5:Y:S01]  /*1bb0*/  LDS.64 R12, [R12+0x400] ;  /* 0x000400000c0c7984 */ /* 0x000f620000000a00 */
[----:B-1----:R-:W-:-:S03]  /*1bc0*/  LEA R20, P0, R4, UR4, 0x3 ;  /* 0x0000000404147c11 */ /* 0x002fc6000f8018ff */
[----:B------:R-:W1:Y:S01]  /*1bd0*/  LDS.64 R14, [R14+0x500] ;  /* 0x000500000e0e7984 */ /* 0x000e620000000a00 */
[----:B------:R-:W-:-:S03]  /*1be0*/  LEA.HI.X R21, R4, UR5, R5, 0x3, P0 ;  /* 0x0000000504157c11 */ /* 0x000fc600080f1c05 */
[----:B------:R-:W1:Y:S04]  /*1bf0*/  LDS.64 R16, [R16+0x600] ;  /* 0x0006000010107984 */ /* 0x000e680000000a00 */
[----:B------:R-:W1:Y:S04]  /*1c00*/  LDS.64 R18, [R18+0x700] ;  /* 0x0007000012127984 */ /* 0x000e680000000a00 */
[----:B--2---:R-:W-:Y:S04]  /*1c10*/  STG.E.64 desc[UR14][R20.64+0x100], R6 ;  /* 0x0001000614007986 */ /* 0x004fe8000c101b0e */
[----:B0-----:R-:W-:Y:S04]  /*1c20*/  STG.E.64 desc[UR14][R20.64], R2 ;  /* 0x0000000214007986 */ /* 0x001fe8000c101b0e */
[----:B---3--:R-:W-:Y:S04]  /*1c30*/  STG.E.64 desc[UR14][R20.64+0x200], R8 ;  /* 0x0002000814007986 */ /* 0x008fe8000c101b0e */
[----:B----4-:R-:W-:Y:S04]  /*1c40*/  STG.E.64 desc[UR14][R20.64+0x300], R10 ;  /* 0x0003000a14007986 */ /* 0x010fe8000c101b0e */
[----:B-----5:R-:W-:Y:S04]  /*1c50*/  STG.E.64 desc[UR14][R20.64+0x400], R12 ;  /* 0x0004000c14007986 */ /* 0x020fe8000c101b0e */
[----:B-1----:R-:W-:Y:S04]  /*1c60*/  STG.E.64 desc[UR14][R20.64+0x500], R14 ;  /* 0x0005000e14007986 */ /* 0x002fe8000c101b0e */
[----:B------:R-:W-:Y:S04]  /*1c70*/  STG.E.64 desc[UR14][R20.64+0x600], R16 ;  /* 0x0006001014007986 */ /* 0x000fe8000c101b0e */
[----:B------:R-:W-:Y:S01]  /*1c80*/  STG.E.64 desc[UR14][R20.64+0x700], R18 ;  /* 0x0007001214007986 */ /* 0x000fe2000c101b0e */
[----:B------:R-:W-:Y:S05]  /*1c90*/  EXIT ;  /* 0x000000000000794d */ /* 0x000fea0003800000 */
.L_x_6:
[----:B------:R-:W0:Y:S01]  /*1ca0*/  S2R R4, SR_LANEID ;  /* 0x0000000000047919 */ /* 0x000e220000000000 */
[----:B------:R-:W-:Y:S01]  /*1cb0*/  LOP3.LUT R5, R5, 0x1f00, RZ, 0xc0, !PT ;  /* 0x00001f0005057812 */ /* 0x000fe200078ec0ff */
[----:B------:R-:W1:Y:S04]  /*1cc0*/  LDCU.64 UR4, c[0x0][0x388] ;  /* 0x00007100ff0477ac */ /* 0x000e680008000a00 */
[----:B0-----:R-:W-:-:S04]  /*1cd0*/  IMAD R21, R4, 0x8, R5 ;  /* 0x0000000804157824 */ /* 0x001fc800078e0205 */
[----:B------:R-:W-:Y:S01]  /*1ce0*/  IMAD R4, R4, -0x7, R21 ;  /* 0xfffffff904047824 */ /* 0x000fe200078e0215 */
[----:B------:R-:W-:-:S03]  /*1cf0*/  LEA.HI.SX32 R20, R21, R21, 0x1b ;  /* 0x0000001515147211 */ /* 0x000fc600078fdaff */
[----:B------:R-:W-:Y:S01]  /*1d00*/  VIADD R21, R4, 0x20 ;  /* 0x0000002004157836 */ /* 0x000fe20000000000 */
[----:B------:R-:W-:Y:S01]  /*1d10*/  LEA R23, R20, UR6, 0x3 ;  /* 0x0000000614177c11 */ /* 0x000fe2000f8e18ff */
[C---:B------:R-:W-:Y:S01]  /*1d20*/  VIADD R25, R4.reuse, 0x40 ;  /* 0x0000004004197836 */ /* 0x040fe20000000000 */
[-C--:B------:R-:W-:Y:S02]  /*1d30*/  LEA.HI.SX32 R20, R4, R4.reuse, 0x1b ;  /* 0x0000000404147211 */ /* 0x080fe400078fdaff */
[-C--:B------:R-:W-:Y:S01]  /*1d40*/  LEA.HI.SX32 R21, R21, R4.reuse, 0x1b ;  /* 0x0000000415157211 */ /* 0x080fe200078fdaff */
[----:B------:R0:W-:Y:S01]  /*1d50*/  STS.64 [R23], R16 ;  /* 0x0000001017007388 */ /* 0x0001e20000000a00 */
[----:B------:R-:W-:-:S03]  /*1d60*/  LEA.HI.SX32 R25, R25, R4, 0x1b ;  /* 0x0000000419197211 */ /* 0x000fc600078fdaff */
[----:B------:R2:W-:Y:S04]  /*1d70*/  STS.64 [R23+0x8], R14 ;  /* 0x0000080e17007388 */ /* 0x0005e80000000a00 */
[----:B------:R3:W-:Y:S04]  /*1d80*/  STS.64 [R23+0x10], R12 ;  /* 0x0000100c17007388 */ /* 0x0007e80000000a00 */
[----:B------:R4:W-:Y:S01]  /*1d90*/  STS.64 [R23+0x18], R10 ;  /* 0x0000180a17007388 */ /* 0x0009e20000000a00 */
[C---:B0-----:R-:W-:Y:S01]  /*1da0*/  VIADD R17, R4.reuse, 0x60 ;  /* 0x0000006004117836 */ /* 0x041fe20000000000 */
[----:B------:R-:W-:Y:S01]  /*1db0*/  LEA R16, R21, UR6, 0x3 ;  /* 0x0000000615107c11 */ /* 0x000fe2000f8e18ff */
[----:B------:R-:W-:Y:S01]  /*1dc0*/  IMAD.MOV.U32 R21, RZ, RZ, RZ ;  /* 0x000000ffff157224 */ /* 0x000fe200078e00ff */
[----:B------:R0:W-:Y:S01]  /*1dd0*/  STS.64 [R23+0x20], R8 ;  /* 0x0000200817007388 */ /* 0x0001e20000000a00 */
[C---:B--2---:R-:W-:Y:S01]  /*1de0*/  VIADD R15, R4.reuse, 0x80 ;  /* 0x00000080040f7836 */ /* 0x044fe20000000000 */
[-C--:B------:R-:W-:Y:S01]  /*1df0*/  LEA.HI.SX32 R17, R17, R4.reuse, 0x1b ;  /* 0x0000000411117211 */ /* 0x080fe200078fdaff */
[C---:B---3--:R-:W-:Y:S01]  /*1e00*/  VIADD R13, R4.reuse, 0xa0 ;  /* 0x000000a0040d7836 */ /* 0x048fe20000000000 */
[----:B------:R-:W-:Y:S02]  /*1e10*/  STS.64 [R23+0x28], R6 ;  /* 0x0000280617007388 */ /* 0x000fe40000000a00 */
[-C--:B------:R-:W-:Y:S01]  /*1e20*/  LEA.HI.SX32 R15, R15, R4.reuse, 0x1b ;  /* 0x000000040f0f7211 */ /* 0x080fe200078fdaff */
[C---:B----4-:R-:W-:Y:S01]  /*1e30*/  VIADD R11, R4.reuse, 0xc0 ;  /* 0x000000c0040b7836 */ /* 0x050fe20000000000 */
[-C--:B------:R-:W-:Y:S01]  /*1e40*/  LEA.HI.SX32 R13, R13, R4.reuse, 0x1b ;  /* 0x000000040d0d7211 */ /* 0x080fe200078fdaff */
[----:B------:R-:W-:Y:S01]  /*1e50*/  STS.64 [R23+0x30], R2 ;  /* 0x0000300217007388 */ /* 0x000fe20000000a00 */
[----:B------:R-:W-:Y:S01]  /*1e60*/  LEA R14, R25, UR6, 0x3 ;  /* 0x00000006190e7c11 */ /* 0x000fe2000f8e18ff */
[----:B0-----:R-:W-:Y:S01]  /*1e70*/  VIADD R9, R4, 0xe0 ;  /* 0x000000e004097836 */ /* 0x001fe20000000000 */
[-C--:B------:R-:W-:Y:S01]  /*1e80*/  LEA.HI.SX32 R11, R11, R4.reuse, 0x1b ;  /* 0x000000040b0b7211 */ /* 0x080fe200078fdaff */
[----:B------:R0:W-:Y:S01]  /*1e90*/  STS.64 [R23+0x38], R18 ;  /* 0x0000381217007388 */ /* 0x0001e20000000a00 */
[----:B------:R-:W-:Y:S01]  /*1ea0*/  LEA R12, R17, UR6, 0x3 ;  /* 0x00000006110c7c11 */ /* 0x000fe2000f8e18ff */
[----:B------:R-:W-:Y:S01]  /*1eb0*/  NOP ;  /* 0x0000000000007918 */ /* 0x000fe20000000000 */
[----:B------:R-:W-:Y:S01]  /*1ec0*/  LEA.HI.SX32 R9, R9, R4, 0x1b ;  /* 0x0000000409097211 */ /* 0x000fe200078fdaff */
[----:B------:R-:W2:Y:S01]  /*1ed0*/  LDS.64 R16, [R16+0x100] ;  /* 0x0001000010107984 */ /* 0x000ea20000000a00 */
[----:B------:R-:W-:-:S02]  /*1ee0*/  LEA R10, R15, UR6, 0x3 ;  /* 0x000000060f0a7c11 */ /* 0x000fc4000f8e18ff */
[----:B0-----:R-:W-:Y:S01]  /*1ef0*/  LEA R18, R20, UR6, 0x3 ;  /* 0x0000000614127c11 */ /* 0x001fe2000f8e18ff */
[----:B------:R-:W0:Y:S01]  /*1f00*/  LDS.64 R14, [R14+0x200] ;  /* 0x000200000e0e7984 */ /* 0x000e220000000a00 */
[----:B------:R-:W-:Y:S01]  /*1f10*/  LEA R8, R13, UR6, 0x3 ;  /* 0x000000060d087c11 */ /* 0x000fe2000f8e18ff */
[----:B------:R-:W-:Y:S01]  /*1f20*/  IMAD.U32 R23, RZ, RZ, UR24 ;  /* 0x00000018ff177e24 */ /* 0x000fe2000f8e00ff */
[----:B------:R-:W-:Y:S01]  /*1f30*/  LEA R6, R11, UR6, 0x3 ;  /* 0x000000060b067c11 */ /* 0x000fe2000f8e18ff */
[----:B------:R-:W3:Y:S01]  /*1f40*/  LDS.64 R12, [R12+0x300] ;  /* 0x000300000c0c7984 */ /* 0x000ee20000000a00 */
[----:B------:R-:W-:Y:S02]  /*1f50*/  LEA R2, R9, UR6, 0x3 ;  /* 0x0000000609027c11 */ /* 0x000fe4000f8e18ff */
[----:B------:R-:W-:Y:S01]  /*1f60*/  LOP3.LUT R20, R0, 0x1f, RZ, 0xc0, !PT ;  /* 0x0000001f00147812 */ /* 0x000fe200078ec0ff */
[----:B------:R-:W4:Y:S04]  /*1f70*/  LDS.64 R18, [R18] ;  /* 0x0000000012127984 */ /* 0x000f280000000a00 */
[----:B------:R-:W5:Y:S01]  /*1f80*/  LDS.64 R10, [R10+0x400] ;  /* 0x000400000a0a7984 */ /* 0x000f620000000a00 */
[----:B------:R-:W-:-:S03]  /*1f90*/  IMAD.WIDE.U32 R20, R23, 0x800, R20 ;  /* 0x0000080017147825 */ /* 0x000fc600078e0014 */
[----:B------:R-:W5:Y:S01]  /*1fa0*/  LDS.64 R8, [R8+0x500] ;  /* 0x0005000008087984 */ /* 0x000f620000000a00 */
[----:B------:R-:W-:-:S03]  /*1fb0*/  IADD3 R5, P0, PT, R5, R20, RZ ;  /* 0x0000001405057210 */ /* 0x000fc60007f1e0ff */
[----:B------:R-:W5:Y:S02]  /*1fc0*/  LDS.64 R6, [R6+0x600] ;  /* 0x0006000006067984 */ /* 0x000f640000000a00 */
[----:B------:R-:W-:Y:S02]  /*1fd0*/  IMAD.X R20, RZ, RZ, R21, P0 ;  /* 0x000000ffff147224 */ /* 0x000fe400000e0615 */
[----:B------:R-:W5:Y:S01]  /*1fe0*/  LDS.64 R2, [R2+0x700] ;  /* 0x0007000002027984 */ /* 0x000f620000000a00 */
[----:B-1----:R-:W-:-:S04]  /*1ff0*/  LEA R4, P0, R5, UR4, 0x3 ;  /* 0x0000000405047c11 */ /* 0x002fc8000f8018ff */
[----:B------:R-:W-:-:S05]  /*2000*/  LEA.HI.X R5, R5, UR5, R20, 0x3, P0 ;  /* 0x0000000505057c11 */ /* 0x000fca00080f1c14 */
[----:B--2---:R-:W-:Y:S04]  /*2010*/  STG.E.64 desc[UR14][R4.64+0x100], R16 ;  /* 0x0001001004007986 */ /* 0x004fe8000c101b0e */
[----:B0-----:R-:W-:Y:S04]  /*2020*/  STG.E.64 desc[UR14][R4.64+0x200], R14 ;  /* 0x0002000e04007986 */ /* 0x001fe8000c101b0e */
[----:B---3--:R-:W-:Y:S04]  /*2030*/  STG.E.64 desc[UR14][R4.64+0x300], R12 ;  /* 0x0003000c04007986 */ /* 0x008fe8000c101b0e */
[----:B----4-:R-:W-:Y:S04]  /*2040*/  STG.E.64 desc[UR14][R4.64], R18 ;  /* 0x0000001204007986 */ /* 0x010fe8000c101b0e */
[----:B-----5:R-:W-:Y:S04]  /*2050*/  STG.E.64 desc[UR14][R4.64+0x400], R10 ;  /* 0x0004000a04007986 */ /* 0x020fe8000c101b0e */
[----:B------:R-:W-:Y:S04]  /*2060*/  STG.E.64 desc[UR14][R4.64+0x500], R8 ;  /* 0x0005000804007986 */ /* 0x000fe8000c101b0e */
[----:B------:R-:W-:Y:S04]  /*2070*/  STG.E.64 desc[UR14][R4.64+0x600], R6 ;  /* 0x0006000604007986 */ /* 0x000fe8000c101b0e */
[----:B------:R-:W-:Y:S01]  /*2080*/  STG.E.64 desc[UR14][R4.64+0x700], R2 ;  /* 0x0007000204007986 */ /* 0x000fe2000c101b0e */
[----:B------:R-:W-:Y:S05]  /*2090*/  EXIT ;  /* 0x000000000000794d */ /* 0x000fea0003800000 */
.L_x_0:
        /* <DEDUP_REMOVED lines=9> */
[----:B------:R-:W-:Y:S02]  /*2130*/  UIADD3 UR4, UP0, UPT, URZ, -UR8, URZ ;  /* 0x80000008ff047290 */ /* 0x000fe4000ff1e0ff */
[----:B------:R-:W-:Y:S02]  /*2140*/  USHF.L.U64.HI UR13, UR8, 0xa, UR9 ;  /* 0x0000000a080d7899 */ /* 0x000fe40008010209 */
[----:B------:R-:W-:Y:S01]  /*2150*/  USHF.L.U32 UR12, UR8, 0xa, URZ ;  /* 0x0000000a080c7899 */ /* 0x000fe200080006ff */
[----:B------:R-:W-:Y:S01]  /*2160*/  BSSY.RECONVERGENT B0, `(.L_x_7) ;  /* 0x000010c000007945 */ /* 0x000fe20003800200 */
[----:B------:R-:W-:Y:S01]  /*2170*/  ULOP3.LUT UR5, UR4, UR24, URZ, 0xc0, !UPT ;  /* 0x0000001804057292 */ /* 0x000fe2000f8ec0ff */
[----:B------:R-:W-:-:S03]  /*2180*/  ACQBULK ;  /* 0x000000000000782e */ /* 0x000fc60000000000 */
[----:B------:R-:W-:Y:S02]  /*2190*/  USHF.L.U32 UR17, UR5, 0xb, URZ ;  /* 0x0000000b05117899 */ /* 0x000fe400080006ff */
[----:B------:R-:W-:Y:S02]  /*21a0*/  UIADD3.X UR9, UPT, UPT, URZ, ~UR9, URZ, UP0, !UPT ;  /* 0x80000009ff097290 */ /* 0x000fe400087fe4ff */
[----:B------:R-:W-:Y:S02]  /*21b0*/  ULOP3.LUT UR4, UR4, UR24, URZ, 0xfc, !UPT ;  /* 0x0000001804047292 */ /* 0x000fe4000f8efcff */
[----:B------:R-:W-:Y:S02]  /*21c0*/  USHF.L.U64.HI UR16, UR5, 0xb, URZ ;  /* 0x0000000b05107899 */ /* 0x000fe400080102ff */
[----:B-1----:R-:W-:-:S04]  /*21d0*/  UIADD3 UR20, UP0, UPT, -UR17, UR6, URZ ;  /* 0x0000000611147290 */ /* 0x002fc8000ff1e1ff */
[----:B------:R-:W-:Y:S02]  /*21e0*/  UIADD3.X UR21, UPT, UPT, ~UR16, UR7, URZ, UP0, !UPT ;  /* 0x0000000710157290 */ /* 0x000fe400087fe5ff */
[----:B------:R-:W-:Y:S02]  /*21f0*/  UISETP.NE.U32.AND UP0, UPT, UR4, -0x1, UPT ;  /* 0xffffffff0400788c */ /* 0x000fe4000bf05070 */
[----:B------:R-:W-:Y:S02]  /*2200*/  UIADD3 UR6, UP1, UPT, UR24, -UR5, URZ ;  /* 0x8000000518067290 */ /* 0x000fe4000ff3e0ff */
[----:B------:R-:W-:Y:S02]  /*2210*/  ULOP3.LUT UR12, UR12, 0xfffff800, URZ, 0xc0, !UPT ;  /* 0xfffff8000c0c7892 */ /* 0x000fe4000f8ec0ff */
[----:B------:R-:W-:Y:S02]  /*2220*/  UIADD3.X UR8, UPT, UPT, URZ, -0x1, URZ, UP1, !UPT ;  /* 0xffffffffff087890 */ /* 0x000fe40008ffe4ff */
[----:B------:R-:W-:-:S02]  /*2230*/  UISETP.NE.U32.AND UP1, UPT, UR6, -0x1, UPT ;  /* 0xffffffff0600788c */ /* 0x000fc4000bf25070 */
[----:B------:R-:W-:Y:S02]  /*2240*/  UISETP.GT.U32.AND UP2, UPT, UR20, UR12, UPT ;  /* 0x0000000c1400728c */ /* 0x000fe4000bf44070 */
[----:B------:R-:W-:Y:S02]  /*2250*/  UISETP.NE.AND.EX UP3, UPT, UR8, -0x1, UPT, UP1 ;  /* 0xffffffff0800788c */ /* 0x000fe4000bf65310 */
[----:B---3--:R-:W-:Y:S01]  /*2260*/  UPRMT UR23, UR10, 0x8880, URZ ;  /* 0x000088800a177896 */ /* 0x008fe200080000ff */
[----:B------:R-:W-:Y:S01]  /*2270*/  UMOV UR7, 0x7ff ;  /* 0x000007ff00077882 */ /* 0x000fe20000000000 */
[----:B------:R-:W-:Y:S02]  /*2280*/  UISETP.GT.U32.AND.EX UP2, UPT, UR21, UR13, UPT, UP2 ;  /* 0x0000000d1500728c */ /* 0x000fe4000bf44120 */
[----:B------:R-:W-:Y:S02]  /*2290*/  USHF.L.U32 UR19, UR6, 0xb, URZ ;  /* 0x0000000b06137899 */ /* 0x000fe400080006ff */
[----:B------:R-:W-:-:S02]  /*22a0*/  USEL UR22, UR7, 0x800, !UP3 ;  /* 0x0000080007167887 */ /* 0x000fc4000d800000 */
[----:B------:R-:W-:Y:S02]  /*22b0*/  USHF.L.U64.HI UR18, UR6, 0xb, UR8 ;  /* 0x0000000b06127899 */ /* 0x000fe40008010208 */
[----:B------:R-:W-:Y:S02]  /*22c0*/  USEL UR8, UR20, UR12, UP2 ;  /* 0x0000000c14087287 */ /* 0x000fe40009000000 */
[----:B------:R-:W-:Y:S02]  /*22d0*/  UISETP.NE.AND.EX UP0, UPT, UR9, -0x1, UPT, UP0 ;  /* 0xffffffff0900788c */ /* 0x000fe4000bf05300 */
[----:B------:R-:W-:Y:S02]  /*22e0*/  USEL UR9, UR21, UR13, UP2 ;  /* 0x0000000d15097287 */ /* 0x000fe40009000000 */
[----:B------:R-:W-:Y:S02]  /*22f0*/  UIADD3 UR8, UP2, UPT, UR8, -UR12, URZ ;  /* 0x8000000c08087290 */ /* 0x000fe4000ff5e0ff */
[----:B------:R-:W-:-:S02]  /*2300*/  UISETP.LT.U32.AND UP1, UPT, UR12, UR20, UPT ;  /* 0x000000140c00728c */ /* 0x000fc4000bf21070 */
        /* <DEDUP_REMOVED lines=8> */
[----:B------:R-:W-:Y:S02]  /*2390*/  UIADD3 UR5, UP4, UP5, -UR10, UR22, UR19 ;  /* 0x000000160a057290 */ /* 0x000fe4000fd9e113 */
[----:B------:R-:W-:Y:S02]  /*23a0*/  UIADD3.X UR7, UPT, UPT, UR27, ~UR16, URZ, UP3, !UPT ;  /* 0x800000101b077290 */ /* 0x000fe40009ffe4ff */
[----:B------:R-:W-:Y:S02]  /*23b0*/  UIADD3 UR6, UP3, UPT, -UR11, UR19, URZ ;  /* 0x000000130b067290 */ /* 0x000fe4000ff7e1ff */
[----:B------:R-:W-:-:S02]  /*23c0*/  UIADD3.X UR4, UPT, UPT, ~UR4, URZ, UR18, UP4, UP5 ;  /* 0x000000ff04047290 */ /* 0x000fc4000a7ea512 */
[----:B------:R-:W-:Y:S02]  /*23d0*/  USEL UR5, UR12, UR5, !UP0 ;  /* 0x000000050c057287 */ /* 0x000fe4000c000000 */
[----:B------:R-:W-:Y:S02]  /*23e0*/  UIADD3.X UR7, UPT, UPT, ~UR7, UR18, URZ, UP3, !UPT ;  /* 0x0000001207077290 */ /* 0x000fe40009ffe5ff */
[----:B------:R-:W-:Y:S02]  /*23f0*/  UISETP.LT.U32.AND UP2, UPT, UR6, UR8, UPT ;  /* 0x000000080600728c */ /* 0x000fe4000bf41070 */
[----:B------:R-:W-:Y:S02]  /*2400*/  USEL UR4, UR13, UR4, !UP0 ;  /* 0x000000040d047287 */ /* 0x000fe4000c000000 */
[----:B------:R-:W-:Y:S02]  /*2410*/  UISETP.LT.U32.AND UP4, UPT, UR5, UR8, UPT ;  /* 0x000000080500728c */ /* 0x000fe4000bf81070 */
[----:B------:R-:W-:-:S02]  /*2420*/  UISETP.LT.U32.AND.EX UP3, UPT, UR13, UR21, UPT, UP1 ;  /* 0x000000150d00728c */ /* 0x000fc4000bf61110 */
[----:B------:R-:W-:Y:S02]  /*2430*/  UISETP.LT.U32.AND.EX UP1, UPT, UR7, UR9, UPT, UP2 ;  /* 0x000000090700728c */ /* 0x000fe4000bf21120 */
[----:B------:R-:W-:-:S04]  /*2440*/  UISETP.LT.U32.AND.EX UP2, UPT, UR4, UR9, UPT, UP4 ;  /* 0x000000090400728c */ /* 0x000fc8000bf41140 */
[----:B------:R-:W-:Y:S02]  /*2450*/  USEL UR5, UR5, UR8, UP2 ;  /* 0x0000000805057287 */ /* 0x000fe40009000000 */
[----:B------:R-:W-:Y:S02]  /*2460*/  UISETP.NE.AND UP2, UPT, UR23, URZ, UPT ;  /* 0x000000ff1700728c */ /* 0x000fe4000bf45270 */
[----:B------:R-:W-:Y:S02]  /*2470*/  @!UP0 USEL UR10, UR12, UR20, UP3 ;  /* 0x000000140c0a8287 */ /* 0x000fe40009800000 */
[----:B------:R-:W-:Y:S02]  /*2480*/  USEL UR6, UR6, UR8, UP1 ;  /* 0x0000000806067287 */ /* 0x000fe40008800000 */
[----:B------:R-:W-:Y:S02]  /*2490*/  UIADD3 UR4, UPT, UPT, UR10, -UR11, URZ ;  /* 0x8000000b0a047290 */ /* 0x000fe4000fffe0ff */
[----:B------:R-:W-:-:S02]  /*24a0*/  USEL UR7, UR7, UR9, UP1 ;  /* 0x0000000907077287 */ /* 0x000fc40008800000 */
[----:B------:R-:W-:Y:S01]  /*24b0*/  UIADD3 UR5, UPT, UPT, UR5, -UR6, URZ ;  /* 0x8000000605057290 */ /* 0x000fe2000fffe0ff */
[----:B------:R-:W-:Y:S11]  /*24c0*/  BRA.U !UP2, `(.L_x_8) ;  /* 0x000000050a2c7547 */ /* 0x000ff6000b800000 */
[----:B------:R-:W0:Y:S01]  /*24d0*/  LDCU.64 UR10, c[0x0][0x388] ;  /* 0x00007100ff0a77ac */ /* 0x000e220008000a00 */
[C---:B--2---:R-:W-:Y:S01]  /*24e0*/  VIADD R2, R0.reuse, -UR4 ;  /* 0x8000000400027c36 */ /* 0x044fe20008000000 */
[C---:B------:R-:W-:Y:S01]  /*24f0*/  IADD3 R4, P0, PT, R0.reuse, UR26, RZ ;  /* 0x0000001a00047c10 */ /* 0x040fe2000ff1e0ff */
[C---:B------:R-:W-:Y:S01]  /*2500*/  VIADD R6, R0.reuse, 0x100 ;  /* 0x0000010000067836 */ /* 0x040fe20000000000 */
[----:B------:R-:W-:Y:S01]  /*2510*/  UIADD3 UR8, UPT, UPT, UR4, UR5, URZ ;  /* 0x0000000504087290 */ /* 0x000fe2000fffe0ff */
[C---:B------:R-:W-:Y:S01]  /*2520*/  VIADD R7, R0.reuse, 0x200 ;  /* 0x0000020000077836 */ /* 0x040fe20000000000 */
[----:B------:R-:W-:Y:S01]  /*2530*/  UIADD3 UR6, UP0, UP1, UR6, UR17, UR12 ;  /* 0x0000001106067290 */ /* 0x000fe2000f91e00c */
[----:B------:R-:W-:Y:S01]  /*2540*/  IMAD.X R5, RZ, RZ, UR27, P0 ;  /* 0x0000001bff057e24 */ /* 0x000fe200080e06ff */
[----:B------:R-:W-:Y:S01]  /*2550*/  BSSY.RECONVERGENT B1, `(.L_x_9) ;  /* 0x0000011000017945 */ /* 0x000fe20003800200 */
[C---:B------:R-:W-:Y:S01]  /*2560*/  VIADD R8, R0.reuse, 0x300 ;  /* 0x0000030000087836 */ /* 0x040fe20000000000 */
[----:B------:R-:W-:Y:S01]  /*2570*/  ISETP.GE.AND P3, PT, R0, UR8, PT ;  /* 0x0000000800007c0c */ /* 0x000fe2000bf66270 */
[----:B------:R-:W-:Y:S01]  /*2580*/  UIADD3.X UR7, UPT, UPT, UR7, UR16, UR13, UP0, UP1 ;  /* 0x0000001007077290 */ /* 0x000fe200087e240d */
[----:B------:R-:W-:-:S02]  /*2590*/  IADD3 R3, P2, PT, R2, UR6, RZ ;  /* 0x0000000602037c10 */ /* 0x000fc4000ff5e0ff */
[----:B------:R-:W-:Y:S02]  /*25a0*/  ISETP.GE.AND P1, PT, R6, UR8, PT ;  /* 0x0000000806007c0c */ /* 0x000fe4000bf26270 */
[----:B------:R-:W-:Y:S02]  /*25b0*/  ISETP.GE.AND P0, PT, R8, UR8, PT ;  /* 0x0000000808007c0c */ /* 0x000fe4000bf06270 */
[----:B0-----:R-:W-:Y:S02]  /*25c0*/  LEA R18, P4, R4, UR10, 0x3 ;  /* 0x0000000a04127c11 */ /* 0x001fe4000f8818ff */
[----:B------:R-:W-:Y:S02]  /*25d0*/  LEA.HI.X.SX32 R2, R2, UR7, 0x1, P2 ;  /* 0x0000000702027c11 */ /* 0x000fe400090f0eff */
[----:B------:R-:W-:Y:S02]  /*25e0*/  LEA R20, P5, R3, UR10, 0x3 ;  /* 0x0000000a03147c11 */ /* 0x000fe4000f8a18ff */
[----:B------:R-:W-:-:S02]  /*25f0*/  LEA.HI.X R19, R4, UR11, R5, 0x3, P4 ;  /* 0x0000000b04137c11 */ /* 0x000fc4000a0f1c05 */
[----:B------:R-:W-:Y:S02]  /*2600*/  LEA.HI.X R21, R3, UR11, R2, 0x3, P5 ;  /* 0x0000000b03157c11 */ /* 0x000fe4000a8f1c02 */
[----:B------:R-:W-:Y:S01]  /*2610*/  ISETP.GE.AND P2, PT, R7, UR8, PT ;  /* 0x0000000807007c0c */ /* 0x000fe2000bf46270 */
[----:B------:R-:W-:-:S12]  /*2620*/  @P3 BRA `(.L_x_10) ;  /* 0x00000000000c3947 */ /* 0x000fd80003800000 */
[----:B------:R-:W-:-:S13]  /*2630*/  ISETP.GE.AND P3, PT, R0, UR4, PT ;  /* 0x0000000400007c0c */ /* 0x000fda000bf66270 */
[----:B------:R0:W5:Y:S04]  /*2640*/  @!P3 LDG.E.64 R2, desc[UR14][R18.64] ;  /* 0x0000000e1202b981 */ /* 0x000168000c1e1b00 */
[----:B------:R0:W5:Y:S02]  /*2650*/  @P3 LDG.E.64 R2, desc[UR14][R20.64] ;  /* 0x0000000e14023981 */ /* 0x000164000c1e1b00 */
.L_x_10:
[----:B------:R-:W-:Y:S05]  /*2660*/  BSYNC.RECONVERGENT B1 ;  /* 0x0000000000017941 */ /* 0x000fea0003800200 */
.L_x_9:
[----:B------:R-:W-:Y:S04]  /*2670*/  BSSY.RECONVERGENT B1, `(.L_x_11) ;  /* 0x0000005000017945 */ /* 0x000fe80003800200 */
[----:B------:R-:W-:Y:S05]  /*2680*/  @P1 BRA `(.L_x_12) ;  /* 0x00000000000c1947 */ /* 0x000fea0003800000 */
[----:B------:R-:W-:-:S13]  /*2690*/  ISETP.GE.AND P1, PT, R6, UR4, PT ;  /* 0x0000000406007c0c */ /* 0x000fda000bf26270 */
[----:B------:R1:W5:Y:S04]  /*26a0*/  @P1 LDG.E.64 R4, desc[UR14][R20.64+0x800] ;  /* 0x0008000e14041981 */ /* 0x000368000c1e1b00 */
[----:B------:R1:W5:Y:S02]  /*26b0*/  @!P1 LDG.E.64 R4, desc[UR14][R18.64+0x800] ;  /* 0x0008000e12049981 */ /* 0x000364000c1e1b00 */
.L_x_12:
[----:B------:R-:W-:Y:S05]  /*26c0*/  BSYNC.RECONVERGENT B1 ;  /* 0x0000000000017941 */ /* 0x000fea0003800200 */
.L_x_11:
[----:B------:R-:W-:Y:S01]  /*26d0*/  BSSY.RECONVERGENT B1, `(.L_x_13) ;  /* 0x0000007000017945 */ /* 0x000fe20003800200 */
[C---:B------:R-:W-:Y:S01]  /*26e0*/  LOP3.LUT R10, R0.reuse, 0x400, RZ, 0xfc, !PT ;  /* 0x00000400000a7812 */ /* 0x040fe200078efcff */
[----:B------:R-:W-:Y:S02]  /*26f0*/  VIADD R12, R0, 0x500 ;  /* 0x00000500000c7836 */ /* 0x000fe40000000000 */
[----:B------:R-:W-:Y:S05]  /*2700*/  @P2 BRA `(.L_x_14) ;  /* 0x00000000000c2947 */ /* 0x000fea0003800000 */
[----:B------:R-:W-:-:S13]  /*2710*/  ISETP.GE.AND P1, PT, R7, UR4, PT ;  /* 0x0000000407007c0c */ /* 0x000fda000bf26270 */
[----:B------:R2:W5:Y:S04]  /*2720*/  @P1 LDG.E.64 R6, desc[UR14][R20.64+0x1000] ;  /* 0x0010000e14061981 */ /* 0x000568000c1e1b00 */
[----:B------:R2:W5:Y:S02]  /*2730*/  @!P1 LDG.E.64 R6, desc[UR14][R18.64+0x1000] ;  /* 0x0010000e12069981 */ /* 0x000564000c1e1b00 */
.L_x_14:
[----:B------:R-:W-:Y:S05]  /*2740*/  BSYNC.RECONVERGENT B1 ;  /* 0x0000000000017941 */ /* 0x000fea0003800200 */
.L_x_13:
[----:B------:R-:W-:Y:S04]  /*2750*/  BSSY.RECONVERGENT B1, `(.L_x_15) ;  /* 0x0000005000017945 */ /* 0x000fe80003800200 */
[----:B------:R-:W-:Y:S05]  /*2760*/  @P0 BRA `(.L_x_16) ;  /* 0x00000000000c0947 */ /* 0x000fea0003800000 */
[----:B------:R-:W-:-:S13]  /*2770*/  ISETP.GE.AND P0, PT, R8, UR4, PT ;  /* 0x0000000408007c0c */ /* 0x000fda000bf06270 */
[----:B------:R3:W5:Y:S04]  /*2780*/  @P0 LDG.E.64 R8, desc[UR14][R20.64+0x1800] ;  /* 0x0018000e14080981 */ /* 0x000768000c1e1b00 */
[----:B------:R3:W5:Y:S02]  /*2790*/  @!P0 LDG.E.64 R8, desc[UR14][R18.64+0x1800] ;  /* 0x0018000e12088981 */ /* 0x000764000c1e1b00 */
.L_x_16:
[----:B------:R-:W-:Y:S05]  /*27a0*/  BSYNC.RECONVERGENT B1 ;  /* 0x0000000000017941 */ /* 0x000fea0003800200 */
.L_x_15:
[----:B------:R-:W-:Y:S01]  /*27b0*/  ISETP.GE.AND P0, PT, R10, UR8, PT ;  /* 0x000000080a007c0c */ /* 0x000fe2000bf06270 */
[C---:B------:R-:W-:Y:S01]  /*27c0*/  VIADD R14, R0.reuse, 0x600 ;  /* 0x00000600000e7836 */ /* 0x040fe20000000000 */
[----:B------:R-:W-:Y:S01]  /*27d0*/  BSSY.RECONVERGENT B1, `(.L_x_17) ;  /* 0x0000009000017945 */ /* 0x000fe20003800200 */
[----:B------:R-:W-:Y:S01]  /*27e0*/  VIADD R16, R0, 0x700 ;  /* 0x0000070000107836 */ /* 0x000fe20000000000 */
[----:B------:R-:W-:Y:S02]  /*27f0*/  ISETP.GE.AND P1, PT, R12, UR8, PT ;  /* 0x000000080c007c0c */ /* 0x000fe4000bf26270 */
[----:B------:R-:W-:Y:S02]  /*2800*/  ISETP.GE.AND P2, PT, R14, UR8, PT ;  /* 0x000000080e007c0c */ /* 0x000fe4000bf46270 */
[----:B------:R-:W-:-:S05]  /*2810*/  ISETP.GE.AND P3, PT, R16, UR8, PT ;  /* 0x0000000810007c0c */ /* 0x000fca000bf66270 */
[----:B------:R-:W-:Y:S08]  /*2820*/  @P0 BRA `(.L_x_18) ;  /* 0x00000000000c0947 */ /* 0x000ff00003800000 */
[----:B------:R-:W-:-:S13]  /*2830*/  ISETP.GE.AND P0, PT, R10, UR4, PT ;  /* 0x000000040a007c0c */ /* 0x000fda000bf06270 */
[----:B------:R4:W5:Y:S04]  /*2840*/  @P0 LDG.E.64 R10, desc[UR14][R20.64+0x2000] ;  /* 0x0020000e140a0981 */ /* 0x000968000c1e1b00 */
[----:B------:R4:W5:Y:S02]  /*2850*/  @!P0 LDG.E.64 R10, desc[UR14][R18.64+0x2000] ;  /* 0x0020000e120a8981 */ /* 0x000964000c1e1b00 */
.L_x_18:
[----:B------:R-:W-:Y:S05]  /*2860*/  BSYNC.RECONVERGENT B1 ;  /* 0x0000000000017941 */ /* 0x000fea0003800200 */
.L_x_17:
[----:B------:R-:W-:Y:S04]  /*2870*/  BSSY.RECONVERGENT B1, `(.L_x_19) ;  /* 0x0000005000017945 */ /* 0x000fe80003800200 */
[----:B------:R-:W-:Y:S05]  /*2880*/  @P1 BRA `(.L_x_20) ;  /* 0x00000000000c1947 */ /* 0x000fea0003800000 */
[----:B------:R-:W-:-:S13]  /*2890*/  ISETP.GE.AND P0, PT, R12, UR4, PT ;  /* 0x000000040c007c0c */ /* 0x000fda000bf06270 */
[----:B------:R0:W5:Y:S04]  /*28a0*/  @P0 LDG.E.64 R12, desc[UR14][R20.64+0x2800] ;  /* 0x0028000e140c0981 */ /* 0x000168000c1e1b00 */
[----:B------:R0:W5:Y:S02]  /*28b0*/  @!P0 LDG.E.64 R12, desc[UR14][R18.64+0x2800] ;  /* 0x0028000e120c8981 */ /* 0x000164000c1e1b00 */
.L_x_20:
[----:B------:R-:W-:Y:S05]  /*28c0*/  BSYNC.RECONVERGENT B1 ;  /* 0x0000000000017941 */ /* 0x000fea0003800200 */
.L_x_19:
[----:B------:R-:W-:Y:S04]  /*28d0*/  BSSY.RECONVERGENT B1, `(.L_x_21) ;  /* 0x0000005000017945 */ /* 0x000fe80003800200 */
[----:B------:R-:W-:Y:S05]  /*28e0*/  @P2 BRA `(.L_x_22) ;  /* 0x00000000000c2947 */ /* 0x000fea0003800000 */
[----:B------:R-:W-:-:S13]  /*28f0*/  ISETP.GE.AND P0, PT, R14, UR4, PT ;  /* 0x000000040e007c0c */ /* 0x000fda000bf06270 */
[----:B------:R0:W5:Y:S04]  /*2900*/  @P0 LDG.E.64 R14, desc[UR14][R20.64+0x3000] ;  /* 0x0030000e140e0981 */ /* 0x000168000c1e1b00 */
[----:B------:R0:W5:Y:S02]  /*2910*/  @!P0 LDG.E.64 R14, desc[UR14][R18.64+0x3000] ;  /* 0x0030000e120e8981 */ /* 0x000164000c1e1b00 */
.L_x_22:
[----:B------:R-:W-:Y:S05]  /*2920*/  BSYNC.RECONVERGENT B1 ;  /* 0x0000000000017941 */ /* 0x000fea0003800200 */
.L_x_21:
[----:B------:R-:W-:Y:S05]  /*2930*/  @P3 BRA `(.L_x_23) ;  /* 0x0000000800383947 */ /* 0x000fea0003800000 */
[----:B------:R-:W-:-:S13]  /*2940*/  ISETP.GE.AND P0, PT, R16, UR4, PT ;  /* 0x0000000410007c0c */ /* 0x000fda000bf06270 */
[----:B------:R0:W5:Y:S04]  /*2950*/  @P0 LDG.E.64 R16, desc[UR14][R20.64+0x3800] ;  /* 0x0038000e14100981 */ /* 0x000168000c1e1b00 */
[----:B------:R0:W5:Y:S01]  /*2960*/  @!P0 LDG.E.64 R16, desc[UR14][R18.64+0x3800] ;  /* 0x0038000e12108981 */ /* 0x000162000c1e1b00 */
[----:B------:R-:W-:Y:S05]  /*2970*/  BRA `(.L_x_23) ;  /* 0x0000000800287947 */ /* 0x000fea0003800000 */
.L_x_8:
[----:B------:R-:W-:Y:S01]  /*2980*/  UIADD3 UR8, UPT, UPT, UR4, UR5, URZ ;  /* 0x0000000504087290 */ /* 0x000fe2000fffe0ff */
[C---:B--2---:R-:W-:Y:S01]  /*2990*/  VIADD R20, R0.reuse, 0x100 ;  /* 0x0000010000147836 */ /* 0x044fe20000000000 */
[----:B------:R-:W-:Y:S01]  /*29a0*/  UIADD3 UR6, UP0, UP1, UR6, UR17, UR12 ;  /* 0x0000001106067290 */ /* 0x000fe2000f91e00c */
[----:B------:R-:W-:Y:S02]  /*29b0*/  IMAD.U32 R18, RZ, RZ, UR26 ;  /* 0x0000001aff127e24 */ /* 0x000fe4000f8e00ff */
[----:B------:R-:W-:Y:S01]  /*29c0*/  IMAD.U32 R25, RZ, RZ, UR27 ;  /* 0x0000001bff197e24 */ /* 0x000fe2000f8e00ff */
[----:B------:R-:W-:Y:S01]  /*29d0*/  ISETP.GE.AND P1, PT, R0, UR8, PT ;  /* 0x0000000800007c0c */ /* 0x000fe2000bf26270 */
[----:B------:R-:W-:Y:S01]  /*29e0*/  UIADD3.X UR7, UPT, UPT, UR7, UR16, UR13, UP0, UP1 ;  /* 0x0000001007077290 */ /* 0x000fe200087e240d */
[----:B------:R-:W-:Y:S01]  /*29f0*/  ISETP.GE.AND P0, PT, R20, UR8, PT ;  /* 0x0000000814007c0c */ /* 0x000fe2000bf06270 */
[----:B------:R-:W-:-:S10]  /*2a00*/  IMAD.U32 R26, RZ, RZ, UR27 ;  /* 0x0000001bff1a7e24 */ /* 0x000fd4000f8e00ff */
[----:B------:R-:W0:Y:S01]  /*2a10*/  @!P1 LDC.64 R22, c[0x0][0x3a0] ;  /* 0x0000e800ff169b82 */ /* 0x000e220000000a00 */
[C---:B------:R-:W-:Y:S01]  /*2a20*/  @!P1 VIADD R19, R0.reuse, -UR4 ;  /* 0x8000000400139c36 */ /* 0x040fe20008000000 */
[----:B------:R-:W-:Y:S02]  /*2a30*/  @!P1 ISETP.GE.AND P2, PT, R0, UR4, PT ;  /* 0x0000000400009c0c */ /* 0x000fe4000bf46270 */
[----:B------:R-:W-:Y:S02]  /*2a40*/  @!P0 ISETP.GE.AND P4, PT, R20, UR4, PT ;  /* 0x0000000414008c0c */ /* 0x000fe4000bf86270 */
[----:B------:R-:W-:Y:S02]  /*2a50*/  @!P1 SEL R18, R18, UR6, !P2 ;  /* 0x0000000612129c07 */ /* 0x000fe4000d000000 */
[----:B------:R-:W-:Y:S02]  /*2a60*/  @!P1 SEL R21, R0, R19, !P2 ;  /* 0x0000001300159207 */ /* 0x000fe40005000000 */
[----:B------:R-:W-:-:S02]  /*2a70*/  @!P1 SHF.R.S32.HI R24, RZ, 0x1f, R19 ;  /* 0x0000001fff189819 */ /* 0x000fc40000011413 */
[----:B------:R-:W-:Y:S02]  /*2a80*/  @!P1 IADD3 R21, P3, PT, R21, R18, RZ ;  /* 0x0000001215159210 */ /* 0x000fe40007f7e0ff */
[----:B------:R-:W-:Y:S01]  /*2a90*/  @!P1 SEL R19, R25, UR7, !P2 ;  /* 0x0000000719139c07 */ /* 0x000fe2000d000000 */
[----:B------:R-:W-:Y:S01]  /*2aa0*/  IMAD.U32 R25, RZ, RZ, UR26 ;  /* 0x0000001aff197e24 */ /* 0x000fe2000f8e00ff */
[----:B------:R-:W-:Y:S02]  /*2ab0*/  @!P1 SEL R24, R24, RZ, P2 ;  /* 0x000000ff18189207 */ /* 0x000fe40001000000 */
[----:B------:R-:W-:Y:S02]  /*2ac0*/  @!P0 SEL R26, R26, UR7, !P4 ;  /* 0x000000071a1a8c07 */ /* 0x000fe4000e000000 */
[----:B------:R-:W-:Y:S01]  /*2ad0*/  @!P0 SEL R25, R25, UR6, !P4 ;  /* 0x0000000619198c07 */ /* 0x000fe2000e000000 */
[----:B------:R-:W-:Y:S02]  /*2ae0*/  @!P1 IMAD.X R24, R24, 0x1, R19, P3 ;  /* 0x0000000118189824 */ /* 0x000fe400018e0613 */
[----:B------:R-:W1:Y:S01]  /*2af0*/  @!P0 LDC.64 R18, c[0x0][0x3a0] ;  /* 0x0000e800ff128b82 */ /* 0x000e620000000a00 */
[----:B0-----:R-:W-:-:S04]  /*2b00*/  @!P1 LEA R22, P2, R21, R22, 0x3 ;  /* 0x0000001615169211 */ /* 0x001fc800078418ff */
[----:B------:R-:W-:Y:S01]  /*2b10*/  @!P1 LEA.HI.X R23, R21, R23, R24, 0x3, P2 ;  /* 0x0000001715179211 */ /* 0x000fe200010f1c18 */
[----:B------:R-:W-:Y:S02]  /*2b20*/  @!P0 VIADD R21, R20, -UR4 ;  /* 0x8000000414158c36 */ /* 0x000fe40008000000 */
[----:B------:R-:W-:Y:S02]  /*2b30*/  VIADD R24, R0, 0x200 ;  /* 0x0000020000187836 */ /* 0x000fe40000000000 */
[----:B------:R0:W5:Y:S01]  /*2b40*/  @!P1 LDG.E.64 R2, desc[UR14][R22.64] ;  /* 0x0000000e16029981 */ /* 0x000162000c1e1b00 */
[----:B------:R-:W-:Y:S02]  /*2b50*/  @!P0 SEL R20, R20, R21, !P4 ;  /* 0x0000001514148207 */ /* 0x000fe40006000000 */
[----:B------:R-:W-:Y:S02]  /*2b60*/  @!P0 SHF.R.S32.HI R21, RZ, 0x1f, R21 ;  /* 0x0000001fff158819 */ /* 0x000fe40000011415 */
[----:B------:R-:W-:-:S02]  /*2b70*/  ISETP.GE.AND P2, PT, R24, UR8, PT ;  /* 0x0000000818007c0c */ /* 0x000fc4000bf46270 */
[----:B------:R-:W-:Y:S02]  /*2b80*/  @!P0 IADD3 R20, P3, PT, R20, R25, RZ ;  /* 0x0000001914148210 */ /* 0x000fe40007f7e0ff */
[----:B------:R-:W-:-:S05]  /*2b90*/  @!P0 SEL R21, R21, RZ, P4 ;  /* 0x000000ff15158207 */ /* 0x000fca0002000000 */
[----:B------:R-:W-:Y:S01]  /*2ba0*/  @!P0 IMAD.X R21, R21, 0x1, R26, P3 ;  /* 0x0000000115158824 */ /* 0x000fe200018e061a */
[----:B-1----:R-:W-:Y:S01]  /*2bb0*/  @!P0 LEA R18, P3, R20, R18, 0x3 ;  /* 0x0000001214128211 */ /* 0x002fe200078618ff */
[----:B------:R-:W-:Y:S02]  /*2bc0*/  IMAD.U32 R26, RZ, RZ, UR26 ;  /* 0x0000001aff1a7e24 */ /* 0x000fe4000f8e00ff */
[----:B------:R-:W-:Y:S01]  /*2bd0*/  @!P2 VIADD R27, R24, -UR4 ;  /* 0x80000004181bac36 */ /* 0x000fe20008000000 */
[----:B------:R-:W-:Y:S02]  /*2be0*/  @!P0 LEA.HI.X R19, R20, R19, R21, 0x3, P3 ;  /* 0x0000001314138211 */ /* 0x000fe400018f1c15 */
[----:B------:R-:W1:Y:S01]  /*2bf0*/  @!P2 LDC.64 R20, c[0x0][0x3a0] ;  /* 0x0000e800ff14ab82 */ /* 0x000e620000000a00 */
[C---:B------:R-:W-:Y:S02]  /*2c00*/  @!P2 ISETP.GE.AND P4, PT, R24.reuse, UR4, PT ;  /* 0x000000041800ac0c */ /* 0x040fe4000bf86270 */
[----:B------:R2:W5:Y:S02]  /*2c10*/  @!P0 LDG.E.64 R4, desc[UR14][R18.64] ;  /* 0x0000000e12048981 */ /* 0x000564000c1e1b00 */
[----:B------:R-:W-:-:S02]  /*2c20*/  @!P2 SEL R25, R24, R27, !P4 ;  /* 0x0000001b1819a207 */ /* 0x000fc40006000000 */
[----:B------:R-:W-:Y:S01]  /*2c30*/  @!P2 SEL R24, R26, UR6, !P4 ;  /* 0x000000061a18ac07 */ /* 0x000fe2000e000000 */
[----:B------:R-:W-:-:S03]  /*2c40*/  IMAD.U32 R26, RZ, RZ, UR27 ;  /* 0x0000001bff1a7e24 */ /* 0x000fc6000f8e00ff */
[----:B------:R-:W-:Y:S01]  /*2c50*/  @!P2 IADD3 R25, P3, PT, R25, R24, RZ ;  /* 0x000000181919a210 */ /* 0x000fe20007f7e0ff */
[----:B------:R-:W-:Y:S01]  /*2c60*/  VIADD R24, R0, 0x300 ;  /* 0x0000030000187836 */ /* 0x000fe20000000000 */
[----:B------:R-:W-:Y:S02]  /*2c70*/  @!P2 SHF.R.S32.HI R27, RZ, 0x1f, R27 ;  /* 0x0000001fff1ba819 */ /* 0x000fe4000001141b */
[----:B0-----:R-:W-:Y:S02]  /*2c80*/  @!P2 SEL R23, R26, UR7, !P4 ;  /* 0x000000071a17ac07 */ /* 0x001fe4000e000000 */
[----:B------:R-:W-:Y:S02]  /*2c90*/  ISETP.GE.AND P1, PT, R24, UR8, PT ;  /* 0x0000000818007c0c */ /* 0x000fe4000bf26270 */
[----:B------:R-:W-:-:S05]  /*2ca0*/  @!P2 SEL R22, R27, RZ, P4 ;  /* 0x000000ff1b16a207 */ /* 0x000fca0002000000 */
[----:B------:R-:W-:Y:S01]  /*2cb0*/  @!P2 IMAD.X R22, R22, 0x1, R23, P3 ;  /* 0x000000011616a824 */ /* 0x000fe200018e0617 */
[----:B-1----:R-:W-:Y:S01]  /*2cc0*/  @!P2 LEA R20, P3, R25, R20, 0x3 ;  /* 0x000000141914a211 */ /* 0x002fe200078618ff */
[----:B------:R-:W-:-:S03]  /*2cd0*/  IMAD.U32 R26, RZ, RZ, UR26 ;  /* 0x0000001aff1a7e24 */ /* 0x000fc6000f8e00ff */
[----:B------:R-:W-:Y:S01]  /*2ce0*/  @!P2 LEA.HI.X R21, R25, R21, R22, 0x3, P3 ;  /* 0x000000151915a211 */ /* 0x000fe200018f1c16 */
[C---:B------:R-:W-:Y:S01]  /*2cf0*/  @!P1 VIADD R27, R24.reuse, -UR4 ;  /* 0x80000004181b9c36 */ /* 0x040fe20008000000 */
[----:B------:R-:W0:Y:S01]  /*2d00*/  @!P1 LDC.64 R22, c[0x0][0x3a0] ;  /* 0x0000e800ff169b82 */ /* 0x000e220000000a00 */
[C---:B------:R-:W-:Y:S02]  /*2d10*/  @!P1 ISETP.GE.AND P4, PT, R24.reuse, UR4, PT ;  /* 0x0000000418009c0c */ /* 0x040fe4000bf86270 */
[----:B------:R1:W5:Y:S02]  /*2d20*/  @!P2 LDG.E.64 R6, desc[UR14][R20.64] ;  /* 0x0000000e1406a981 */ /* 0x000364000c1e1b00 */
[----:B------:R-:W-:Y:S02]  /*2d30*/  @!P1 SEL R25, R24, R27, !P4 ;  /* 0x0000001b18199207 */ /* 0x000fe40006000000 */
[----:B------:R-:W-:Y:S01]  /*2d40*/  @!P1 SEL R24, R26, UR6, !P4 ;  /* 0x000000061a189c07 */ /* 0x000fe2000e000000 */
[----:B------:R-:W-:-:S03]  /*2d50*/  IMAD.U32 R26, RZ, RZ, UR27 ;  /* 0x0000001bff1a7e24 */ /* 0x000fc6000f8e00ff */
[----:B------:R-:W-:Y:S02]  /*2d60*/  @!P1 IADD3 R25, P3, PT, R25, R24, RZ ;  /* 0x0000001819199210 */ /* 0x000fe40007f7e0ff */
[----:B------:R-:W-:Y:S02]  /*2d70*/  LOP3.LUT R24, R0, 0x400, RZ, 0xfc, !PT ;  /* 0x0000040000187812 */ /* 0x000fe400078efcff */
[----:B------:R-:W-:Y:S02]  /*2d80*/  @!P1 SHF.R.S32.HI R27, RZ, 0x1f, R27 ;  /* 0x0000001fff1b9819 */ /* 0x000fe4000001141b */
[----:B------:R-:W-:Y:S02]  /*2d90*/  ISETP.GE.AND P0, PT, R24, UR8, PT ;  /* 0x0000000818007c0c */ /* 0x000fe4000bf06270 */
[----:B--2---:R-:W-:Y:S02]  /*2da0*/  @!P1 SEL R19, R26, UR7, !P4 ;  /* 0x000000071a139c07 */ /* 0x004fe4000e000000 */
[----:B------:R-:W-:-:S05]  /*2db0*/  @!P1 SEL R26, R27, RZ, P4 ;  /* 0x000000ff1b1a9207 */ /* 0x000fca0002000000 */
[----:B------:R-:W-:Y:S01]  /*2dc0*/  @!P1 IMAD.X R26, R26, 0x1, R19, P3 ;  /* 0x000000011a1a9824 */ /* 0x000fe200018e0613 */
[----:B0-----:R-:W-:-:S03]  /*2dd0*/  @!P1 LEA R18, P3, R25, R22, 0x3 ;  /* 0x0000001619129211 */ /* 0x001fc600078618ff */
[C---:B------:R-:W-:Y:S01]  /*2de0*/  @!P0 VIADD R27, R24.reuse, -UR4 ;  /* 0x80000004181b8c36 */ /* 0x040fe20008000000 */
[----:B------:R-:W-:Y:S01]  /*2df0*/  @!P1 LEA.HI.X R19, R25, R23, R26, 0x3, P3 ;  /* 0x0000001719139211 */ /* 0x000fe200018f1c1a */
[----:B------:R-:W-:Y:S01]  /*2e00*/  IMAD.U32 R26, RZ, RZ, UR26 ;  /* 0x0000001aff1a7e24 */ /* 0x000fe2000f8e00ff */
[----:B------:R-:W0:Y:S01]  /*2e10*/  @!P0 LDC.64 R22, c[0x0][0x3a0] ;  /* 0x0000e800ff168b82 */ /* 0x000e220000000a00 */
[C---:B------:R-:W-:Y:S02]  /*2e20*/  @!P0 ISETP.GE.AND P4, PT, R24.reuse, UR4, PT ;  /* 0x0000000418008c0c */ /* 0x040fe4000bf86270 */
[----:B------:R2:W5:Y:S02]  /*2e30*/  @!P1 LDG.E.64 R8, desc[UR14][R18.64] ;  /* 0x0000000e12089981 */ /* 0x000564000c1e1b00 */
[----:B------:R-:W-:Y:S02]  /*2e40*/  @!P0 SEL R25, R24, R27, !P4 ;  /* 0x0000001b18198207 */ /* 0x000fe40006000000 */
[----:B------:R-:W-:Y:S01]  /*2e50*/  @!P0 SEL R24, R26, UR6, !P4 ;  /* 0x000000061a188c07 */ /* 0x000fe2000e000000 */
[----:B------:R-:W-:-:S03]  /*2e60*/  IMAD.U32 R26, RZ, RZ, UR27 ;  /* 0x0000001bff1a7e24 */ /* 0x000fc6000f8e00ff */
[----:B------:R-:W-:Y:S01]  /*2e70*/  @!P0 IADD3 R25, P3, PT, R25, R24, RZ ;  /* 0x0000001819198210 */ /* 0x000fe20007f7e0ff */
[----:B------:R-:W-:Y:S01]  /*2e80*/  VIADD R24, R0, 0x500 ;  /* 0x0000050000187836 */ /* 0x000fe20000000000 */
[----:B------:R-:W-:Y:S02]  /*2e90*/  @!P0 SHF.R.S32.HI R27, RZ, 0x1f, R27 ;  /* 0x0000001fff1b8819 */ /* 0x000fe4000001141b */
[----:B-1----:R-:W-:Y:S02]  /*2ea0*/  @!P0 SEL R21, R26, UR7, !P4 ;  /* 0x000000071a158c07 */ /* 0x002fe4000e000000 */
[----:B------:R-:W-:Y:S02]  /*2eb0*/  ISETP.GE.AND P2, PT, R24, UR8, PT ;  /* 0x0000000818007c0c */ /* 0x000fe4000bf46270 */
[----:B------:R-:W-:-:S05]  /*2ec0*/  @!P0 SEL R26, R27, RZ, P4 ;  /* 0x000000ff1b1a8207 */ /* 0x000fca0002000000 */
[----:B------:R-:W-:Y:S01]  /*2ed0*/  @!P0 IMAD.X R26, R26, 0x1, R21, P3 ;  /* 0x000000011a1a8824 */ /* 0x000fe200018e0615 */
[----:B0-----:R-:W-:-:S04]  /*2ee0*/  @!P0 LEA R20, P3, R25, R22, 0x3 ;  /* 0x0000001619148211 */ /* 0x001fc800078618ff */
[----:B------:R-:W-:Y:S01]  /*2ef0*/  @!P0 LEA.HI.X R21, R25, R23, R26, 0x3, P3 ;  /* 0x0000001719158211 */ /* 0x000fe200018f1c1a */
[C---:B------:R-:W-:Y:S01]  /*2f00*/  @!P2 VIADD R27, R24.reuse, -UR4 ;  /* 0x80000004181bac36 */ /* 0x040fe20008000000 */
[----:B------:R-:W0:Y:S01]  /*2f10*/  @!P2 LDC.64 R22, c[0x0][0x3a0] ;  /* 0x0000e800ff16ab82 */ /* 0x000e220000000a00 */
[C---:B------:R-:W-:Y:S01]  /*2f20*/  @!P2 ISETP.GE.AND P4, PT, R24.reuse, UR4, PT ;  /* 0x000000041800ac0c */ /* 0x040fe2000bf86270 */
[----:B------:R-:W-:Y:S01]  /*2f30*/  IMAD.U32 R26, RZ, RZ, UR26 ;  /* 0x0000001aff1a7e24 */ /* 0x000fe2000f8e00ff */
[----:B------:R1:W5:Y:S02]  /*2f40*/  @!P0 LDG.E.64 R10, desc[UR14][R20.64] ;  /* 0x0000000e140a8981 */ /* 0x000364000c1e1b00 */
[----:B------:R-:W-:Y:S02]  /*2f50*/  @!P2 SEL R25, R24, R27, !P4 ;  /* 0x0000001b1819a207 */ /* 0x000fe40006000000 */
[----:B------:R-:W-:Y:S01]  /*2f60*/  @!P2 SEL R24, R26, UR6, !P4 ;  /* 0x000000061a18ac07 */ /* 0x000fe2000e000000 */
[----:B------:R-:W-:-:S03]  /*2f70*/  IMAD.U32 R26, RZ, RZ, UR27 ;  /* 0x0000001bff1a7e24 */ /* 0x000fc6000f8e00ff */
[----:B------:R-:W-:Y:S01]  /*2f80*/  @!P2 IADD3 R25, P3, PT, R25, R24, RZ ;  /* 0x000000181919a210 */ /* 0x000fe20007f7e0ff */
[----:B------:R-:W-:Y:S01]  /*2f90*/  VIADD R24, R0, 0x600 ;  /* 0x0000060000187836 */ /* 0x000fe20000000000 */
[----:B------:R-:W-:Y:S02]  /*2fa0*/  @!P2 SHF.R.S32.HI R27, RZ, 0x1f, R27 ;  /* 0x0000001fff1ba819 */ /* 0x000fe4000001141b */
[----:B--2---:R-:W-:Y:S02]  /*2fb0*/  @!P2 SEL R19, R26, UR7, !P4 ;  /* 0x000000071a13ac07 */ /* 0x004fe4000e000000 */
        /* <DEDUP_REMOVED lines=21> */
[----:B------:R-:W-:Y:S02]  /*3110*/  @!P1 LEA.HI.X R21, R25, R23, R26, 0x3, P3 ;  /* 0x0000001719159211 */ /* 0x000fe400018f1c1a */
[----:B------:R-:W0:Y:S01]  /*3120*/  @!P0 LDC.64 R22, c[0x0][0x3a0] ;  /* 0x0000e800ff168b82 */ /* 0x000e220000000a00 */
[C---:B------:R-:W-:Y:S01]  /*3130*/  @!P0 VIADD R25, R24.reuse, -UR4 ;  /* 0x8000000418198c36 */ /* 0x040fe20008000000 */
[C---:B------:R-:W-:Y:S01]  /*3140*/  @!P0 ISETP.GE.AND P4, PT, R24.reuse, UR4, PT ;  /* 0x0000000418008c0c */ /* 0x040fe2000bf86270 */
[----:B------:R-:W-:Y:S01]  /*3150*/  IMAD.U32 R27, RZ, RZ, UR26 ;  /* 0x0000001aff1b7e24 */ /* 0x000fe2000f8e00ff */
[----:B------:R2:W5:Y:S01]  /*3160*/  @!P1 LDG.E.64 R14, desc[UR14][R20.64] ;  /* 0x0000000e140e9981 */ /* 0x000562000c1e1b00 */
[----:B------:R-:W-:Y:S01]  /*3170*/  IMAD.U32 R26, RZ, RZ, UR27 ;  /* 0x0000001bff1a7e24 */ /* 0x000fe2000f8e00ff */
[----:B------:R-:W-:Y:S02]  /*3180*/  @!P0 SEL R24, R24, R25, !P4 ;  /* 0x0000001918188207 */ /* 0x000fe40006000000 */
[----:B------:R-:W-:-:S02]  /*3190*/  @!P0 SEL R27, R27, UR6, !P4 ;  /* 0x000000061b1b8c07 */ /* 0x000fc4000e000000 */
[----:B------:R-:W-:Y:S02]  /*31a0*/  @!P0 SHF.R.S32.HI R25, RZ, 0x1f, R25 ;  /* 0x0000001fff198819 */ /* 0x000fe40000011419 */
[----:B------:R-:W-:Y:S02]  /*31b0*/  @!P0 IADD3 R24, P3, PT, R24, R27, RZ ;  /* 0x0000001b18188210 */ /* 0x000fe40007f7e0ff */
[----:B------:R-:W-:Y:S02]  /*31c0*/  @!P0 SEL R26, R26, UR7, !P4 ;  /* 0x000000071a1a8c07 */ /* 0x000fe4000e000000 */
[----:B------:R-:W-:-:S05]  /*31d0*/  @!P0 SEL R25, R25, RZ, P4 ;  /* 0x000000ff19198207 */ /* 0x000fca0002000000 */
[----:B------:R-:W-:Y:S01]  /*31e0*/  @!P0 IMAD.X R25, R25, 0x1, R26, P3 ;  /* 0x0000000119198824 */ /* 0x000fe200018e061a */
[----:B0-----:R-:W-:-:S04]  /*31f0*/  @!P0 LEA R22, P3, R24, R22, 0x3 ;  /* 0x0000001618168211 */ /* 0x001fc800078618ff */
[----:B------:R-:W-:-:S05]  /*3200*/  @!P0 LEA.HI.X R23, R24, R23, R25, 0x3, P3 ;  /* 0x0000001718178211 */ /* 0x000fca00018f1c19 */
[----:B------:R2:W5:Y:S04]  /*3210*/  @!P0 LDG.E.64 R16, desc[UR14][R22.64] ;  /* 0x0000000e16108981 */ /* 0x000568000c1e1b00 */
.L_x_23:
[----:B------:R-:W-:Y:S05]  /*3220*/  BSYNC.RECONVERGENT B0 ;  /* 0x0000000000007941 */ /* 0x000fea0003800200 */
.L_x_7:
[----:B------:R-:W0:Y:S01]  /*3230*/  S2UR UR7, SR_CgaCtaId ;  /* 0x00000000000779c3 */ /* 0x000e220000008800 */
[----:B------:R-:W-:Y:S01]  /*3240*/  UMOV UR6, 0x400 ;  /* 0x0000040000067882 */ /* 0x000fe20000000000 */
[----:B01234-:R-:W-:Y:S01]  /*3250*/  IMAD.SHL.U32 R19, R0, 0x8, RZ ;  /* 0x0000000800137824 */ /* 0x01ffe200078e00ff */
[----:B------:R-:W-:-:S09]  /*3260*/  ULEA UR6, UR7, UR6, 0x18 ;  /* 0x0000000607067291 */ /* 0x000fd2000f8ec0ff */
[----:B-----5:R-:W-:Y:S04]  /*3270*/  STS.64 [R19+UR6], R2 ;  /* 0x0000000213007988 */ /* 0x020fe80008000a06 */
[----:B------:R-:W-:Y:S04]  /*3280*/  STS.64 [R19+UR6+0x800], R4 ;  /* 0x0008000413007988 */ /* 0x000fe80008000a06 */
[----:B------:R0:W-:Y:S04]  /*3290*/  STS.64 [R19+UR6+0x1000], R6 ;  /* 0x0010000613007988 */ /* 0x0001e80008000a06 */
[----:B------:R1:W-:Y:S04]  /*32a0*/  STS.64 [R19+UR6+0x1800], R8 ;  /* 0x0018000813007988 */ /* 0x0003e80008000a06 */
[----:B------:R1:W-:Y:S04]  /*32b0*/  STS.64 [R19+UR6+0x2000], R10 ;  /* 0x0020000a13007988 */ /* 0x0003e80008000a06 */
[----:B------:R1:W-:Y:S04]  /*32c0*/  STS.64 [R19+UR6+0x2800], R12 ;  /* 0x0028000c13007988 */ /* 0x0003e80008000a06 */
[----:B------:R1:W-:Y:S04]  /*32d0*/  STS.64 [R19+UR6+0x3000], R14 ;  /* 0x0030000e13007988 */ /* 0x0003e80008000a06 */
[----:B------:R1:W-:Y:S01]  /*32e0*/  STS.64 [R19+UR6+0x3800], R16 ;  /* 0x0038001013007988 */ /* 0x0003e20008000a06 */
[----:B------:R-:W-:Y:S01]  /*32f0*/  BAR.SYNC.DEFER_BLOCKING 0x0 ;  /* 0x0000000000007b1d */ /* 0x000fe20000010000 */
[----:B0-----:R-:W-:-:S07]  /*3300*/  VIMNMX R6, PT, PT, R19, UR8, PT ;  /* 0x0000000813067c48 */ /* 0x001fce000bfe0100 */
[----:B------:R-:W-:Y:S01]  /*3310*/  PREEXIT ;  /* 0x000000000000782d */ /* 0x000fe20000000000 */
[----:B------:R-:W-:Y:S01]  /*3320*/  BSSY.RECONVERGENT B0, `(.L_x_24) ;  /* 0x0000017000007945 */ /* 0x000fe20003800200 */
[C---:B------:R-:W-:Y:S01]  /*3330*/  ISETP.GE.AND P0, PT, R6.reuse, UR5, PT ;  /* 0x0000000506007c0c */ /* 0x040fe2000bf06270 */
[C---:B------:R-:W-:Y:S01]  /*3340*/  VIADD R2, R6.reuse, -UR5 ;  /* 0x8000000506027c36 */ /* 0x040fe20008000000 */
[----:B------:R-:W-:Y:S01]  /*3350*/  VIMNMX R3, PT, PT, R6, UR4, PT ;  /* 0x0000000406037c48 */ /* 0x000fe2000bfe0100 */
[----:B------:R-:W-:-:S03]  /*3360*/  ULEA UR5, UR4, UR6, 0x3 ;  /* 0x0000000604057291 */ /* 0x000fc6000f8e18ff */
[----:B------:R-:W-:-:S04]  /*3370*/  SEL R7, R2, RZ, P0 ;  /* 0x000000ff02077207 */ /* 0x000fc80000000000 */
[----:B------:R-:W-:-:S13]  /*3380*/  ISETP.GE.AND P0, PT, R7, R3, PT ;  /* 0x000000030700720c */ /* 0x000fda0003f06270 */
[----:B-1----:R-:W-:Y:S05]  /*3390*/  @P0 BRA `(.L_x_25) ;  /* 0x00000000003c0947 */ /* 0x002fea0003800000 */
[----:B------:R-:W-:-:S07]  /*33a0*/  IMAD.MOV.U32 R8, RZ, RZ, R3 ;  /* 0x000000ffff087224 */ /* 0x000fce00078e0003 */
.L_x_26:
        /* <DEDUP_REMOVED lines=14> */
.L_x_25:
[----:B------:R-:W-:Y:S05]  /*3490*/  BSYNC.RECONVERGENT B0 ;  /* 0x0000000000007941 */ /* 0x000fea0003800200 */
.L_x_24:
        /* <DEDUP_REMOVED lines=14> */
[----:B------:R0:W-:Y:S01]  /*3580*/  @P0 LDS.64 R16, [R4+0x8] ;  /* 0x0000080004100984 */ /* 0x0001e20000000a00 */
[----:B------:R-:W-:Y:S02]  /*3590*/  @!P0 IMAD.MOV R2, RZ, RZ, R6 ;  /* 0x000000ffff028224 */ /* 0x000fe400078e0206 */
[----:B------:R-:W-:Y:S01]  /*35a0*/  @P0 IMAD.MOV R3, RZ, RZ, R7 ;  /* 0x000000ffff030224 */ /* 0x000fe200078e0207 */
[----:B------:R-:W1:Y:S01]  /*35b0*/  @!P0 LDS.64 R20, [R8+0x8] ;  /* 0x0000080008148984 */ /* 0x000e620000000a00 */
[----:B------:R-:W-:Y:S02]  /*35c0*/  PLOP3.LUT P0, PT, PT, PT, PT, 0x8, 0x80 ;  /* 0x000000000080781c */ /* 0x000fe40003f0e170 */
[C---:B------:R-:W-:Y:S01]  /*35d0*/  ISETP.GE.AND P1, PT, R2.reuse, UR8, PT ;  /* 0x0000000802007c0c */ /* 0x040fe2000bf26270 */
[----:B------:R-:W-:Y:S02]  /*35e0*/  VIADD R5, R3, 0x1 ;  /* 0x0000000103057836 */ /* 0x000fe40000000000 */
[----:B0-----:R-:W-:-:S10]  /*35f0*/  VIADD R4, R2, 0x1 ;  /* 0x0000000102047836 */ /* 0x001fd40000000000 */
[----:B-1----:R-:W-:-:S06]  /*3600*/  @!P1 DSETP.GEU.AND P2, PT, R16, R20, PT ;  /* 0x000000141000922a */ /* 0x002fcc0003f4e000 */
        /* <DEDUP_REMOVED lines=92> */
[----:B------:R-:W-:Y:S01]  /*3bd0*/  IMAD.U32 R22, RZ, RZ, UR8 ;  /* 0x00000008ff167e24 */ /* 0x000fe2000f8e00ff */
[C---:B------:R-:W-:Y:S01]  /*3be0*/  ISETP.NE.AND P0, PT, R0.reuse, RZ, PT ;  /* 0x000000ff0000720c */ /* 0x040fe20003f05270 */
[----:B------:R-:W1:Y:S01]  /*3bf0*/  LDCU.64 UR4, c[0x0][0x3a0] ;  /* 0x00007400ff0477ac */ /* 0x000e620008000a00 */
[----:B------:R-:W-:Y:S01]  /*3c00*/  LOP3.LUT R0, R0, 0x1f, RZ, 0xc0, !PT ;  /* 0x0000001f00007812 */ /* 0x000fe200078ec0ff */
[----:B0-----:R-:W-:-:S04]  /*3c10*/  IMAD R21, R18, 0x8, R19 ;  /* 0x0000000812157824 */ /* 0x001fc800078e0213 */
[----:B------:R-:W-:Y:S01]  /*3c20*/  IMAD R18, R18, -0x7, R21 ;  /* 0xfffffff912127824 */ /* 0x000fe200078e0215 */
[----:B------:R-:W-:-:S03]  /*3c30*/  LEA.HI.SX32 R20, R21, R21, 0x1b ;  /* 0x0000001515147211 */ /* 0x000fc600078fdaff */
[----:B------:R-:W-:Y:S01]  /*3c40*/  VIADD R21, R18, 0x20 ;  /* 0x0000002012157836 */ /* 0x000fe20000000000 */
[----:B------:R-:W-:Y:S01]  /*3c50*/  LEA R23, R20, UR6, 0x3 ;  /* 0x0000000614177c11 */ /* 0x000fe2000f8e18ff */
[C---:B------:R-:W-:Y:S02]  /*3c60*/  VIADD R25, R18.reuse, 0x40 ;  /* 0x0000004012197836 */ /* 0x040fe40000000000 */
[----:B------:R-:W-:Y:S01]  /*3c70*/  VIADD R27, R18, 0x60 ;  /* 0x00000060121b7836 */ /* 0x000fe20000000000 */
[-C--:B------:R-:W-:Y:S01]  /*3c80*/  LEA.HI.SX32 R21, R21, R18.reuse, 0x1b ;  /* 0x0000001215157211 */ /* 0x080fe200078fdaff */
[----:B------:R0:W-:Y:S01]  /*3c90*/  STS.64 [R23], R14 ;  /* 0x0000000e17007388 */ /* 0x0001e20000000a00 */
[-C--:B------:R-:W-:Y:S01]  /*3ca0*/  LEA.HI.SX32 R25, R25, R18.reuse, 0x1b ;  /* 0x0000001219197211 */ /* 0x080fe200078fdaff */
[----:B------:R-:W-:Y:S01]  /*3cb0*/  IMAD.IADD R20, R19, 0x1, R0 ;  /* 0x0000000113147824 */ /* 0x000fe200078e0200 */
[----:B------:R-:W-:Y:S01]  /*3cc0*/  LEA.HI.SX32 R27, R27, R18, 0x1b ;  /* 0x000000121b1b7211 */ /* 0x000fe200078fdaff */
[----:B------:R2:W-:Y:S02]  /*3cd0*/  STS.64 [R23+0x8], R12 ;  /* 0x0000080c17007388 */ /* 0x0005e40000000a00 */
[----:B------:R-:W-:-:S02]  /*3ce0*/  VIADD R0, R20, 0x20 ;  /* 0x0000002014007836 */ /* 0x000fc40000000000 */
[----:B------:R3:W-:Y:S01]  /*3cf0*/  STS.64 [R23+0x10], R10 ;  /* 0x0000100a17007388 */ /* 0x0007e20000000a00 */
[----:B------:R-:W-:-:S03]  /*3d00*/  VIADD R26, R20, 0xc0 ;  /* 0x000000c0141a7836 */ /* 0x000fc60000000000 */
        /* <DEDUP_REMOVED lines=14> */
[----:B------:R-:W-:Y:S01]  /*3df0*/  IMAD.U32 R25, RZ, RZ, UR24 ;  /* 0x00000018ff197e24 */ /* 0x000fe2000f8e00ff */
[-C--:B0-----:R-:W-:Y:S01]  /*3e00*/  LEA.HI.SX32 R8, R18, R18.reuse, 0x1b ;  /* 0x0000001212087211 */ /* 0x081fe200078fdaff */
[----:B------:R0:W-:Y:S01]  /*3e10*/  STS.64 [R23+0x30], R2 ;  /* 0x0000300217007388 */ /* 0x0001e20000000a00 */
[----:B------:R-:W-:Y:S01]  /*3e20*/  LEA.HI.SX32 R7, R7, R18, 0x1b ;  /* 0x0000001207077211 */ /* 0x000fe200078fdaff */
[----:B------:R-:W-:Y:S01]  /*3e30*/  IMAD.WIDE.U32 R24, R25, 0x800, R20 ;  /* 0x0000080019187825 */ /* 0x000fe200078e0014 */
[----:B--2---:R-:W-:Y:S01]  /*3e40*/  LEA R16, R8, UR6, 0x3 ;  /* 0x0000000608107c11 */ /* 0x004fe2000f8e18ff */
[----:B------:R-:W-:Y:S01]  /*3e50*/  NOP ;  /* 0x0000000000007918 */ /* 0x000fe20000000000 */
[----:B------:R-:W-:-:S04]  /*3e60*/  LEA R10, R27, UR6, 0x3 ;  /* 0x000000061b0a7c11 */ /* 0x000fc8000f8e18ff */
[----:B------:R-:W-:Y:S01]  /*3e70*/  LDS.64 R16, [R16] ;  /* 0x0000000010107984 */ /* 0x000fe20000000a00 */
[----:B------:R-:W-:Y:S02]  /*3e80*/  LEA R8, R15, UR6, 0x3 ;  /* 0x000000060f087c11 */ /* 0x000fe4000f8e18ff */
[----:B------:R-:W-:Y:S01]  /*3e90*/  LEA R6, R13, UR6, 0x3 ;  /* 0x000000060d067c11 */ /* 0x000fe2000f8e18ff */
[----:B------:R-:W-:Y:S01]  /*3ea0*/  LDS.64 R14, [R14+0x100] ;  /* 0x000100000e0e7984 */ /* 0x000fe20000000a00 */
[----:B---3--:R-:W-:Y:S02]  /*3eb0*/  LEA R4, R11, UR6, 0x3 ;  /* 0x000000060b047c11 */ /* 0x008fe4000f8e18ff */
[----:B0-----:R-:W-:Y:S01]  /*3ec0*/  LEA R2, R7, UR6, 0x3 ;  /* 0x0000000607027c11 */ /* 0x001fe2000f8e18ff */
[----:B------:R-:W-:Y:S04]  /*3ed0*/  LDS.64 R12, [R12+0x200] ;  /* 0x000200000c0c7984 */ /* 0x000fe80000000a00 */
[----:B------:R-:W-:Y:S04]  /*3ee0*/  LDS.64 R10, [R10+0x300] ;  /* 0x000300000a0a7984 */ /* 0x000fe80000000a00 */
[----:B------:R-:W-:Y:S04]  /*3ef0*/  LDS.64 R8, [R8+0x400] ;  /* 0x0004000008087984 */ /* 0x000fe80000000a00 */
[----:B------:R-:W-:Y:S04]  /*3f00*/  LDS.64 R6, [R6+0x500] ;  /* 0x0005000006067984 */ /* 0x000fe80000000a00 */
[----:B------:R-:W-:Y:S04]  /*3f10*/  LDS.64 R4, [R4+0x600] ;  /* 0x0006000004047984 */ /* 0x000fe80000000a00 */
[----:B------:R-:W-:Y:S04]  /*3f20*/  LDS.64 R2, [R2+0x700] ;  /* 0x0007000002027984 */ /* 0x000fe80000000a00 */
[----:B------:R0:W-:Y:S01]  /*3f30*/  @!P0 STS [UR6+0x4200], R22 ;  /* 0x00420016ff008988 */ /* 0x0001e20008000806 */
[----:B------:R-:W-:Y:S01]  /*3f40*/  BAR.SYNC.DEFER_BLOCKING 0x0 ;  /* 0x0000000000007b1d */ /* 0x000fe20000010000 */
[----:B-1----:R-:W-:Y:S01]  /*3f50*/  LEA R18, P0, R24, UR4, 0x3 ;  /* 0x0000000418127c11 */ /* 0x002fe2000f8018ff */
[----:B0-----:R-:W-:-:S03]  /*3f60*/  VIADD R22, R20, 0x40 ;  /* 0x0000004014167836 */ /* 0x001fc60000000000 */
[----:B------:R-:W-:Y:S01]  /*3f70*/  LEA.HI.X R19, R24, UR5, R25, 0x3, P0 ;  /* 0x0000000518137c11 */ /* 0x000fe200080f1c19 */
[C---:B------:R-:W-:Y:S01]  /*3f80*/  VIADD R24, R20.reuse, 0xa0 ;  /* 0x000000a014187836 */ /* 0x040fe20000000000 */
[----:B------:R-:W0:Y:S02]  /*3f90*/  LDS R23, [UR6+0x4200] ;  /* 0x00420006ff177984 */ /* 0x000e240008000800 */
[-C--:B0-----:R-:W-:Y:S02]  /*3fa0*/  ISETP.GE.AND P0, PT, R20, R23.reuse, PT ;  /* 0x000000171400720c */ /* 0x081fe40003f06270 */
[-C--:B------:R-:W-:Y:S01]  /*3fb0*/  ISETP.GE.AND P1, PT, R0, R23.reuse, PT ;  /* 0x000000170000720c */ /* 0x080fe20003f26270 */
[----:B------:R-:W-:Y:S01]  /*3fc0*/  VIADD R0, R20, 0x60 ;  /* 0x0000006014007836 */ /* 0x000fe20000000000 */
[-C--:B------:R-:W-:Y:S01]  /*3fd0*/  ISETP.GE.AND P2, PT, R22, R23.reuse, PT ;  /* 0x000000171600720c */ /* 0x080fe20003f46270 */
[----:B------:R-:W-:Y:S01]  /*3fe0*/  VIADD R22, R20, 0x80 ;  /* 0x0000008014167836 */ /* 0x000fe20000000000 */
[-C--:B------:R-:W-:Y:S01]  /*3ff0*/  ISETP.GE.AND P5, PT, R24, R23.reuse, PT ;  /* 0x000000171800720c */ /* 0x080fe20003fa6270 */
[----:B------:R-:W-:Y:S01]  /*4000*/  VIADD R20, R20, 0xe0 ;  /* 0x000000e014147836 */ /* 0x000fe20000000000 */
[----:B------:R-:W-:-:S02]  /*4010*/  ISETP.GE.AND P3, PT, R0, R23, PT ;  /* 0x000000170000720c */ /* 0x000fc40003f66270 */
[-C--:B------:R-:W-:Y:S02]  /*4020*/  ISETP.GE.AND P4, PT, R22, R23.reuse, PT ;  /* 0x000000171600720c */ /* 0x080fe40003f86270 */
[-C--:B------:R-:W-:Y:S01]  /*4030*/  ISETP.GE.AND P6, PT, R26, R23.reuse, PT ;  /* 0x000000171a00720c */ /* 0x080fe20003fc6270 */
[----:B------:R0:W-:Y:S01]  /*4040*/  @!P0 STG.E.64 desc[UR14][R18.64], R16 ;  /* 0x0000001012008986 */ /* 0x0001e2000c101b0e */
[----:B------:R-:W-:-:S03]  /*4050*/  ISETP.GE.AND P0, PT, R20, R23, PT ;  /* 0x000000171400720c */ /* 0x000fc60003f06270 */
[----:B------:R0:W-:Y:S04]  /*4060*/  @!P1 STG.E.64 desc[UR14][R18.64+0x100], R14 ;  /* 0x0001000e12009986 */ /* 0x0001e8000c101b0e */
[----:B------:R0:W-:Y:S04]  /*4070*/  @!P2 STG.E.64 desc[UR14][R18.64+0x200], R12 ;  /* 0x0002000c1200a986 */ /* 0x0001e8000c101b0e */
[----:B------:R0:W-:Y:S04]  /*4080*/  @!P3 STG.E.64 desc[UR14][R18.64+0x300], R10 ;  /* 0x0003000a1200b986 */ /* 0x0001e8000c101b0e */
[----:B------:R0:W-:Y:S04]  /*4090*/  @!P4 STG.E.64 desc[UR14][R18.64+0x400], R8 ;  /* 0x000400081200c986 */ /* 0x0001e8000c101b0e */
[----:B------:R0:W-:Y:S04]  /*40a0*/  @!P5 STG.E.64 desc[UR14][R18.64+0x500], R6 ;  /* 0x000500061200d986 */ /* 0x0001e8000c101b0e */
[----:B------:R0:W-:Y:S01]  /*40b0*/  @!P6 STG.E.64 desc[UR14][R18.64+0x600], R4 ;  /* 0x000600041200e986 */ /* 0x0001e2000c101b0e */
[----:B------:R-:W-:Y:S05]  /*40c0*/  @P0 EXIT ;  /* 0x000000000000094d */ /* 0x000fea0003800000 */
[----:B------:R-:W-:Y:S01]  /*40d0*/  STG.E.64 desc[UR14][R18.64+0x700], R2 ;  /* 0x0007000212007986 */ /* 0x000fe2000c101b0e */
[----:B------:R-:W-:Y:S05]  /*40e0*/  EXIT ;  /* 0x000000000000794d */ /* 0x000fea0003800000 */
.L_x_27:
[----:B------:R-:W0:Y:S01]  /*40f0*/  S2R R18, SR_LANEID ;  /* 0x0000000000127919 */ /* 0x000e220000000000 */
[----:B------:R-:W-:Y:S01]  /*4100*/  LOP3.LUT R19, R19, 0x1f00, RZ, 0xc0, !PT ;  /* 0x00001f0013137812 */ /* 0x000fe200078ec0ff */
[----:B------:R-:W1:Y:S01]  /*4110*/  LDCU.64 UR4, c[0x0][0x388] ;  /* 0x00007100ff0477ac */ /* 0x000e620008000a00 */
[C---:B------:R-:W-:Y:S02]  /*4120*/  ISETP.NE.AND P0, PT, R0.reuse, RZ, PT ;  /* 0x000000ff0000720c */ /* 0x040fe40003f05270 */
[----:B------:R-:W-:Y:S01]  /*4130*/  LOP3.LUT R22, R0, 0x1f, RZ, 0xc0, !PT ;  /* 0x0000001f00167812 */ /* 0x000fe200078ec0ff */
[----:B0-----:R-:W-:-:S04]  /*4140*/  IMAD R21, R18, 0x8, R19 ;  /* 0x0000000812157824 */ /* 0x001fc800078e0213 */
[----:B------:R-:W-:Y:S01]  /*4150*/  IMAD R18, R18, -0x7, R21 ;  /* 0xfffffff912127824 */ /* 0x000fe200078e0215 */
[----:B------:R-:W-:-:S03]  /*4160*/  LEA.HI.SX32 R20, R21, R21, 0x1b ;  /* 0x0000001515147211 */ /* 0x000fc600078fdaff */
[----:B------:R-:W-:Y:S01]  /*4170*/  VIADD R21, R18, 0x20 ;  /* 0x0000002012157836 */ /* 0x000fe20000000000 */
[----:B------:R-:W-:Y:S01]  /*4180*/  LEA R23, R20, UR6, 0x3 ;  /* 0x0000000614177c11 */ /* 0x000fe2000f8e18ff */
[C---:B------:R-:W-:Y:S02]  /*4190*/  VIADD R25, R18.reuse, 0x40 ;  /* 0x0000004012197836 */ /* 0x040fe40000000000 */
[C---:B------:R-:W-:Y:S01]  /*41a0*/  VIADD R27, R18.reuse, 0x60 ;  /* 0x00000060121b7836 */ /* 0x040fe20000000000 */
[-C--:B------:R-:W-:Y:S01]  /*41b0*/  LEA.HI.SX32 R21, R21, R18.reuse, 0x1b ;  /* 0x0000001215157211 */ /* 0x080fe200078fdaff */
[----:B------:R0:W-:Y:S01]  /*41c0*/  STS.64 [R23], R14 ;  /* 0x0000000e17007388 */ /* 0x0001e20000000a00 */
[-C--:B------:R-:W-:Y:S02]  /*41d0*/  LEA.HI.SX32 R25, R25, R18.reuse, 0x1b ;  /* 0x0000001219197211 */ /* 0x080fe400078fdaff */
[-C--:B------:R-:W-:Y:S01]  /*41e0*/  LEA.HI.SX32 R27, R27, R18.reuse, 0x1b ;  /* 0x000000121b1b7211 */ /* 0x080fe200078fdaff */
[----:B------:R2:W-:Y:S04]  /*41f0*/  STS.64 [R23+0x8], R12 ;  /* 0x0000080c17007388 */ /* 0x0005e80000000a00 */
[----:B------:R3:W-:Y:S04]  /*4200*/  STS.64 [R23+0x10], R10 ;  /* 0x0000100a17007388 */ /* 0x0007e80000000a00 */
[----:B------:R4:W-:Y:S01]  /*4210*/  STS.64 [R23+0x20], R6 ;  /* 0x0000200617007388 */ /* 0x0009e20000000a00 */
[C---:B0-----:R-:W-:Y:S01]  /*4220*/  VIADD R15, R18.reuse, 0x80 ;  /* 0x00000080120f7836 */ /* 0x041fe20000000000 */
[----:B------:R-:W-:Y:S01]  /*4230*/  LEA R14, R21, UR6, 0x3 ;  /* 0x00000006150e7c11 */ /* 0x000fe2000f8e18ff */
[----:B------:R-:W-:Y:S01]  /*4240*/  IMAD.IADD R21, R19, 0x1, R22 ;  /* 0x0000000113157824 */ /* 0x000fe200078e0216 */
[----:B------:R0:W-:Y:S01]  /*4250*/  STS.64 [R23+0x18], R8 ;  /* 0x0000180817007388 */ /* 0x0001e20000000a00 */
[C---:B--2---:R-:W-:Y:S01]  /*4260*/  VIADD R13, R18.reuse, 0xa0 ;  /* 0x000000a0120d7836 */ /* 0x044fe20000000000 */
[-C--:B------:R-:W-:Y:S01]  /*4270*/  LEA.HI.SX32 R15, R15, R18.reuse, 0x1b ;  /* 0x000000120f0f7211 */ /* 0x080fe200078fdaff */
[----:B------:R-:W-:Y:S01]  /*4280*/  VIADD R29, R21, 0xc0 ;  /* 0x000000c0151d7836 */ /* 0x000fe20000000000 */
[----:B------:R2:W-:Y:S01]  /*4290*/  STS.64 [R23+0x38], R16 ;  /* 0x0000381017007388 */ /* 0x0005e20000000a00 */
[C---:B---3--:R-:W-:Y:S01]  /*42a0*/  VIADD R11, R18.reuse, 0xc0 ;  /* 0x000000c0120b7836 */ /* 0x048fe20000000000 */
[-C--:B------:R-:W-:Y:S01]  /*42b0*/  LEA.HI.SX32 R13, R13, R18.reuse, 0x1b ;  /* 0x000000120d0d7211 */ /* 0x080fe200078fdaff */
[----:B----4-:R-:W-:Y:S01]  /*42c0*/  VIADD R7, R18, 0xe0 ;  /* 0x000000e012077836 */ /* 0x010fe20000000000 */
[----:B------:R-:W-:Y:S02]  /*42d0*/  STS.64 [R23+0x28], R4 ;  /* 0x0000280417007388 */ /* 0x000fe40000000a00 */
[----:B------:R-:W-:-:S02]  /*42e0*/  LEA.HI.SX32 R11, R11, R18, 0x1b ;  /* 0x000000120b0b7211 */ /* 0x000fc400078fdaff */
[-C--:B0-----:R-:W-:Y:S01]  /*42f0*/  LEA.HI.SX32 R8, R18, R18.reuse, 0x1b ;  /* 0x0000001212087211 */ /* 0x081fe200078fdaff */
[----:B------:R0:W-:Y:S01]  /*4300*/  STS.64 [R23+0x30], R2 ;  /* 0x0000300217007388 */ /* 0x0001e20000000a00 */
[----:B------:R-:W-:Y:S01]  /*4310*/  LEA.HI.SX32 R7, R7, R18, 0x1b ;  /* 0x0000001207077211 */ /* 0x000fe200078fdaff */
[----:B------:R-:W-:Y:S01]  /*4320*/  IMAD.U32 R18, RZ, RZ, UR8 ;  /* 0x00000008ff127e24 */ /* 0x000fe2000f8e00ff */
[----:B--2---:R-:W-:Y:S01]  /*4330*/  LEA R16, R8, UR6, 0x3 ;  /* 0x0000000608107c11 */ /* 0x004fe2000f8e18ff */
[----:B------:R-:W-:Y:S01]  /*4340*/  NOP ;  /* 0x0000000000007918 */ /* 0x000fe20000000000 */
[----:B------:R-:W-:-:S04]  /*4350*/  LEA R12, R25, UR6, 0x3 ;  /* 0x00000006190c7c11 */ /* 0x000fc8000f8e18ff */
[----:B------:R-:W-:Y:S01]  /*4360*/  LDS.64 R16, [R16] ;  /* 0x0000000010107984 */ /* 0x000fe20000000a00 */
[----:B------:R-:W-:Y:S01]  /*4370*/  LEA R10, R27, UR6, 0x3 ;  /* 0x000000061b0a7c11 */ /* 0x000fe2000f8e18ff */
[----:B------:R-:W-:Y:S01]  /*4380*/  IMAD.U32 R25, RZ, RZ, UR24 ;  /* 0x00000018ff197e24 */ /* 0x000fe2000f8e00ff */
[----:B------:R-:W-:Y:S01]  /*4390*/  LEA R8, R15, UR6, 0x3 ;  /* 0x000000060f087c11 */ /* 0x000fe2000f8e18ff */
[----:B0-----:R-:W-:Y:S01]  /*43a0*/  IMAD.MOV.U32 R23, RZ, RZ, RZ ;  /* 0x000000ffff177224 */ /* 0x001fe200078e00ff */
[----:B------:R-:W-:Y:S01]  /*43b0*/  LEA R6, R13, UR6, 0x3 ;  /* 0x000000060d067c11 */ /* 0x000fe2000f8e18ff */
[----:B------:R-:W-:Y:S01]  /*43c0*/  LDS.64 R14, [R14+0x100] ;  /* 0x000100000e0e7984 */ /* 0x000fe20000000a00 */
[----:B------:R-:W-:Y:S01]  /*43d0*/  LEA R4, R11, UR6, 0x3 ;  /* 0x000000060b047c11 */ /* 0x000fe2000f8e18ff */
[----:B------:R-:W-:Y:S01]  /*43e0*/  IMAD.WIDE.U32 R24, R25, 0x800, R22 ;  /* 0x0000080019187825 */ /* 0x000fe200078e0016 */
[----:B------:R-:W-:Y:S01]  /*43f0*/  LEA R2, R7, UR6, 0x3 ;  /* 0x0000000607027c11 */ /* 0x000fe2000f8e18ff */
[----:B------:R-:W-:Y:S02]  /*4400*/  LDS.64 R12, [R12+0x200] ;  /* 0x000200000c0c7984 */ /* 0x000fe40000000a00 */
[----:B------:R-:W-:-:S02]  /*4410*/  VIADD R23, R21, 0x20 ;  /* 0x0000002015177836 */ /* 0x000fc40000000000 */
[----:B------:R-:W-:Y:S01]  /*4420*/  LDS.64 R10, [R10+0x300] ;  /* 0x000300000a0a7984 */ /* 0x000fe20000000a00 */
[----:B------:R-:W-:-:S03]  /*4430*/  VIADD R27, R21, 0x40 ;  /* 0x00000040151b7836 */ /* 0x000fc60000000000 */
[----:B------:R-:W-:Y:S04]  /*4440*/  LDS.64 R8, [R8+0x400] ;  /* 0x0004000008087984 */ /* 0x000fe80000000a00 */
[----:B------:R-:W-:Y:S04]  /*4450*/  LDS.64 R6, [R6+0x500] ;  /* 0x0005000006067984 */ /* 0x000fe80000000a00 */
[----:B------:R-:W-:Y:S04]  /*4460*/  LDS.64 R4, [R4+0x600] ;  /* 0x0006000004047984 */ /* 0x000fe80000000a00 */
[----:B------:R-:W-:Y:S04]  /*4470*/  LDS.64 R2, [R2+0x700] ;  /* 0x0007000002027984 */ /* 0x000fe80000000a00 */
[----:B------:R1:W-:Y:S01]  /*4480*/  @!P0 STS [UR6+0x4200], R18 ;  /* 0x00420012ff008988 */ /* 0x0003e20008000806 */
[----:B------:R-:W-:Y:S01]  /*4490*/  BAR.SYNC.DEFER_BLOCKING 0x0 ;  /* 0x0000000000007b1d */ /* 0x000fe20000010000 */
[----:B------:R-:W-:-:S05]  /*44a0*/  IADD3 R0, P0, PT, R19, R24, RZ ;  /* 0x0000001813007210 */ /* 0x000fca0007f1e0ff */
[----:B------:R-:W-:Y:S01]  /*44b0*/  IMAD.X R25, RZ, RZ, R25, P0 ;  /* 0x000000ffff197224 */ /* 0x000fe200000e0619 */
[----:B-1----:R-:W-:-:S04]  /*44c0*/  LEA R18, P0, R0, UR4, 0x3 ;  /* 0x0000000400127c11 */ /* 0x002fc8000f8018ff */
        /* <DEDUP_REMOVED lines=24> */
.L_x_28:
[----:B------:R-:W-:-:S00]  /*4650*/  BRA `(.L_x_28) ;  /* 0xfffffffc00fc7947 */ /* 0x000fc0000383ffff */
[----:B------:R-:W-:-:S00]  /*4660*/  NOP ;  /* 0x0000000000007918 */ /* 0x000fc00000000000 */
        /* <DEDUP_REMOVED lines=9> */
.L_x_127:


//--------------------- .text._ZN3cub18CUB_300001_SM_10006detail10merge_sort30DeviceMergeSortPartitionKernelIN6thrust24THRUST_300001_SM_1000_NS6detail15normal_iteratorINS5_10device_ptrIdEEEEm5orderdEEvbT_PT2_T0_SF_PSF_T1_SF_i --------------------------
	.section	.text._ZN3cub18CUB_300001_SM_10006detail10merge_sort30DeviceMergeSortPartitionKernelIN6thrust24THRUST_300001_SM_1000_NS6detail15normal_iteratorINS5_10device_ptrIdEEEEm5orderdEEvbT_PT2_T0_SF_PSF_T1_SF_i,"ax",@progbits
	.align	128
        .global         _ZN3cub18CUB_300001_SM_10006detail10merge_sort30DeviceMergeSortPartitionKernelIN6thrust24THRUST_300001_SM_1000_NS6detail15normal_iteratorINS5_10device_ptrIdEEEEm5orderdEEvbT_PT2_T0_SF_PSF_T1_SF_i
        .type           _ZN3cub18CUB_300001_SM_10006detail10merge_sort30DeviceMergeSortPartitionKernelIN6thrust24THRUST_300001_SM_1000_NS6detail15normal_iteratorINS5_10device_ptrIdEEEEm5orderdEEvbT_PT2_T0_SF_PSF_T1_SF_i,@function
        .size           _ZN3cub18CUB_300001_SM_10006detail10merge_sort30DeviceMergeSortPartitionKernelIN6thrust24THRUST_300001_SM_1000_NS6detail15normal_iteratorINS5_10device_ptrIdEEEEm5orderdEEvbT_PT2_T0_SF_PSF_T1_SF_i,(.L_x_128 - _ZN3cub18CUB_300001_SM_10006detail10merge_sort30DeviceMergeSortPartitionKernelIN6thrust24THRUST_300001_SM_1000_NS6detail15normal_iteratorINS5_10device_ptrIdEEEEm5orderdEEvbT_PT2_T0_SF_PSF_T1_SF_i)
        .other          _ZN3cub18CUB_300001_SM_10006detail10merge_sort30DeviceMergeSortPartitionKernelIN6thrust24THRUST_300001_SM_1000_NS6detail15normal_iteratorINS5_10device_ptrIdEEEEm5orderdEEvbT_PT2_T0_SF_PSF_T1_SF_i,@"STO_CUDA_ENTRY STV_DEFAULT"
_ZN3cub18CUB_300001_SM_10006detail10merge_sort30DeviceMergeSortPartitionKernelIN6thrust24THRUST_300001_SM_1000_NS6detail15normal_iteratorINS5_10device_ptrIdEEEEm5orderdEEvbT_PT2_T0_SF_PSF_T1_SF_i:
.text._ZN3cub18CUB_300001_SM_10006detail10merge_sort30DeviceMergeSortPartitionKernelIN6thrust24THRUST_300001_SM_1000_NS6detail15normal_iteratorINS5_10device_ptrIdEEEEm5orderdEEvbT_PT2_T0_SF_PSF_T1_SF_i:
[----:B------:R-:W-:Y:S01]  /*0000*/  LDC R1, c[0x0][0x37c] ;  /* 0x0000df00ff017b82 */ /* 0x000fe20000000800 */
[----:B------:R-:W0:Y:S01]  /*0010*/  S2R R0, SR_CTAID.X ;  /* 0x0000000000007919 */ /* 0x000e220000002500 */
[----:B------:R-:W0:Y:S01]  /*0020*/  LDCU UR4, c[0x0][0x360] ;  /* 0x00006c00ff0477ac */ /* 0x000e220008000800 */
[----:B------:R-:W0:Y:S01]  /*0030*/  S2R R3, SR_TID.X ;  /* 0x0000000000037919 */ /* 0x000e220000002100 */
[----:B------:R-:W1:Y:S01]  /*0040*/  LDCU.64 UR10, c[0x0][0x3a0] ;  /* 0x00007400ff0a77ac */ /* 0x000e620008000a00 */
[----:B0-----:R-:W-:-:S05]  /*0050*/  IMAD R0, R0, UR4, R3 ;  /* 0x0000000400007c24 */ /* 0x001fca000f8e0203 */
[----:B-1----:R-:W-:-:S04]  /*0060*/  ISETP.GE.U32.AND P0, PT, R0, UR10, PT ;  /* 0x0000000a00007c0c */ /* 0x002fc8000bf06070 */
[----:B------:R-:W-:-:S13]  /*0070*/  ISETP.GE.U32.AND.EX P0, PT, RZ, UR11, PT, P0 ;  /* 0x0000000bff007c0c */ /* 0x000fda000bf06100 */
[----:B------:R-:W-:Y:S05]  /*0080*/  @P0 EXIT ;  /* 0x000000000000094d */ /* 0x000fea0003800000 */
[----:B------:R-:W0:Y:S01]  /*0090*/  LDCU.64 UR6, c[0x0][0x3b8] ;  /* 0x00007700ff0677ac */ /* 0x000e220008000a00 */
[----:B------:R-:W1:Y:S01]  /*00a0*/  LDC R8, c[0x0][0x3c0] ;  /* 0x0000f000ff087b82 */ /* 0x000e620000000800 */
[----:B------:R-:W-:Y:S01]  /*00b0*/  ACQBULK ;  /* 0x000000000000782e */ /* 0x000fe20000000000 */
[----:B------:R-:W2:Y:S01]  /*00c0*/  LDCU.64 UR8, c[0x0][0x358] ;  /* 0x00006b00ff0877ac */ /* 0x000ea20008000a00 */
[----:B0-----:R-:W-:Y:S02]  /*00d0*/  UIADD3 UR4, UPT, UPT, -UR6, URZ, URZ ;  /* 0x000000ff06047290 */ /* 0x001fe4000fffe1ff */
[----:B------:R-:W-:-:S04]  /*00e0*/  USHF.R.U32.HI UR5, URZ, 0x1, UR7 ;  /* 0x00000001ff057899 */ /* 0x000fc80008011607 */
[----:B------:R-:W-:Y:S01]  /*00f0*/  LOP3.LUT R3, R0, UR4, RZ, 0xc0, !PT ;  /* 0x0000000400037c12 */ /* 0x000fe2000f8ec0ff */
[----:B------:R-:W-:Y:S01]  /*0100*/  USHF.R.U64 UR4, UR6, 0x1, UR7 ;  /* 0x0000000106047899 */ /* 0x000fe20008001207 */
[----:B-1----:R-:W-:Y:S01]  /*0110*/  SHF.R.S32.HI R9, RZ, 0x1f, R8 ;  /* 0x0000001fff097819 */ /* 0x002fe20000011408 */
[----:B------:R-:W-:Y:S02]  /*0120*/  IMAD R2, R8, UR5, RZ ;  /* 0x0000000508027c24 */ /* 0x000fe4000f8e02ff */
[----:B------:R-:W-:-:S04]  /*0130*/  IMAD.WIDE.U32 R4, R3, R8, RZ ;  /* 0x0000000803047225 */ /* 0x000fc800078e00ff */
[----:B------:R-:W-:-:S04]  /*0140*/  IMAD.WIDE.U32 R10, R8, UR4, RZ ;  /* 0x00000004080a7c25 */ /* 0x000fc8000f8e00ff */
[C---:B------:R-:W-:Y:S01]  /*0150*/  IMAD R7, R9.reuse, UR4, R2 ;  /* 0x0000000409077c24 */ /* 0x040fe2000f8e0202 */
[----:B------:R-:W-:Y:S01]  /*0160*/  IADD3 R2, P2, PT, R0, 0x1, RZ ;  /* 0x0000000100027810 */ /* 0x000fe20007f5e0ff */
[----:B------:R-:W-:Y:S01]  /*0170*/  IMAD R12, R9, R3, R5 ;  /* 0x00000003090c7224 */ /* 0x000fe200078e0205 */
[----:B------:R-:W-:Y:S01]  /*0180*/  LOP3.LUT R3, RZ, R4, RZ, 0x33, !PT ;  /* 0x00000004ff037212 */ /* 0x000fe200078e33ff */
[----:B------:R-:W-:Y:S01]  /*0190*/  IMAD.IADD R14, R11, 0x1, R7 ;  /* 0x000000010b0e7824 */ /* 0x000fe200078e0207 */
[----:B------:R-:W0:Y:S01]  /*01a0*/  LDCU.64 UR4, c[0x0][0x398] ;  /* 0x00007300ff0477ac */ /* 0x000e220008000a00 */
[----:B------:R-:W-:Y:S01]  /*01b0*/  ISETP.NE.U32.AND P0, PT, R2, UR10, PT ;  /* 0x0000000a02007c0c */ /* 0x000fe2000bf05070 */
[----:B------:R-:W-:Y:S01]  /*01c0*/  IMAD.X R2, RZ, RZ, RZ, P2 ;  /* 0x000000ffff027224 */ /* 0x000fe200010e06ff */
[----:B------:R-:W-:Y:S02]  /*01d0*/  ISETP.LT.U32.AND P1, PT, R10, R3, PT ;  /* 0x000000030a00720c */ /* 0x000fe40003f21070 */
[----:B------:R-:W-:-:S02]  /*01e0*/  LOP3.LUT R5, RZ, R12, RZ, 0x33, !PT ;  /* 0x0000000cff057212 */ /* 0x000fc400078e33ff */
[----:B------:R-:W-:Y:S02]  /*01f0*/  ISETP.NE.AND.EX P0, PT, R2, UR11, PT, P0 ;  /* 0x0000000b02007c0c */ /* 0x000fe4000bf05300 */
[----:B------:R-:W-:-:S04]  /*0200*/  ISETP.LT.U32.AND.EX P1, PT, R14, R5, PT, P1 ;  /* 0x000000050e00720c */ /* 0x000fc80003f21110 */
[----:B------:R-:W-:Y:S02]  /*0210*/  SEL R3, R10, R3, P1 ;  /* 0x000000030a037207 */ /* 0x000fe40000800000 */
[----:B------:R-:W-:Y:S02]  /*0220*/  SEL R5, R14, R5, P1 ;  /* 0x000000050e057207 */ /* 0x000fe40000800000 */
[----:B------:R-:W-:-:S03]  /*0230*/  IADD3 R2, P1, PT, R3, R4, RZ ;  /* 0x0000000403027210 */ /* 0x000fc60007f3e0ff */
[----:B------:R-:W1:Y:S02]  /*0240*/  @!P0 LDC.64 R6, c[0x0][0x3a8] ;  /* 0x0000ea00ff068b82 */ /* 0x000e640000000a00 */
[----:B------:R-:W-:Y:S01]  /*0250*/  IMAD.X R3, R5, 0x1, R12, P1 ;  /* 0x0000000105037824 */ /* 0x000fe200008e060c */
[----:B0-----:R-:W-:-:S04]  /*0260*/  ISETP.LT.U32.AND P1, PT, R2, UR4, PT ;  /* 0x0000000402007c0c */ /* 0x001fc8000bf21070 */
[----:B------:R-:W-:-:S04]  /*0270*/  ISETP.LT.U32.AND.EX P1, PT, R3, UR5, PT, P1 ;  /* 0x0000000503007c0c */ /* 0x000fc8000bf21110 */
[----:B------:R-:W-:Y:S02]  /*0280*/  SEL R2, R2, UR4, P1 ;  /* 0x0000000402027c07 */ /* 0x000fe40008800000 */
[----:B------:R-:W-:Y:S02]  /*0290*/  SEL R3, R3, UR5, P1 ;  /* 0x0000000503037c07 */ /* 0x000fe40008800000 */
[----:B------:R-:W-:Y:S02]  /*02a0*/  LOP3.LUT R17, RZ, R2, RZ, 0x33, !PT ;  /* 0x00000002ff117212 */ /* 0x000fe400078e33ff */
[----:B------:R-:W-:Y:S02]  /*02b0*/  LOP3.LUT R19, RZ, R3, RZ, 0x33, !PT ;  /* 0x00000003ff137212 */ /* 0x000fe400078e33ff */
[----:B------:R-:W-:-:S04]  /*02c0*/  ISETP.LT.U32.AND P1, PT, R10, R17, PT ;  /* 0x000000110a00720c */ /* 0x000fc80003f21070 */
[----:B------:R-:W-:-:S04]  /*02d0*/  ISETP.LT.U32.AND.EX P1, PT, R14, R19, PT, P1 ;  /* 0x000000130e00720c */ /* 0x000fc80003f21110 */
[----:B------:R-:W-:Y:S02]  /*02e0*/  SEL R17, R10, R17, P1 ;  /* 0x000000110a117207 */ /* 0x000fe40000800000 */
[----:B------:R-:W-:Y:S02]  /*02f0*/  SEL R19, R14, R19, P1 ;  /* 0x000000130e137207 */ /* 0x000fe40000800000 */
[----:B------:R-:W-:Y:S02]  /*0300*/  IADD3 R17, P3, PT, R17, R2, RZ ;  /* 0x0000000211117210 */ /* 0x000fe40007f7e0ff */
[----:B-1----:R-:W-:Y:S02]  /*0310*/  @!P0 LEA R10, P2, R0, R6, 0x3 ;  /* 0x00000006000a8211 */ /* 0x002fe400078418ff */
[----:B------:R-:W-:Y:S01]  /*0320*/  ISETP.LT.U32.AND P1, PT, R4, UR4, PT ;  /* 0x0000000404007c0c */ /* 0x000fe2000bf21070 */
[----:B------:R-:W-:Y:S01]  /*0330*/  IMAD.X R19, R19, 0x1, R3, P3 ;  /* 0x0000000113137824 */ /* 0x000fe200018e0603 */
[----:B------:R-:W-:-:S02]  /*0340*/  @!P0 LEA.HI.X R11, R0, R7, RZ, 0x3, P2 ;  /* 0x00000007000b8211 */ /* 0x000fc400010f1cff */
[----:B------:R-:W-:Y:S02]  /*0350*/  ISETP.LT.U32.AND P2, PT, R17, UR4, PT ;  /* 0x0000000411007c0c */ /* 0x000fe4000bf41070 */
[----:B------:R-:W-:Y:S01]  /*0360*/  ISETP.LT.U32.AND.EX P1, PT, R12, UR5, PT, P1 ;  /* 0x000000050c007c0c */ /* 0x000fe2000bf21110 */
[----:B--2---:R0:W-:Y:S01]  /*0370*/  @!P0 STG.E.64 desc[UR8][R10.64], R2 ;  /* 0x000000020a008986 */ /* 0x0041e2000c101b08 */
[----:B------:R-:W-:Y:S02]  /*0380*/  ISETP.LT.U32.AND.EX P2, PT, R19, UR5, PT, P2 ;  /* 0x0000000513007c0c */ /* 0x000fe4000bf41120 */
[----:B------:R-:W-:Y:S02]  /*0390*/  SEL R5, R4, UR4, P1 ;  /* 0x0000000404057c07 */ /* 0x000fe40008800000 */
[----:B------:R-:W-:Y:S02]  /*03a0*/  SEL R7, R12, UR5, P1 ;  /* 0x000000050c077c07 */ /* 0x000fe40008800000 */
[----:B------:R-:W-:-:S02]  /*03b0*/  SEL R17, R17, UR4, P2 ;  /* 0x0000000411117c07 */ /* 0x000fc40009000000 */
[----:B------:R-:W-:Y:S01]  /*03c0*/  SEL R19, R19, UR5, P2 ;  /* 0x0000000513137c07 */ /* 0x000fe20009000000 */
[----:B------:R-:W-:Y:S06]  /*03d0*/  @!P0 EXIT ;  /* 0x000000000000894d */ /* 0x000fec0003800000 */
[----:B------:R-:W1:Y:S01]  /*03e0*/  LDCU.U8 UR5, c[0x0][0x380] ;  /* 0x00007000ff0577ac */ /* 0x000e620008000000 */
[----:B------:R-:W-:Y:S01]  /*03f0*/  IADD3 R15, P0, PT, R17, -R5, RZ ;  /* 0x80000005110f7210 */ /* 0x000fe20007f1e0ff */
[----:B------:R-:W-:Y:S01]  /*0400*/  BSSY.RECONVERGENT B0, `(.L_x_29) ;  /* 0x0000070000007945 */ /* 0x000fe20003800200 */
[----:B------:R-:W-:-:S03]  /*0410*/  UIADD3 UR4, UPT, UPT, UR6, -0x1, URZ ;  /* 0xffffffff06047890 */ /* 0x000fc6000fffe0ff */
[----:B------:R-:W-:-:S03]  /*0420*/  IMAD.X R4, R19, 0x1, ~R7, P0 ;  /* 0x0000000113047824 */ /* 0x000fc600000e0e07 */
[----:B------:R-:W-:-:S05]  /*0430*/  LOP3.LUT R13, R0, UR4, RZ, 0xc0, !PT ;  /* 0x00000004000d7c12 */ /* 0x000fca000f8ec0ff */
[----:B0-----:R-:W-:Y:S01]  /*0440*/  IMAD.WIDE.U32 R10, R13, R8, RZ ;  /* 0x000000080d0a7225 */ /* 0x001fe200078e00ff */
[----:B-1----:R-:W-:-:S03]  /*0450*/  UPRMT UR4, UR5, 0x8880, URZ ;  /* 0x0000888005047896 */ /* 0x002fc600080000ff */
[----:B------:R-:W-:Y:S01]  /*0460*/  IMAD R9, R9, R13, R11 ;  /* 0x0000000d09097224 */ /* 0x000fe200078e020b */
[----:B------:R-:W-:Y:S01]  /*0470*/  ISETP.LT.U32.AND P0, PT, R10, R15, PT ;  /* 0x0000000f0a00720c */ /* 0x000fe20003f01070 */
[----:B------:R-:W-:-:S03]  /*0480*/  UISETP.NE.AND UP0, UPT, UR4, URZ, UPT ;  /* 0x000000ff0400728c */ /* 0x000fc6000bf05270 */
[----:B------:R-:W-:-:S04]  /*0490*/  ISETP.LT.U32.AND.EX P0, PT, R9, R4, PT, P0 ;  /* 0x000000040900720c */ /* 0x000fc80003f01100 */
[----:B------:R-:W-:Y:S02]  /*04a0*/  SEL R15, R10, R15, P0 ;  /* 0x0000000f0a0f7207 */ /* 0x000fe40000000000 */
[----:B------:R-:W-:Y:S01]  /*04b0*/  SEL R9, R9, R4, P0 ;  /* 0x0000000409097207 */ /* 0x000fe20000000000 */
[----:B------:R-:W-:Y:S06]  /*04c0*/  BRA.U !UP0, `(.L_x_30) ;  /* 0x0000000108cc7547 */ /* 0x000fec000b800000 */
[----:B------:R-:W-:Y:S01]  /*04d0*/  IADD3 R11, P0, PT, R17, -R2, RZ ;  /* 0x80000002110b7210 */ /* 0x000fe20007f1e0ff */
[----:B------:R-:W0:Y:S01]  /*04e0*/  LDCU.64 UR4, c[0x0][0x388] ;  /* 0x00007100ff0477ac */ /* 0x000e220008000a00 */
[----:B------:R-:W-:Y:S01]  /*04f0*/  IADD3 R10, P2, PT, R2, -R5, RZ ;  /* 0x80000005020a7210 */ /* 0x000fe20007f5e0ff */
[----:B------:R-:W-:Y:S02]  /*0500*/  BSSY.RECONVERGENT B1, `(.L_x_31) ;  /* 0x000002e000017945 */ /* 0x000fe40003800200 */
[----:B------:R-:W-:Y:S01]  /*0510*/  IMAD.X R8, R19, 0x1, ~R3, P0 ;  /* 0x0000000113087824 */ /* 0x000fe200000e0e03 */
[----:B------:R-:W-:Y:S01]  /*0520*/  ISETP.GT.U32.AND P0, PT, R15, R11, PT ;  /* 0x0000000b0f00720c */ /* 0x000fe20003f04070 */
[----:B------:R-:W-:Y:S01]  /*0530*/  IMAD.X R12, R3, 0x1, ~R7, P2 ;  /* 0x00000001030c7824 */ /* 0x000fe200010e0e07 */
[----:B------:R-:W-:Y:S02]  /*0540*/  ISETP.LT.U32.AND P1, PT, R10, R15, PT ;  /* 0x0000000f0a00720c */ /* 0x000fe40003f21070 */
[----:B------:R-:W-:-:S02]  /*0550*/  ISETP.GT.U32.AND.EX P0, PT, R9, R8, PT, P0 ;  /* 0x000000080900720c */ /* 0x000fc40003f04100 */
[----:B------:R-:W-:Y:S02]  /*0560*/  ISETP.LT.U32.AND.EX P1, PT, R12, R9, PT, P1 ;  /* 0x000000090c00720c */ /* 0x000fe40003f21110 */
[-C--:B------:R-:W-:Y:S02]  /*0570*/  SEL R6, R15, R11.reuse, P0 ;  /* 0x0000000b0f067207 */ /* 0x080fe40000000000 */
[----:B------:R-:W-:Y:S02]  /*0580*/  SEL R4, R9, R8, P0 ;  /* 0x0000000809047207 */ /* 0x000fe40000000000 */
[----:B------:R-:W-:Y:S02]  /*0590*/  IADD3 R6, P0, PT, R6, -R11, RZ ;  /* 0x8000000b06067210 */ /* 0x000fe40007f1e0ff */
[----:B------:R-:W-:Y:S02]  /*05a0*/  SEL R11, R10, R15, P1 ;  /* 0x0000000f0a0b7207 */ /* 0x000fe40000800000 */
[----:B------:R-:W-:Y:S01]  /*05b0*/  SEL R13, R12, R9, P1 ;  /* 0x000000090c0d7207 */ /* 0x000fe20000800000 */
[----:B------:R-:W-:Y:S01]  /*05c0*/  IMAD.X R4, R4, 0x1, ~R8, P0 ;  /* 0x0000000104047824 */ /* 0x000fe200000e0e08 */
[----:B------:R-:W-:-:S04]  /*05d0*/  ISETP.GE.U32.AND P0, PT, R6, R11, PT ;  /* 0x0000000b0600720c */ /* 0x000fc80003f06070 */
[----:B------:R-:W-:-:S13]  /*05e0*/  ISETP.GE.U32.AND.EX P0, PT, R4, R13, PT, P0 ;  /* 0x0000000d0400720c */ /* 0x000fda0003f06100 */
[----:B0-----:R-:W-:Y:S05]  /*05f0*/  @P0 BRA `(.L_x_32) ;  /* 0x0000000000780947 */ /* 0x001fea0003800000 */
[----:B------:R-:W-:-:S05]  /*0600*/  IADD3 R10, P0, PT, R15, R2, RZ ;  /* 0x000000020f0a7210 */ /* 0x000fca0007f1e0ff */
[----:B------:R-:W-:-:S08]  /*0610*/  IMAD.X R12, R9, 0x1, R3, P0 ;  /* 0x00000001090c7824 */ /* 0x000fd000000e0603 */
.L_x_33:
[----:B------:R-:W-:-:S05]  /*0620*/  IADD3 R3, P0, PT, -R6, R11, RZ ;  /* 0x0000000b06037210 */ /* 0x000fca0007f1e1ff */
[----:B------:R-:W-:-:S05]  /*0630*/  IMAD.X R2, R13, 0x1, ~R4, P0 ;  /* 0x000000010d027824 */ /* 0x000fca00000e0e04 */
[----:B------:R-:W-:-:S04]  /*0640*/  SHF.R.U64 R3, R3, 0x1, R2 ;  /* 0x0000000103037819 */ /* 0x000fc80000001202 */
[----:B------:R-:W-:Y:S02]  /*0650*/  IADD3 R18, P0, PT, R6, R3, RZ ;  /* 0x0000000306127210 */ /* 0x000fe40007f1e0ff */
[----:B------:R-:W-:Y:S02]  /*0660*/  SHF.R.U32.HI R3, RZ, 0x1, R2 ;  /* 0x00000001ff037819 */ /* 0x000fe40000011602 */
[----:B------:R-:W-:-:S03]  /*0670*/  LOP3.LUT R9, RZ, R18, RZ, 0x33, !PT ;  /* 0x00000012ff097212 */ /* 0x000fc600078e33ff */
[----:B------:R-:W-:Y:S01]  /*0680*/  IMAD.X R20, R4, 0x1, R3, P0 ;  /* 0x0000000104147824 */ /* 0x000fe200000e0603 */
[----:B------:R-:W-:Y:S02]  /*0690*/  IADD3 R15, P0, PT, R18, R5, RZ ;  /* 0x00000005120f7210 */ /* 0x000fe40007f1e0ff */
[----:B------:R-:W-:Y:S02]  /*06a0*/  IADD3 R9, P1, PT, R9, R10, RZ ;  /* 0x0000000a09097210 */ /* 0x000fe40007f3e0ff */
[----:B------:R-:W-:Y:S01]  /*06b0*/  LOP3.LUT R3, RZ, R20, RZ, 0x33, !PT ;  /* 0x00000014ff037212 */ /* 0x000fe200078e33ff */
[----:B------:R-:W-:Y:S01]  /*06c0*/  IMAD.X R16, R20, 0x1, R7, P0 ;  /* 0x0000000114107824 */ /* 0x000fe200000e0607 */
[----:B------:R-:W-:-:S03]  /*06d0*/  LEA R2, P0, R15, UR4, 0x3 ;  /* 0x000000040f027c11 */ /* 0x000fc6000f8018ff */
[----:B------:R-:W-:Y:S01]  /*06e0*/  IMAD.X R14, R3, 0x1, R12, P1 ;  /* 0x00000001030e7824 */ /* 0x000fe200008e060c */
[----:B------:R-:W-:Y:S02]  /*06f0*/  LEA R8, P1, R9, UR4, 0x3 ;  /* 0x0000000409087c11 */ /* 0x000fe4000f8218ff */
[----:B------:R-:W-:Y:S02]  /*0700*/  LEA.HI.X R3, R15, UR5, R16, 0x3, P0 ;  /* 0x000000050f037c11 */ /* 0x000fe400080f1c10 */
[----:B------:R-:W-:-:S04]  /*0710*/  LEA.HI.X R9, R9, UR5, R14, 0x3, P1 ;  /* 0x0000000509097c11 */ /* 0x000fc800088f1c0e */
[----:B------:R-:W2:Y:S04]  /*0720*/  LDG.E.64 R2, desc[UR8][R2.64] ;  /* 0x0000000802027981 */ /* 0x000ea8000c1e1b00 */
[----:B------:R-:W2:Y:S01]  /*0730*/  LDG.E.64 R8, desc[UR8][R8.64] ;  /* 0x0000000808087981 */ /* 0x000ea2000c1e1b00 */
[----:B------:R-:W-:-:S05]  /*0740*/  IADD3 R15, P1, PT, R18, 0x1, RZ ;  /* 0x00000001120f7810 */ /* 0x000fca0007f3e0ff */
[----:B------:R-:W-:Y:S01]  /*0750*/  IMAD.X R17, RZ, RZ, R20, P1 ;  /* 0x000000ffff117224 */ /* 0x000fe200008e0614 */
[----:B--2---:R-:W-:-:S06]  /*0760*/  DSETP.GEU.AND P0, PT, R8, R2, PT ;  /* 0x000000020800722a */ /* 0x004fcc0003f0e000 */
[----:B------:R-:W-:Y:S02]  /*0770*/  SEL R6, R15, R6, P0 ;  /* 0x000000060f067207 */ /* 0x000fe40000000000 */
[----:B------:R-:W-:Y:S02]  /*0780*/  SEL R11, R11, R18, P0 ;  /* 0x000000120b0b7207 */ /* 0x000fe40000000000 */
[----:B------:R-:W-:Y:S02]  /*0790*/  SEL R4, R17, R4, P0 ;  /* 0x0000000411047207 */ /* 0x000fe40000000000 */
[----:B------:R-:W-:Y:S02]  /*07a0*/  SEL R13, R13, R20, P0 ;  /* 0x000000140d0d7207 */ /* 0x000fe40000000000 */
[----:B------:R-:W-:-:S04]  /*07b0*/  ISETP.GE.U32.AND P0, PT, R6, R11, PT ;  /* 0x0000000b0600720c */ /* 0x000fc80003f06070 */
[----:B------:R-:W-:-:S13]  /*07c0*/  ISETP.GE.U32.AND.EX P0, PT, R4, R13, PT, P0 ;  /* 0x0000000d0400720c */ /* 0x000fda0003f06100 */
[----:B------:R-:W-:Y:S05]  /*07d0*/  @!P0 BRA `(.L_x_33) ;  /* 0xfffffffc00908947 */ /* 0x000fea000383ffff */
.L_x_32:
[----:B------:R-:W-:Y:S05]  /*07e0*/  BSYNC.RECONVERGENT B1 ;  /* 0x0000000000017941 */ /* 0x000fea0003800200 */
.L_x_31:
[----:B------:R-:W-:Y:S05]  /*07f0*/  BRA `(.L_x_34) ;  /* 0x0000000000c07947 */ /* 0x000fea0003800000 */
.L_x_30:
[----:B------:R-:W-:Y:S01]  /*0800*/  IADD3 R6, P0, PT, R17, -R2, RZ ;  /* 0x8000000211067210 */ /* 0x000fe20007f1e0ff */
[----:B------:R-:W0:Y:S01]  /*0810*/  LDCU.64 UR4, c[0x0][0x390] ;  /* 0x00007200ff0477ac */ /* 0x000e220008000a00 */
[----:B------:R-:W-:-:S03]  /*0820*/  IADD3 R4, P2, PT, R2, -R5, RZ ;  /* 0x8000000502047210 */ /* 0x000fc60007f5e0ff */
[----:B------:R-:W-:Y:S01]  /*0830*/  IMAD.X R10, R19, 0x1, ~R3, P0 ;  /* 0x00000001130a7824 */ /* 0x000fe200000e0e03 */
[----:B------:R-:W-:Y:S01]  /*0840*/  ISETP.GT.U32.AND P0, PT, R15, R6, PT ;  /* 0x000000060f00720c */ /* 0x000fe20003f04070 */
[----:B------:R-:W-:Y:S01]  /*0850*/  IMAD.X R8, R3, 0x1, ~R7, P2 ;  /* 0x0000000103087824 */ /* 0x000fe200010e0e07 */
[----:B------:R-:W-:Y:S02]  /*0860*/  ISETP.LT.U32.AND P1, PT, R4, R15, PT ;  /* 0x0000000f0400720c */ /* 0x000fe40003f21070 */
[----:B------:R-:W-:Y:S02]  /*0870*/  ISETP.GT.U32.AND.EX P0, PT, R9, R10, PT, P0 ;  /* 0x0000000a0900720c */ /* 0x000fe40003f04100 */
[----:B------:R-:W-:Y:S02]  /*0880*/  ISETP.LT.U32.AND.EX P1, PT, R8, R9, PT, P1 ;  /* 0x000000090800720c */ /* 0x000fe40003f21110 */
[----:B------:R-:W-:Y:S02]  /*0890*/  SEL R11, R15, R6, P0 ;  /* 0x000000060f0b7207 */ /* 0x000fe40000000000 */
[----:B------:R-:W-:-:S02]  /*08a0*/  SEL R13, R9, R10, P0 ;  /* 0x0000000a090d7207 */ /* 0x000fc40000000000 */
[----:B------:R-:W-:Y:S02]  /*08b0*/  IADD3 R6, P0, PT, R11, -R6, RZ ;  /* 0x800000060b067210 */ /* 0x000fe40007f1e0ff */
[----:B------:R-:W-:-:S03]  /*08c0*/  SEL R11, R4, R15, P1 ;  /* 0x0000000f040b7207 */ /* 0x000fc60000800000 */
[----:B------:R-:W-:Y:S01]  /*08d0*/  IMAD.X R4, R13, 0x1, ~R10, P0 ;  /* 0x000000010d047824 */ /* 0x000fe200000e0e0a */
[----:B------:R-:W-:Y:S02]  /*08e0*/  SEL R13, R8, R9, P1 ;  /* 0x00000009080d7207 */ /* 0x000fe40000800000 */
[----:B------:R-:W-:-:S04]  /*08f0*/  ISETP.GE.U32.AND P0, PT, R6, R11, PT ;  /* 0x0000000b0600720c */ /* 0x000fc80003f06070 */
[----:B------:R-:W-:-:S13]  /*0900*/  ISETP.GE.U32.AND.EX P0, PT, R4, R13, PT, P0 ;  /* 0x0000000d0400720c */ /* 0x000fda0003f06100 */
[----:B0-----:R-:W-:Y:S05]  /*0910*/  @P0 BRA `(.L_x_34) ;  /* 0x0000000000780947 */ /* 0x001fea0003800000 */
[----:B------:R-:W-:-:S05]  /*0920*/  IADD3 R10, P0, PT, R15, R2, RZ ;  /* 0x000000020f0a7210 */ /* 0x000fca0007f1e0ff */
[----:B------:R-:W-:-:S08]  /*0930*/  IMAD.X R12, R9, 0x1, R3, P0 ;  /* 0x00000001090c7824 */ /* 0x000fd000000e0603 */
.L_x_35:
        /* <DEDUP_REMOVED lines=28> */
.L_x_34:
[----:B------:R-:W-:Y:S05]  /*0b00*/  BSYNC.RECONVERGENT B0 ;  /* 0x0000000000007941 */ /* 0x000fea0003800200 */
.L_x_29:
[----:B------:R-:W0:Y:S01]  /*0b10*/  LDCU.64 UR6, c[0x0][0x3a8] ;  /* 0x00007500ff0677ac */ /* 0x000e220008000a00 */
[----:B------:R-:W-:-:S05]  /*0b20*/  IADD3 R6, P0, PT, R6, R5, RZ ;  /* 0x0000000506067210 */ /* 0x000fca0007f1e0ff */
[----:B------:R-:W-:Y:S01]  /*0b30*/  IMAD.X R7, R4, 0x1, R7, P0 ;  /* 0x0000000104077824 */ /* 0x000fe200000e0607 */
[----:B0-----:R-:W-:-:S04]  /*0b40*/  LEA R2, P1, R0, UR6, 0x3 ;  /* 0x0000000600027c11 */ /* 0x001fc8000f8218ff */
[----:B------:R-:W-:-:S05]  /*0b50*/  LEA.HI.X R3, R0, UR7, RZ, 0x3, P1 ;  /* 0x0000000700037c11 */ /* 0x000fca00088f1cff */
[----:B------:R-:W-:Y:S01]  /*0b60*/  STG.E.64 desc[UR8][R2.64], R6 ;  /* 0x0000000602007986 */ /* 0x000fe2000c101b08 */
[----:B------:R-:W-:Y:S05]  /*0b70*/  EXIT ;  /* 0x000000000000794d */ /* 0x000fea0003800000 */
.L_x_36:
        /* <DEDUP_REMOVED lines=16> */
.L_x_128:


//--------------------- .text._ZN3cub18CUB_300001_SM_10006detail10merge_sort30DeviceMergeSortBlockSortKernelINS2_10policy_hubIN6thrust24THRUST_300001_SM_1000_NS6detail15normal_iteratorINS6_10device_ptrIdEEEEE9Policy600ESB_PNS0_8NullTypeESB_SF_m5orderdSE_EEvbT0_T1_T2_T3_T4_PT6_PT7_T5_NS1_7vsmem_tE --------------------------
	.section	.text._ZN3cub18CUB_300001_SM_10006detail10merge_sort30DeviceMergeSortBlockSortKernelINS2_10policy_hubIN6thrust24THRUST_300001_SM_1000_NS6detail15normal_iteratorINS6_10device_ptrIdEEEEE9Policy600ESB_PNS0_8NullTypeESB_SF_m5orderdSE_EEvbT0_T1_T2_T3_T4_PT6_PT7_T5_NS1_7vsmem_tE,"ax",@progbits
	.align	128
        .global         _ZN3cub18CUB_300001_SM_10006detail10merge_sort30DeviceMergeSortBlockSortKernelINS2_10policy_hubIN6thrust24THRUST_300001_SM_1000_NS6detail15normal_iteratorINS6_10device_ptrIdEEEEE9Policy600ESB_PNS0_8NullTypeESB_SF_m5orderdSE_EEvbT0_T1_T2_T3_T4_PT6_PT7_T5_NS1_7vsmem_tE
        .type           _ZN3cub18CUB_300001_SM_10006detail10merge_sort30DeviceMergeSortBlockSortKernelINS2_10policy_hubIN6thrust24THRUST_300001_SM_1000_NS6detail15normal_iteratorINS6_10device_ptrIdEEEEE9Policy600ESB_PNS0_8NullTypeESB_SF_m5orderdSE_EEvbT0_T1_T2_T3_T4_PT6_PT7_T5_NS1_7vsmem_tE,@function
        .size           _ZN3cub18CUB_300001_SM_10006detail10merge_sort30DeviceMergeSortBlockSortKernelINS2_10policy_hubIN6thrust24THRUST_300001_SM_1000_NS6detail15normal_iteratorINS6_10device_ptrIdEEEEE9Policy600ESB_PNS0_8NullTypeESB_SF_m5orderdSE_EEvbT0_T1_T2_T3_T4_PT6_PT7_T5_NS1_7vsmem_tE,(.L_x_129 - _ZN3cub18CUB_300001_SM_10006detail10merge_sort30DeviceMergeSortBlockSortKernelINS2_10policy_hubIN6thrust24THRUST_300001_SM_1000_NS6detail15normal_iteratorINS6_10device_ptrIdEEEEE9Policy600ESB_PNS0_8NullTypeESB_SF_m5orderdSE_EEvbT0_T1_T2_T3_T4_PT6_PT7_T5_NS1_7vsmem_tE)
        .other          _ZN3cub18CUB_300001_SM_10006detail10merge_sort30DeviceMergeSortBlockSortKernelINS2_10policy_hubIN6thrust24THRUST_300001_SM_1000_NS6detail15normal_iteratorINS6_10device_ptrIdEEEEE9Policy600ESB_PNS0_8NullTypeESB_SF_m5orderdSE_EEvbT0_T1_T2_T3_T4_PT6_PT7_T5_NS1_7vsmem_tE,@"STO_CUDA_ENTRY STV_DEFAULT"
_ZN3cub18CUB_300001_SM_10006detail10merge_sort30DeviceMergeSortBlockSortKernelINS2_10policy_hubIN6thrust24THRUST_300001_SM_1000_NS6detail15normal_iteratorINS6_10device_ptrIdEEEEE9Policy600ESB_PNS0_8NullTypeESB_SF_m5orderdSE_EEvbT0_T1_T2_T3_T4_PT6_PT7_T5_NS1_7vsmem_tE:
.text._ZN3cub18CUB_300001_SM_10006detail10merge_sort30DeviceMergeSortBlockSortKernelINS2_10policy_hubIN6thrust24THRUST_300001_SM_1000_NS6detail15normal_iteratorINS6_10device_ptrIdEEEEE9Policy600ESB_PNS0_8NullTypeESB_SF_m5orderdSE_EEvbT0_T1_T2_T3_T4_PT6_PT7_T5_NS1_7vsmem_tE:
[----:B------:R-:W-:Y:S01]  /*0000*/  LDC R1, c[0x0][0x37c] ;  /* 0x0000df00ff017b82 */ /* 0x000fe20000000800 */
[----:B------:R-:W0:Y:S01]  /*0010*/  S2R R7, SR_CTAID.X ;  /* 0x0000000000077919 */ /* 0x000e220000002500 */
[----:B------:R-:W1:Y:S01]  /*0020*/  LDCU UR4, c[0x0][0x370] ;  /* 0x00006e00ff0477ac */ /* 0x000e620008000800 */
[----:B------:R-:W2:Y:S01]  /*0030*/  LDCU.64 UR6, c[0x0][0x358] ;  /* 0x00006b00ff0677ac */ /* 0x000ea20008000a00 */
[----:B-1----:R-:W-:-:S04]  /*0040*/  UIADD3 UR4, UP0, UPT, UR4, -0x1, URZ ;  /* 0xffffffff04047890 */ /* 0x002fc8000ff1e0ff */
[----:B------:R-:W-:-:S06]  /*0050*/  UIADD3.X UR5, UPT, UPT, URZ, -0x1, URZ, UP0, !UPT ;  /* 0xffffffffff057890 */ /* 0x000fcc00087fe4ff */
[----:B------:R-:W-:Y:S01]  /*0060*/  IMAD.U32 R0, RZ, RZ, UR5 ;  /* 0x00000005ff007e24 */ /* 0x000fe2000f8e00ff */
[----:B0-----:R-:W-:-:S04]  /*0070*/  ISETP.LT.U32.AND P0, PT, R7, UR4, PT ;  /* 0x0000000407007c0c */ /* 0x001fc8000bf01070 */
[----:B------:R-:W-:-:S13]  /*0080*/  ISETP.GT.U32.AND.EX P0, PT, R0, RZ, PT, P0 ;  /* 0x000000ff0000720c */ /* 0x000fda0003f04100 */
[----:B--2---:R-:W-:Y:S05]  /*0090*/  @!P0 BRA `(.L_x_37) ;  /* 0x0000001c00888947 */ /* 0x004fea0003800000 */
[----:B------:R-:W0:Y:S01]  /*00a0*/  S2R R35, SR_TID.X ;  /* 0x0000000000237919 */ /* 0x000e220000002100 */
[----:B------:R-:W1:Y:S01]  /*00b0*/  LDCU.64 UR4, c[0x0][0x388] ;  /* 0x00007100ff0477ac */ /* 0x000e620008000a00 */
[----:B------:R-:W-:Y:S01]  /*00c0*/  IMAD.MOV.U32 R3, RZ, RZ, RZ ;  /* 0x000000ffff037224 */ /* 0x000fe200078e00ff */
[----:B------:R-:W-:Y:S01]  /*00d0*/  ACQBULK ;  /* 0x000000000000782e */ /* 0x000fe20000000000 */
[----:B0-----:R-:W-:-:S05]  /*00e0*/  IMAD.SHL.U32 R0, R35, 0x8, RZ ;  /* 0x0000000823007824 */ /* 0x001fca00078e00ff */
[----:B------:R-:W-:-:S04]  /*00f0*/  LOP3.LUT R0, R0, 0x1f00, RZ, 0xc0, !PT ;  /* 0x00001f0000007812 */ /* 0x000fc800078ec0ff */
[----:B------:R-:W-:-:S05]  /*0100*/  LOP3.LUT R2, R0, 0x1f, R35, 0xf8, !PT ;  /* 0x0000001f00027812 */ /* 0x000fca00078ef823 */
[----:B------:R-:W-:-:S04]  /*0110*/  IMAD.WIDE.U32 R2, R7, 0x800, R2 ;  /* 0x0000080007027825 */ /* 0x000fc800078e0002 */
[C---:B------:R-:W-:Y:S01]  /*0120*/  IMAD.SHL.U32 R34, R2.reuse, 0x8, RZ ;  /* 0x0000000802227824 */ /* 0x040fe200078e00ff */
[----:B------:R-:W-:-:S04]  /*0130*/  SHF.L.U64.HI R33, R2, 0x3, R3 ;  /* 0x0000000302217819 */ /* 0x000fc80000010203 */
[----:B-1----:R-:W-:-:S04]  /*0140*/  IADD3 R18, P0, PT, R34, UR4, RZ ;  /* 0x0000000422127c10 */ /* 0x002fc8000ff1e0ff */
[----:B------:R-:W-:-:S05]  /*0150*/  IADD3.X R19, PT, PT, R33, UR5, RZ, P0, !PT ;  /* 0x0000000521137c10 */ /* 0x000fca00087fe4ff */
[----:B------:R-:W2:Y:S04]  /*0160*/  LDG.E.64 R2, desc[UR6][R18.64] ;  /* 0x0000000612027981 */ /* 0x000ea8000c1e1b00 */
[----:B------:R-:W3:Y:S04]  /*0170*/  LDG.E.64 R16, desc[UR6][R18.64+0x100] ;  /* 0x0001000612107981 */ /* 0x000ee8000c1e1b00 */
[----:B------:R-:W4:Y:S04]  /*0180*/  LDG.E.64 R12, desc[UR6][R18.64+0x200] ;  /* 0x00020006120c7981 */ /* 0x000f28000c1e1b00 */
[----:B------:R-:W5:Y:S04]  /*0190*/  LDG.E.64 R6, desc[UR6][R18.64+0x300] ;  /* 0x0003000612067981 */ /* 0x000f68000c1e1b00 */
[----:B------:R-:W5:Y:S04]  /*01a0*/  LDG.E.64 R4, desc[UR6][R18.64+0x400] ;  /* 0x0004000612047981 */ /* 0x000f68000c1e1b00 */
[----:B------:R-:W5:Y:S04]  /*01b0*/  LDG.E.64 R8, desc[UR6][R18.64+0x500] ;  /* 0x0005000612087981 */ /* 0x000f68000c1e1b00 */
[----:B------:R-:W5:Y:S04]  /*01c0*/  LDG.E.64 R10, desc[UR6][R18.64+0x600] ;  /* 0x00060006120a7981 */ /* 0x000f68000c1e1b00 */
[----:B------:R0:W5:Y:S01]  /*01d0*/  LDG.E.64 R14, desc[UR6][R18.64+0x700] ;  /* 0x00070006120e7981 */ /* 0x000162000c1e1b00 */
[----:B------:R-:W1:Y:S01]  /*01e0*/  S2UR UR5, SR_CgaCtaId ;  /* 0x00000000000579c3 */ /* 0x000e620000008800 */
[----:B------:R-:W-:Y:S01]  /*01f0*/  UMOV UR4, 0x400 ;  /* 0x0000040000047882 */ /* 0x000fe20000000000 */
[----:B------:R-:W0:Y:S01]  /*0200*/  S2R R21, SR_LANEID ;  /* 0x0000000000157919 */ /* 0x000e220000000000 */
[----:B-1----:R-:W-:Y:S01]  /*0210*/  ULEA UR4, UR5, UR4, 0x18 ;  /* 0x0000000405047291 */ /* 0x002fe2000f8ec0ff */
[----:B0-----:R-:W-:-:S04]  /*0220*/  IMAD.IADD R20, R0, 0x1, R21 ;  /* 0x0000000100147824 */ /* 0x001fc800078e0215 */
[----:B------:R-:W-:Y:S01]  /*0230*/  IMAD R0, R21, 0x7, R20 ;  /* 0x0000000715007824 */ /* 0x000fe200078e0214 */
[CC--:B------:R-:W-:Y:S01]  /*0240*/  LEA.HI.SX32 R32, R20.reuse, R20.reuse, 0x1b ;  /* 0x0000001414207211 */ /* 0x0c0fe200078fdaff */
[C---:B------:R-:W-:Y:S02]  /*0250*/  VIADD R21, R20.reuse, 0x20 ;  /* 0x0000002014157836 */ /* 0x040fe40000000000 */
[----:B------:R-:W-:Y:S01]  /*0260*/  VIADD R23, R20, 0x40 ;  /* 0x0000004014177836 */ /* 0x000fe20000000000 */
[----:B------:R-:W-:Y:S01]  /*0270*/  LEA R32, R32, UR4, 0x3 ;  /* 0x0000000420207c11 */ /* 0x000fe2000f8e18ff */
[C---:B------:R-:W-:Y:S01]  /*0280*/  VIADD R25, R20.reuse, 0x60 ;  /* 0x0000006014197836 */ /* 0x040fe20000000000 */
[-C--:B------:R-:W-:Y:S01]  /*0290*/  LEA.HI.SX32 R21, R21, R20.reuse, 0x1b ;  /* 0x0000001415157211 */ /* 0x080fe200078fdaff */
[C---:B------:R-:W-:Y:S01]  /*02a0*/  VIADD R19, R20.reuse, 0x80 ;  /* 0x0000008014137836 */ /* 0x040fe20000000000 */
[-C--:B------:R-:W-:Y:S01]  /*02b0*/  LEA.HI.SX32 R23, R23, R20.reuse, 0x1b ;  /* 0x0000001417177211 */ /* 0x080fe200078fdaff */
[C---:B------:R-:W-:Y:S01]  /*02c0*/  VIADD R27, R20.reuse, 0xa0 ;  /* 0x000000a0141b7836 */ /* 0x040fe20000000000 */
[-C--:B------:R-:W-:Y:S01]  /*02d0*/  LEA.HI.SX32 R25, R25, R20.reuse, 0x1b ;  /* 0x0000001419197211 */ /* 0x080fe200078fdaff */
[C---:B------:R-:W-:Y:S01]  /*02e0*/  VIADD R29, R20.reuse, 0xc0 ;  /* 0x000000c0141d7836 */ /* 0x040fe20000000000 */
[-C--:B------:R-:W-:Y:S01]  /*02f0*/  LEA.HI.SX32 R19, R19, R20.reuse, 0x1b ;  /* 0x0000001413137211 */ /* 0x080fe200078fdaff */
[----:B------:R-:W-:Y:S01]  /*0300*/  VIADD R31, R20, 0xe0 ;  /* 0x000000e0141f7836 */ /* 0x000fe20000000000 */
[-C--:B------:R-:W-:Y:S01]  /*0310*/  LEA.HI.SX32 R27, R27, R20.reuse, 0x1b ;  /* 0x000000141b1b7211 */ /* 0x080fe200078fdaff */
[C---:B------:R-:W-:Y:S01]  /*0320*/  VIADD R37, R0.reuse, 0x4 ;  /* 0x0000000400257836 */ /* 0x040fe20000000000 */
[-C--:B------:R-:W-:Y:S01]  /*0330*/  LEA.HI.SX32 R26, R29, R20.reuse, 0x1b ;  /* 0x000000141d1a7211 */ /* 0x080fe200078fdaff */
[C---:B------:R-:W-:Y:S01]  /*0340*/  VIADD R39, R0.reuse, 0x5 ;  /* 0x0000000500277836 */ /* 0x040fe20000000000 */
[----:B------:R-:W-:Y:S01]  /*0350*/  LEA.HI.SX32 R20, R31, R20, 0x1b ;  /* 0x000000141f147211 */ /* 0x000fe200078fdaff */
[C---:B------:R-:W-:Y:S01]  /*0360*/  VIADD R41, R0.reuse, 0x6 ;  /* 0x0000000600297836 */ /* 0x040fe20000000000 */
[----:B------:R-:W-:Y:S01]  /*0370*/  LEA R31, R21, UR4, 0x3 ;  /* 0x00000004151f7c11 */ /* 0x000fe2000f8e18ff */
[C---:B------:R-:W-:Y:S01]  /*0380*/  VIADD R21, R0.reuse, 0x2 ;  /* 0x0000000200157836 */ /* 0x040fe20000000000 */
[----:B------:R-:W-:Y:S01]  /*0390*/  LEA R30, R23, UR4, 0x3 ;  /* 0x00000004171e7c11 */ /* 0x000fe2000f8e18ff */
[C---:B------:R-:W-:Y:S01]  /*03a0*/  VIADD R23, R0.reuse, 0x3 ;  /* 0x0000000300177836 */ /* 0x040fe20000000000 */
[----:B------:R-:W-:Y:S01]  /*03b0*/  LEA R29, R25, UR4, 0x3 ;  /* 0x00000004191d7c11 */ /* 0x000fe2000f8e18ff */
[C---:B------:R-:W-:Y:S01]  /*03c0*/  VIADD R43, R0.reuse, 0x7 ;  /* 0x00000007002b7836 */ /* 0x040fe20000000000 */
[----:B------:R-:W-:Y:S01]  /*03d0*/  LEA R28, R19, UR4, 0x3 ;  /* 0x00000004131c7c11 */ /* 0x000fe2000f8e18ff */
[----:B------:R-:W-:Y:S01]  /*03e0*/  VIADD R19, R0, 0x1 ;  /* 0x0000000100137836 */ /* 0x000fe20000000000 */
[----:B------:R-:W-:-:S02]  /*03f0*/  LEA R27, R27, UR4, 0x3 ;  /* 0x000000041b1b7c11 */ /* 0x000fc4000f8e18ff */
[-C--:B------:R-:W-:Y:S02]  /*0400*/  LEA.HI.SX32 R43, R43, R0.reuse, 0x1b ;  /* 0x000000002b2b7211 */ /* 0x080fe400078fdaff */
[-C--:B------:R-:W-:Y:S02]  /*0410*/  LEA.HI.SX32 R24, R0, R0.reuse, 0x1b ;  /* 0x0000000000187211 */ /* 0x080fe400078fdaff */
[----:B------:R-:W-:Y:S02]  /*0420*/  LEA R26, R26, UR4, 0x3 ;  /* 0x000000041a1a7c11 */ /* 0x000fe4000f8e18ff */
[----:B------:R-:W-:Y:S02]  /*0430*/  LEA R25, R20, UR4, 0x3 ;  /* 0x0000000414197c11 */ /* 0x000fe4000f8e18ff */
[----:B------:R-:W-:Y:S01]  /*0440*/  LEA R24, R24, UR4, 0x3 ;  /* 0x0000000418187c11 */ /* 0x000fe2000f8e18ff */
[----:B--2---:R0:W-:Y:S04]  /*0450*/  STS.64 [R32], R2 ;  /* 0x0000000220007388 */ /* 0x0041e80000000a00 */
[----:B---3--:R-:W-:Y:S04]  /*0460*/  STS.64 [R31+0x100], R16 ;  /* 0x000100101f007388 */ /* 0x008fe80000000a00 */
[----:B----4-:R-:W-:Y:S04]  /*0470*/  STS.64 [R30+0x200], R12 ;  /* 0x0002000c1e007388 */ /* 0x010fe80000000a00 */
[----:B-----5:R1:W-:Y:S01]  /*0480*/  STS.64 [R29+0x300], R6 ;  /* 0x000300061d007388 */ /* 0x0203e20000000a00 */
[----:B0-----:R-:W-:-:S02]  /*0490*/  LEA.HI.SX32 R3, R39, R0, 0x1b ;  /* 0x0000000027037211 */ /* 0x001fc400078fdaff */
[-C--:B------:R-:W-:Y:S01]  /*04a0*/  LEA.HI.SX32 R2, R41, R0.reuse, 0x1b ;  /* 0x0000000029027211 */ /* 0x080fe200078fdaff */
[----:B------:R0:W-:Y:S01]  /*04b0*/  STS.64 [R28+0x400], R4 ;  /* 0x000400041c007388 */ /* 0x0001e20000000a00 */
[----:B------:R-:W-:Y:S02]  /*04c0*/  LEA R3, R3, UR4, 0x3 ;  /* 0x0000000403037c11 */ /* 0x000fe4000f8e18ff */
[----:B------:R-:W-:Y:S01]  /*04d0*/  LEA R2, R2, UR4, 0x3 ;  /* 0x0000000402027c11 */ /* 0x000fe2000f8e18ff */
[----:B------:R-:W-:Y:S01]  /*04e0*/  STS.64 [R27+0x500], R8 ;  /* 0x000500081b007388 */ /* 0x000fe20000000a00 */
[----:B-1----:R-:W-:-:S03]  /*04f0*/  LEA.HI.SX32 R7, R19, R0, 0x1b ;  /* 0x0000000013077211 */ /* 0x002fc600078fdaff */
[----:B------:R-:W-:Y:S01]  /*0500*/  STS.64 [R26+0x600], R10 ;  /* 0x0006000a1a007388 */ /* 0x000fe20000000a00 */
[-C--:B------:R-:W-:Y:S02]  /*0510*/  LEA.HI.SX32 R6, R21, R0.reuse, 0x1b ;  /* 0x0000000015067211 */ /* 0x080fe400078fdaff */
[-C--:B0-----:R-:W-:Y:S01]  /*0520*/  LEA.HI.SX32 R5, R23, R0.reuse, 0x1b ;  /* 0x0000000017057211 */ /* 0x081fe200078fdaff */
[----:B------:R-:W-:Y:S01]  /*0530*/  STS.64 [R25+0x700], R14 ;  /* 0x0007000e19007388 */ /* 0x000fe20000000a00 */
[----:B------:R-:W-:Y:S01]  /*0540*/  LEA.HI.SX32 R4, R37, R0, 0x1b ;  /* 0x0000000025047211 */ /* 0x000fe200078fdaff */
[----:B------:R-:W-:Y:S01]  /*0550*/  NOP ;  /* 0x0000000000007918 */ /* 0x000fe20000000000 */
[----:B------:R-:W-:Y:S01]  /*0560*/  LEA R7, R7, UR4, 0x3 ;  /* 0x0000000407077c11 */ /* 0x000fe2000f8e18ff */
[----:B------:R-:W-:Y:S01]  /*0570*/  LDS.64 R12, [R24] ;  /* 0x00000000180c7984 */ /* 0x000fe20000000a00 */
[----:B------:R-:W-:Y:S02]  /*0580*/  LEA R6, R6, UR4, 0x3 ;  /* 0x0000000406067c11 */ /* 0x000fe4000f8e18ff */
[----:B------:R-:W-:Y:S01]  /*0590*/  LEA R5, R5, UR4, 0x3 ;  /* 0x0000000405057c11 */ /* 0x000fe2000f8e18ff */
[----:B------:R-:W0:Y:S01]  /*05a0*/  LDS.64 R10, [R7+0x8] ;  /* 0x00000800070a7984 */ /* 0x000e220000000a00 */
[----:B------:R-:W-:-:S02]  /*05b0*/  LEA R4, R4, UR4, 0x3 ;  /* 0x0000000404047c11 */ /* 0x000fc4000f8e18ff */
[----:B------:R-:W-:Y:S01]  /*05c0*/  LEA R0, R43, UR4, 0x3 ;  /* 0x000000042b007c11 */ /* 0x000fe2000f8e18ff */
[----:B------:R-:W-:Y:S04]  /*05d0*/  LDS.64 R18, [R6+0x10] ;  /* 0x0000100006127984 */ /* 0x000fe80000000a00 */
[----:B------:R-:W1:Y:S04]  /*05e0*/  LDS.64 R16, [R5+0x18] ;  /* 0x0000180005107984 */ /* 0x000e680000000a00 */
[----:B------:R-:W-:Y:S04]  /*05f0*/  LDS.64 R36, [R4+0x20] ;  /* 0x0000200004247984 */ /* 0x000fe80000000a00 */
[----:B------:R-:W2:Y:S04]  /*0600*/  LDS.64 R20, [R3+0x28] ;  /* 0x0000280003147984 */ /* 0x000ea80000000a00 */
[----:B------:R-:W-:Y:S04]  /*0610*/  LDS.64 R22, [R2+0x30] ;  /* 0x0000300002167984 */ /* 0x000fe80000000a00 */
[----:B------:R-:W3:Y:S01]  /*0620*/  LDS.64 R8, [R0+0x38] ;  /* 0x0000380000087984 */ /* 0x000ee20000000a00 */
[----:B------:R-:W-:Y:S06]  /*0630*/  BAR.SYNC.DEFER_BLOCKING 0x0 ;  /* 0x0000000000007b1d */ /* 0x000fec0000010000 */
[----:B0-----:R-:W-:-:S02]  /*0640*/  DSETP.GEU.AND P0, PT, R10, R12, PT ;  /* 0x0000000c0a00722a */ /* 0x001fc40003f0e000 */
[----:B------:R-:W-:Y:S01]  /*0650*/  PREEXIT ;  /* 0x000000000000782d */ /* 0x000fe20000000000 */
[----:B-1----:R-:W-:Y:S02]  /*0660*/  DSETP.GEU.AND P1, PT, R16, R18, PT ;  /* 0x000000121000722a */ /* 0x002fe40003f2e000 */
[----:B--2---:R-:W-:Y:S01]  /*0670*/  DSETP.GEU.AND P2, PT, R20, R36, PT ;  /* 0x000000241400722a */ /* 0x004fe20003f4e000 */
[----:B------:R-:W-:Y:S02]  /*0680*/  FSEL R14, R10, R12, P0 ;  /* 0x0000000c0a0e7208 */ /* 0x000fe40000000000 */
[----:B------:R-:W-:Y:S02]  /*0690*/  FSEL R15, R11, R13, P0 ;  /* 0x0000000d0b0f7208 */ /* 0x000fe40000000000 */
[----:B------:R-:W-:Y:S02]  /*06a0*/  FSEL R10, R12, R10, P0 ;  /* 0x0000000a0c0a7208 */ /* 0x000fe40000000000 */
[----:B------:R-:W-:Y:S01]  /*06b0*/  FSEL R11, R13, R11, P0 ;  /* 0x0000000b0d0b7208 */ /* 0x000fe20000000000 */
[----:B---3--:R-:W-:Y:S01]  /*06c0*/  DSETP.GEU.AND P0, PT, R8, R22, PT ;  /* 0x000000160800722a */ /* 0x008fe20003f0e000 */
[----:B------:R-:W-:-:S02]  /*06d0*/  FSEL R12, R16, R18, P1 ;  /* 0x00000012100c7208 */ /* 0x000fc40000800000 */
[----:B------:R-:W-:Y:S02]  /*06e0*/  FSEL R13, R17, R19, P1 ;  /* 0x00000013110d7208 */ /* 0x000fe40000800000 */
[----:B------:R-:W-:Y:S02]  /*06f0*/  FSEL R18, R18, R16, P1 ;  /* 0x0000001012127208 */ /* 0x000fe40000800000 */
[----:B------:R-:W-:Y:S02]  /*0700*/  FSEL R19, R19, R17, P1 ;  /* 0x0000001113137208 */ /* 0x000fe40000800000 */
[----:B------:R-:W-:Y:S02]  /*0710*/  FSEL R16, R20, R36, P2 ;  /* 0x0000002414107208 */ /* 0x000fe40001000000 */
[----:B------:R-:W-:Y:S02]  /*0720*/  FSEL R17, R21, R37, P2 ;  /* 0x0000002515117208 */ /* 0x000fe40001000000 */
[----:B------:R-:W-:-:S02]  /*0730*/  FSEL R36, R36, R20, P2 ;  /* 0x0000001424247208 */ /* 0x000fc40001000000 */
[----:B------:R-:W-:Y:S02]  /*0740*/  FSEL R37, R37, R21, P2 ;  /* 0x0000001525257208 */ /* 0x000fe40001000000 */
[----:B------:R-:W-:Y:S02]  /*0750*/  FSEL R20, R8, R22, P0 ;  /* 0x0000001608147208 */ /* 0x000fe40000000000 */
[----:B------:R-:W-:Y:S02]  /*0760*/  FSEL R21, R9, R23, P0 ;  /* 0x0000001709157208 */ /* 0x000fe40000000000 */
[----:B------:R-:W-:Y:S01]  /*0770*/  FSEL R22, R22, R8, P0 ;  /* 0x0000000816167208 */ /* 0x000fe20000000000 */
[----:B------:R-:W-:Y:S01]  /*0780*/  DSETP.GEU.AND P1, PT, R36, R12, PT ;  /* 0x0000000c2400722a */ /* 0x000fe20003f2e000 */
[----:B------:R-:W-:Y:S01]  /*0790*/  FSEL R23, R23, R9, P0 ;  /* 0x0000000917177208 */ /* 0x000fe20000000000 */
[----:B------:R-:W-:-:S05]  /*07a0*/  DSETP.GEU.AND P0, PT, R18, R14, PT ;  /* 0x0000000e1200722a */ /* 0x000fca0003f0e000 */
[----:B------:R-:W-:Y:S01]  /*07b0*/  DSETP.GEU.AND P2, PT, R22, R16, PT ;  /* 0x000000101600722a */ /* 0x000fe20003f4e000 */
[----:B------:R-:W-:Y:S02]  /*07c0*/  FSEL R8, R18, R14, P0 ;  /* 0x0000000e12087208 */ /* 0x000fe40000000000 */
[----:B------:R-:W-:Y:S02]  /*07d0*/  FSEL R9, R19, R15, P0 ;  /* 0x0000000f13097208 */ /* 0x000fe40000000000 */
[----:B------:R-:W-:Y:S02]  /*07e0*/  FSEL R14, R14, R18, P0 ;  /* 0x000000120e0e7208 */ /* 0x000fe40000000000 */
[----:B------:R-:W-:Y:S02]  /*07f0*/  FSEL R15, R15, R19, P0 ;  /* 0x000000130f0f7208 */ /* 0x000fe40000000000 */
[----:B------:R-:W-:Y:S02]  /*0800*/  FSEL R18, R36, R12, P1 ;  /* 0x0000000c24127208 */ /* 0x000fe40000800000 */
[----:B------:R-:W-:-:S02]  /*0810*/  FSEL R19, R37, R13, P1 ;  /* 0x0000000d25137208 */ /* 0x000fc40000800000 */
[----:B------:R-:W-:Y:S01]  /*0820*/  FSEL R36, R12, R36, P1 ;  /* 0x000000240c247208 */ /* 0x000fe20000800000 */
[----:B------:R-:W-:Y:S01]  /*0830*/  DSETP.GEU.AND P0, PT, R14, R10, PT ;  /* 0x0000000a0e00722a */ /* 0x000fe20003f0e000 */
[----:B------:R-:W-:Y:S02]  /*0840*/  FSEL R37, R13, R37, P1 ;  /* 0x000000250d257208 */ /* 0x000fe40000800000 */
[----:B------:R-:W-:Y:S02]  /*0850*/  FSEL R12, R22, R16, P2 ;  /* 0x00000010160c7208 */ /* 0x000fe40001000000 */
[----:B------:R-:W-:Y:S02]  /*0860*/  FSEL R13, R23, R17, P2 ;  /* 0x00000011170d7208 */ /* 0x000fe40001000000 */
[----:B------:R-:W-:Y:S01]  /*0870*/  FSEL R22, R16, R22, P2 ;  /* 0x0000001610167208 */ /* 0x000fe20001000000 */
[----:B------:R-:W-:Y:S01]  /*0880*/  DSETP.GEU.AND P1, PT, R36, R8, PT ;  /* 0x000000082400722a */ /* 0x000fe20003f2e000 */
[----:B------:R-:W-:-:S02]  /*0890*/  FSEL R23, R17, R23, P2 ;  /* 0x0000001711177208 */ /* 0x000fc40001000000 */
[----:B------:R-:W-:Y:S01]  /*08a0*/  DSETP.GEU.AND P3, PT, R20, R12, PT ;  /* 0x0000000c1400722a */ /* 0x000fe20003f6e000 */
[----:B------:R-:W-:Y:S02]  /*08b0*/  FSEL R16, R14, R10, P0 ;  /* 0x0000000a0e107208 */ /* 0x000fe40000000000 */
[----:B------:R-:W-:Y:S01]  /*08c0*/  FSEL R17, R15, R11, P0 ;  /* 0x0000000b0f117208 */ /* 0x000fe20000000000 */
[----:B------:R-:W-:Y:S01]  /*08d0*/  DSETP.GEU.AND P2, PT, R22, R18, PT ;  /* 0x000000121600722a */ /* 0x000fe20003f4e000 */
[----:B------:R-:W-:Y:S02]  /*08e0*/  FSEL R14, R10, R14, P0 ;  /* 0x0000000e0a0e7208 */ /* 0x000fe40000000000 */
[----:B------:R-:W-:Y:S02]  /*08f0*/  FSEL R15, R11, R15, P0 ;  /* 0x0000000f0b0f7208 */ /* 0x000fe40000000000 */
[----:B------:R-:W-:Y:S02]  /*0900*/  FSEL R10, R36, R8, P1 ;  /* 0x00000008240a7208 */ /* 0x000fe40000800000 */
[----:B------:R-:W-:-:S02]  /*0910*/  FSEL R11, R37, R9, P1 ;  /* 0x00000009250b7208 */ /* 0x000fc40000800000 */
[----:B------:R-:W-:Y:S02]  /*0920*/  FSEL R36, R8, R36, P1 ;  /* 0x0000002408247208 */ /* 0x000fe40000800000 */
[----:B------:R-:W-:Y:S02]  /*0930*/  FSEL R37, R9, R37, P1 ;  /* 0x0000002509257208 */ /* 0x000fe40000800000 */
[----:B------:R-:W-:Y:S02]  /*0940*/  FSEL R8, R22, R18, P2 ;  /* 0x0000001216087208 */ /* 0x000fe40001000000 */
[----:B------:R-:W-:Y:S02]  /*0950*/  FSEL R9, R23, R19, P2 ;  /* 0x0000001317097208 */ /* 0x000fe40001000000 */
[----:B------:R-:W-:Y:S01]  /*0960*/  FSEL R18, R18, R22, P2 ;  /* 0x0000001612127208 */ /* 0x000fe20001000000 */
[----:B------:R-:W-:Y:S01]  /*0970*/  DSETP.GEU.AND P0, PT, R36, R16, PT ;  /* 0x000000102400722a */ /* 0x000fe20003f0e000 */
[----:B------:R-:W-:-:S02]  /*0980*/  FSEL R19, R19, R23, P2 ;  /* 0x0000001713137208 */ /* 0x000fc40001000000 */
[----:B------:R-:W-:Y:S02]  /*0990*/  FSEL R22, R20, R12, P3 ;  /* 0x0000000c14167208 */ /* 0x000fe40001800000 */
[----:B------:R-:W-:Y:S02]  /*09a0*/  FSEL R23, R21, R13, P3 ;  /* 0x0000000d15177208 */ /* 0x000fe40001800000 */
[----:B------:R-:W-:Y:S01]  /*09b0*/  FSEL R20, R12, R20, P3 ;  /* 0x000000140c147208 */ /* 0x000fe20001800000 */
[----:B------:R-:W-:Y:S01]  /*09c0*/  DSETP.GEU.AND P1, PT, R18, R10, PT ;  /* 0x0000000a1200722a */ /* 0x000fe20003f2e000 */
[----:B------:R-:W-:Y:S02]  /*09d0*/  FSEL R21, R13, R21, P3 ;  /* 0x000000150d157208 */ /* 0x000fe40001800000 */
[----:B------:R-:W-:Y:S02]  /*09e0*/  FSEL R12, R36, R16, P0 ;  /* 0x00000010240c7208 */ /* 0x000fe40000000000 */
[----:B------:R-:W-:-:S02]  /*09f0*/  FSEL R13, R37, R17, P0 ;  /* 0x00000011250d7208 */ /* 0x000fc40000000000 */
[----:B------:R-:W-:Y:S01]  /*0a00*/  DSETP.GEU.AND P2, PT, R20, R8, PT ;  /* 0x000000081400722a */ /* 0x000fe20003f4e000 */
        /* <DEDUP_REMOVED lines=12> */
[----:B------:R-:W-:Y:S01]  /*0ad0*/  DSETP.GEU.AND P3, PT, R22, R10, PT ;  /* 0x0000000a1600722a */ /* 0x000fe20003f6e000 */
[----:B------:R-:W-:Y:S02]  /*0ae0*/  FSEL R8, R36, R14, P0 ;  /* 0x0000000e24087208 */ /* 0x000fe40000000000 */
[----:B------:R-:W-:Y:S01]  /*0af0*/  FSEL R44, R14, R36, P0 ;  /* 0x000000240e2c7208 */ /* 0x000fe20000000000 */
[----:B------:R-:W-:Y:S01]  /*0b00*/  DSETP.GEU.AND P2, PT, R20, R16, PT ;  /* 0x000000101400722a */ /* 0x000fe20003f4e000 */
[----:B------:R-:W-:Y:S01]  /*0b10*/  FSEL R9, R37, R15, P0 ;  /* 0x0000000f25097208 */ /* 0x000fe20000000000 */
[----:B------:R-:W-:Y:S01]  /*0b20*/  IMAD.MOV.U32 R36, RZ, RZ, 0x2 ;  /* 0x00000002ff247424 */ /* 0x000fe200078e00ff */
[----:B------:R-:W-:-:S02]  /*0b30*/  FSEL R45, R15, R37, P0 ;  /* 0x000000250f2d7208 */ /* 0x000fc40000000000 */
        /* <DEDUP_REMOVED lines=16> */
[----:B------:R-:W-:Y:S01]  /*0c40*/  DSETP.GEU.AND P2, PT, R22, R18, PT ;  /* 0x000000121600722a */ /* 0x000fe20003f4e000 */
        /* <DEDUP_REMOVED lines=12> */
[----:B------:R-:W-:Y:S01]  /*0d10*/  FSEL R38, R8, R44, P0 ;  /* 0x0000002c08267208 */ /* 0x000fe20000000000 */
[----:B------:R-:W-:Y:S01]  /*0d20*/  DSETP.GEU.AND P3, PT, R20, R14, PT ;  /* 0x0000000e1400722a */ /* 0x000fe20003f6e000 */
[----:B------:R-:W-:Y:S02]  /*0d30*/  FSEL R43, R44, R8, P0 ;  /* 0x000000082c2b7208 */ /* 0x000fe40000000000 */
        /* <DEDUP_REMOVED lines=22> */
[----:B------:R-:W-:Y:S01]  /*0ea0*/  FSEL R16, R8, R12, P1 ;  /* 0x0000000c08107208 */ /* 0x000fe20000800000 */
[----:B------:R-:W-:Y:S01]  /*0eb0*/  IMAD.MOV.U32 R8, RZ, RZ, R43 ;  /* 0x000000ffff087224 */ /* 0x000fe200078e002b */
[----:B------:R-:W-:Y:S01]  /*0ec0*/  LOP3.LUT R21, R21, R20, RZ, 0x3c, !PT ;  /* 0x0000001415157212 */ /* 0x000fe200078e3cff */
[----:B------:R-:W-:Y:S01]  /*0ed0*/  IMAD.MOV.U32 R12, RZ, RZ, R41 ;  /* 0x000000ffff0c7224 */ /* 0x000fe200078e0029 */
[----:B------:R-:W-:Y:S02]  /*0ee0*/  FSEL R42, R17, R39, P0 ;  /* 0x00000027112a7208 */ /* 0x000fe40000000000 */
[----:B------:R-:W-:-:S02]  /*0ef0*/  FSEL R38, R39, R17, P0 ;  /* 0x0000001127267208 */ /* 0x000fc40000000000 */
[----:B------:R-:W-:Y:S02]  /*0f00*/  FSEL R23, R14, R10, P2 ;  /* 0x0000000a0e177208 */ /* 0x000fe40001000000 */
[----:B------:R-:W-:Y:S01]  /*0f10*/  FSEL R39, R9, R13, P1 ;  /* 0x0000000d09277208 */ /* 0x000fe20000800000 */
[----:B------:R-:W-:Y:S01]  /*0f20*/  IMAD.MOV.U32 R9, RZ, RZ, R44 ;  /* 0x000000ffff097224 */ /* 0x000fe200078e002c */
[----:B------:R-:W-:Y:S01]  /*0f30*/  FSEL R40, R11, R15, P2 ;  /* 0x0000000f0b287208 */ /* 0x000fe20001000000 */
[----:B------:R-:W-:Y:S01]  /*0f40*/  IMAD.MOV.U32 R13, RZ, RZ, R42 ;  /* 0x000000ffff0d7224 */ /* 0x000fe200078e002a */
[----:B------:R-:W-:Y:S02]  /*0f50*/  LOP3.LUT R20, R21, R20, RZ, 0x3c, !PT ;  /* 0x0000001415147212 */ /* 0x000fe400078e3cff */
[----:B------:R-:W-:Y:S01]  /*0f60*/  FSEL R22, R10, R14, P2 ;  /* 0x0000000e0a167208 */ /* 0x000fe20001000000 */
[----:B------:R-:W-:Y:S01]  /*0f70*/  IMAD.MOV.U32 R14, RZ, RZ, R16 ;  /* 0x000000ffff0e7224 */ /* 0x000fe200078e0010 */
[----:B------:R-:W-:Y:S01]  /*0f80*/  FSEL R17, R15, R11, P2 ;  /* 0x0000000b0f117208 */ /* 0x000fe20001000000 */
[----:B------:R-:W-:Y:S01]  /*0f90*/  IMAD.MOV.U32 R16, RZ, RZ, R23 ;  /* 0x000000ffff107224 */ /* 0x000fe200078e0017 */
[----:B------:R-:W-:Y:S01]  /*0fa0*/  LOP3.LUT R21, R21, R20, RZ, 0x3c, !PT ;  /* 0x0000001415157212 */ /* 0x000fe200078e3cff */
[----:B------:R-:W-:-:S02]  /*0fb0*/  IMAD.MOV.U32 R10, RZ, RZ, R37 ;  /* 0x000000ffff0a7224 */ /* 0x000fc400078e0025 */
[----:B------:R-:W-:Y:S02]  /*0fc0*/  IMAD.MOV.U32 R11, RZ, RZ, R38 ;  /* 0x000000ffff0b7224 */ /* 0x000fe400078e0026 */
[----:B------:R-:W-:Y:S02]  /*0fd0*/  IMAD.MOV.U32 R15, RZ, RZ, R39 ;  /* 0x000000ffff0f7224 */ /* 0x000fe400078e0027 */
[----:B------:R-:W-:-:S07]  /*0fe0*/  IMAD.MOV.U32 R23, RZ, RZ, R40 ;  /* 0x000000ffff177224 */ /* 0x000fce00078e0028 */
.L_x_41:
[----:B------:R-:W-:Y:S01]  /*0ff0*/  IMAD.MOV R38, RZ, RZ, -R36 ;  /* 0x000000ffff267224 */ /* 0x000fe200078e0a24 */
[----:B------:R-:W0:Y:S08]  /*1000*/  S2UR UR5, SR_CgaCtaId ;  /* 0x00000000000579c3 */ /* 0x000e300000008800 */
[----:B------:R-:W-:Y:S01]  /*1010*/  BAR.SYNC.DEFER_BLOCKING 0x0 ;  /* 0x0000000000007b1d */ /* 0x000fe20000010000 */
[----:B------:R-:W-:Y:S01]  /*1020*/  LOP3.LUT R37, R35, R38, RZ, 0xc0, !PT ;  /* 0x0000002623257212 */ /* 0x000fe200078ec0ff */
[----:B------:R-:W-:-:S04]  /*1030*/  VIADD R38, R36, 0xffffffff ;  /* 0xffffffff24267836 */ /* 0x000fc80000000000 */
[----:B------:R-:W-:Y:S01]  /*1040*/  UMOV UR4, 0x400 ;  /* 0x0000040000047882 */ /* 0x000fe20000000000 */
[----:B------:R-:W-:Y:S01]  /*1050*/  BSSY.RECONVERGENT B0, `(.L_x_38) ;  /* 0x0000028000007945 */ /* 0x000fe20003800200 */
[----:B------:R-:W-:Y:S01]  /*1060*/  IMAD.SHL.U32 R37, R37, 0x8, RZ ;  /* 0x0000000825257824 */ /* 0x000fe200078e00ff */
[----:B------:R-:W-:-:S04]  /*1070*/  LOP3.LUT R38, R38, R35, RZ, 0xc0, !PT ;  /* 0x0000002326267212 */ /* 0x000fc800078ec0ff */
[----:B------:R-:W-:Y:S01]  /*1080*/  VIMNMX.U32 R39, PT, PT, R37, 0x800, PT ;  /* 0x0000080025277848 */ /* 0x000fe20003fe0000 */
[----:B------:R-:W-:-:S04]  /*1090*/  IMAD.SHL.U32 R40, R38, 0x8, RZ ;  /* 0x0000000826287824 */ /* 0x000fc800078e00ff */
[----:B------:R-:W-:Y:S01]  /*10a0*/  IMAD R37, R36, 0x4, R39 ;  /* 0x0000000424257824 */ /* 0x000fe200078e0227 */
[----:B------:R-:W-:-:S04]  /*10b0*/  VIMNMX.U32 R40, PT, PT, R40, 0x800, PT ;  /* 0x0000080028287848 */ /* 0x000fc80003fe0000 */
[----:B------:R-:W-:Y:S01]  /*10c0*/  VIMNMX.U32 R37, PT, PT, R37, 0x800, PT ;  /* 0x0000080025257848 */ /* 0x000fe20003fe0000 */
[----:B0-----:R-:W-:-:S04]  /*10d0*/  ULEA UR4, UR5, UR4, 0x18 ;  /* 0x0000000405047291 */ /* 0x001fc8000f8ec0ff */
[----:B------:R-:W-:Y:S02]  /*10e0*/  IMAD R42, R36, 0x4, R37 ;  /* 0x00000004242a7824 */ /* 0x000fe400078e0225 */
[----:B------:R-:W-:-:S03]  /*10f0*/  LEA R41, R35, UR4, 0x6 ;  /* 0x0000000423297c11 */ /* 0x000fc6000f8e30ff */
[----:B------:R-:W-:Y:S02]  /*1100*/  VIMNMX.U32 R38, PT, PT, R42, 0x800, PT ;  /* 0x000008002a267848 */ /* 0x000fe40003fe0000 */
[----:B------:R0:W-:Y:S03]  /*1110*/  STS.128 [R41], R8 ;  /* 0x0000000829007388 */ /* 0x0001e60000000c00 */
[----:B------:R-:W-:Y:S01]  /*1120*/  IMAD.IADD R43, R38, 0x1, -R37 ;  /* 0x00000001262b7824 */ /* 0x000fe200078e0a25 */
[----:B------:R0:W-:Y:S03]  /*1130*/  STS.128 [R41+0x10], R12 ;  /* 0x0000100c29007388 */ /* 0x0001e60000000c00 */
[C---:B------:R-:W-:Y:S01]  /*1140*/  IMAD.IADD R42, R40.reuse, 0x1, -R43 ;  /* 0x00000001282a7824 */ /* 0x040fe200078e0a2b */
[----:B------:R-:W-:Y:S01]  /*1150*/  ISETP.GE.AND P0, PT, R40, R43, PT ;  /* 0x0000002b2800720c */ /* 0x000fe20003f06270 */
[----:B------:R0:W-:Y:S01]  /*1160*/  STS.128 [R41+0x20], R20 ;  /* 0x0000201429007388 */ /* 0x0001e20000000c00 */
[----:B------:R-:W-:-:S02]  /*1170*/  VIADDMNMX R43, R37, -R39, R40, PT ;  /* 0x80000027252b7246 */ /* 0x000fc40003800128 */
[----:B------:R-:W-:Y:S01]  /*1180*/  SEL R42, R42, RZ, P0 ;  /* 0x000000ff2a2a7207 */ /* 0x000fe20000000000 */
[----:B------:R0:W-:Y:S01]  /*1190*/  STS.128 [R41+0x30], R16 ;  /* 0x0000301029007388 */ /* 0x0001e20000000c00 */
[----:B------:R-:W-:Y:S02]  /*11a0*/  BAR.SYNC.DEFER_BLOCKING 0x0 ;  /* 0x0000000000007b1d */ /* 0x000fe40000010000 */
[----:B------:R-:W-:-:S13]  /*11b0*/  ISETP.GE.AND P0, PT, R42, R43, PT ;  /* 0x0000002b2a00720c */ /* 0x000fda0003f06270 */
[----:B0-----:R-:W-:Y:S05]  /*11c0*/  @P0 BRA `(.L_x_39) ;  /* 0x0000000000400947 */ /* 0x001fea0003800000 */
[----:B------:R-:W-:-:S07]  /*11d0*/  IMAD.IADD R14, R40, 0x1, R37 ;  /* 0x00000001280e7824 */ /* 0x000fce00078e0225 */
.L_x_40:
[----:B------:R-:W-:-:S05]  /*11e0*/  IMAD.IADD R8, R43, 0x1, -R42 ;  /* 0x000000012b087824 */ /* 0x000fca00078e0a2a */
[----:B------:R-:W-:-:S04]  /*11f0*/  LEA.HI R9, R8, R8, RZ, 0x1 ;  /* 0x0000000808097211 */ /* 0x000fc800078f08ff */
[----:B------:R-:W-:-:S04]  /*1200*/  LEA.HI.SX32 R12, R9, R42, 0x1f ;  /* 0x0000002a090c7211 */ /* 0x000fc800078ffaff */
[----:B------:R-:W-:Y:S01]  /*1210*/  LOP3.LUT R9, RZ, R12, RZ, 0x33, !PT ;  /* 0x0000000cff097212 */ /* 0x000fe200078e33ff */
[----:B------:R-:W-:-:S04]  /*1220*/  IMAD.IADD R8, R39, 0x1, R12 ;  /* 0x0000000127087824 */ /* 0x000fc800078e020c */
[----:B------:R-:W-:Y:S01]  /*1230*/  IMAD.IADD R9, R14, 0x1, R9 ;  /* 0x000000010e097824 */ /* 0x000fe200078e0209 */
[----:B------:R-:W-:-:S04]  /*1240*/  LEA R8, R8, UR4, 0x3 ;  /* 0x0000000408087c11 */ /* 0x000fc8000f8e18ff */
        /* <DEDUP_REMOVED lines=8> */
.L_x_39:
[----:B------:R-:W-:Y:S05]  /*12d0*/  BSYNC.RECONVERGENT B0 ;  /* 0x0000000000007941 */ /* 0x000fea0003800200 */
.L_x_38:
[----:B------:R-:W-:Y:S01]  /*12e0*/  IMAD.IADD R14, R39, 0x1, R42 ;  /* 0x00000001270e7824 */ /* 0x000fe200078e022a */
[----:B------:R-:W-:Y:S02]  /*12f0*/  IADD3 R15, PT, PT, -R42, R37, R40 ;  /* 0x000000252a0f7210 */ /* 0x000fe40007ffe128 */
[----:B------:R-:W-:Y:S01]  /*1300*/  PLOP3.LUT P0, PT, PT, PT, PT, 0x8, 0x80 ;  /* 0x000000000080781c */ /* 0x000fe20003f0e170 */
[C---:B------:R-:W-:Y:S01]  /*1310*/  VIADD R12, R14.reuse, 0x1 ;  /* 0x000000010e0c7836 */ /* 0x040fe20000000000 */
[----:B------:R-:W-:Y:S01]  /*1320*/  LEA R16, R14, UR4, 0x3 ;  /* 0x000000040e107c11 */ /* 0x000fe2000f8e18ff */
[C---:B------:R-:W-:Y:S01]  /*1330*/  VIADD R13, R15.reuse, 0x1 ;  /* 0x000000010f0d7836 */ /* 0x040fe20000000000 */
[C---:B------:R-:W-:Y:S02]  /*1340*/  LEA R17, R15.reuse, UR4, 0x3 ;  /* 0x000000040f117c11 */ /* 0x040fe4000f8e18ff */
[----:B------:R-:W-:Y:S01]  /*1350*/  ISETP.GE.AND P1, PT, R15, R38, PT ;  /* 0x000000260f00720c */ /* 0x000fe20003f26270 */
[----:B------:R-:W-:Y:S04]  /*1360*/  LDS.64 R8, [R16] ;  /* 0x0000000010087984 */ /* 0x000fe80000000a00 */
[----:B------:R-:W0:Y:S08]  /*1370*/  LDS.64 R10, [R17] ;  /* 0x00000000110a7984 */ /* 0x000e300000000a00 */
[----:B0-----:R-:W-:-:S06]  /*1380*/  @!P1 DSETP.GEU.AND P2, PT, R10, R8, PT ;  /* 0x000000080a00922a */ /* 0x001fcc0003f4e000 */
[----:B------:R-:W-:-:S04]  /*1390*/  @!P1 ISETP.GE.OR P0, PT, R14, R37, !P2 ;  /* 0x000000250e00920c */ /* 0x000fc80005706670 */
        /* <DEDUP_REMOVED lines=8> */
[----:B------:R-:W-:Y:S01]  /*1420*/  ISETP.GE.AND P1, PT, R13, R38, PT ;  /* 0x000000260d00720c */ /* 0x000fe20003f26270 */
[----:B------:R-:W-:-:S12]  /*1430*/  VIADD R14, R12, 0x1 ;  /* 0x000000010c0e7836 */ /* 0x000fd80000000000 */
[----:B0-----:R-:W-:-:S06]  /*1440*/  @!P1 DSETP.GEU.AND P2, PT, R10, R8, PT ;  /* 0x000000080a00922a */ /* 0x001fcc0003f4e000 */
[----:B------:R-:W-:-:S04]  /*1450*/  @!P1 ISETP.GE.OR P0, PT, R12, R37, !P2 ;  /* 0x000000250c00920c */ /* 0x000fc80005706670 */
        /* <DEDUP_REMOVED lines=8> */
[----:B------:R-:W-:Y:S01]  /*14e0*/  ISETP.GE.AND P1, PT, R15, R38, PT ;  /* 0x000000260f00720c */ /* 0x000fe20003f26270 */
[----:B------:R-:W-:Y:S04]  /*14f0*/  @!P0 LDS.64 R8, [R12] ;  /* 0x000000000c088984 */ /* 0x000fe80000000a00 */
[----:B------:R-:W0:Y:S01]  /*1500*/  @P0 LDS.64 R10, [R13] ;  /* 0x000000000d0a0984 */ /* 0x000e220000000a00 */
[----:B------:R-:W-:-:S07]  /*1510*/  PLOP3.LUT P0, PT, PT, PT, PT, 0x8, 0x80 ;  /* 0x000000000080781c */ /* 0x000fce0003f0e170 */
        /* <DEDUP_REMOVED lines=43> */
[----:B------:R-:W-:-:S13]  /*17d0*/  @!P1 ISETP.GE.OR P0, PT, R22, R37, !P2 ;  /* 0x000000251600920c */ /* 0x000fda0005706670 */
[----:B------:R-:W-:Y:S01]  /*17e0*/  @P0 IMAD.MOV R44, RZ, RZ, R22 ;  /* 0x000000ffff2c0224 */ /* 0x000fe200078e0216 */
[----:B------:R-:W-:Y:S01]  /*17f0*/  FSEL R22, R10, R8, P0 ;  /* 0x000000080a167208 */ /* 0x000fe20000000000 */
[----:B------:R-:W-:Y:S01]  /*1800*/  @!P0 IMAD.MOV R17, RZ, RZ, R23 ;  /* 0x000000ffff118224 */ /* 0x000fe200078e0217 */
[----:B------:R-:W-:Y:S01]  /*1810*/  FSEL R23, R11, R9, P0 ;  /* 0x000000090b177208 */ /* 0x000fe20000000000 */
[C---:B------:R-:W-:Y:S01]  /*1820*/  VIADD R16, R44.reuse, 0x1 ;  /* 0x000000012c107836 */ /* 0x040fe20000000000 */
[----:B------:R-:W-:Y:S02]  /*1830*/  @!P0 LEA R19, R44, UR4, 0x3 ;  /* 0x000000042c138c11 */ /* 0x000fe4000f8e18ff */
[C---:B------:R-:W-:Y:S02]  /*1840*/  @P0 LEA R18, R17.reuse, UR4, 0x3 ;  /* 0x0000000411120c11 */ /* 0x040fe4000f8e18ff */
[----:B------:R-:W-:Y:S01]  /*1850*/  ISETP.GE.AND P1, PT, R17, R38, PT ;  /* 0x000000261100720c */ /* 0x000fe20003f26270 */
[----:B------:R-:W-:Y:S04]  /*1860*/  @!P0 LDS.64 R8, [R19] ;  /* 0x0000000013088984 */ /* 0x000fe80000000a00 */
[----:B------:R-:W0:Y:S01]  /*1870*/  @P0 LDS.64 R10, [R18] ;  /* 0x00000000120a0984 */ /* 0x000e220000000a00 */
[----:B------:R-:W-:-:S07]  /*1880*/  PLOP3.LUT P0, PT, PT, PT, PT, 0x8, 0x80 ;  /* 0x000000000080781c */ /* 0x000fce0003f0e170 */
[----:B0-----:R-:W-:-:S06]  /*1890*/  @!P1 DSETP.GEU.AND P2, PT, R10, R8, PT ;  /* 0x000000080a00922a */ /* 0x001fcc0003f4e000 */
[----:B------:R-:W-:-:S13]  /*18a0*/  @!P1 ISETP.GE.OR P0, PT, R44, R37, !P2 ;  /* 0x000000252c00920c */ /* 0x000fda0005706670 */
[----:B------:R-:W-:-:S05]  /*18b0*/  @P0 IMAD.MOV R16, RZ, RZ, R44 ;  /* 0x000000ffff100224 */ /* 0x000fca00078e022c */
[C---:B------:R-:W-:Y:S01]  /*18c0*/  ISETP.GE.AND P1, PT, R16.reuse, R37, PT ;  /* 0x000000251000720c */ /* 0x040fe20003f26270 */
[----:B------:R-:W-:Y:S01]  /*18d0*/  VIADD R37, R17, 0x1 ;  /* 0x0000000111257836 */ /* 0x000fe20000000000 */
[----:B------:R-:W-:Y:S01]  /*18e0*/  @!P0 LEA R43, R16, UR4, 0x3 ;  /* 0x00000004102b8c11 */ /* 0x000fe2000f8e18ff */
[----:B------:R-:W-:Y:S01]  /*18f0*/  @!P0 IMAD.MOV R37, RZ, RZ, R17 ;  /* 0x000000ffff258224 */ /* 0x000fe200078e0211 */
[----:B------:R-:W-:Y:S02]  /*1900*/  FSEL R16, R10, R8, P0 ;  /* 0x000000080a107208 */ /* 0x000fe40000000000 */
[----:B------:R-:W-:Y:S02]  /*1910*/  FSEL R17, R11, R9, P0 ;  /* 0x000000090b117208 */ /* 0x000fe40000000000 */
[C---:B------:R-:W-:Y:S01]  /*1920*/  @P0 LEA R19, R37.reuse, UR4, 0x3 ;  /* 0x0000000425130c11 */ /* 0x040fe2000f8e18ff */
[----:B------:R-:W-:Y:S04]  /*1930*/  @!P0 LDS.64 R8, [R43] ;  /* 0x000000002b088984 */ /* 0x000fe80000000a00 */
[----:B------:R-:W0:Y:S01]  /*1940*/  @P0 LDS.64 R10, [R19] ;  /* 0x00000000130a0984 */ /* 0x000e220000000a00 */
[----:B------:R-:W-:Y:S01]  /*1950*/  ISETP.GE.AND P0, PT, R37, R38, PT ;  /* 0x000000262500720c */ /* 0x000fe20003f06270 */
[----:B0-----:R-:W-:-:S06]  /*1960*/  DSETP.GEU.AND P2, PT, R10, R8, PT ;  /* 0x000000080a00722a */ /* 0x001fcc0003f4e000 */
[CC--:B------:R-:W-:Y:S02]  /*1970*/  FSEL R37, R10.reuse, R8.reuse, !P2 ;  /* 0x000000080a257208 */ /* 0x0c0fe40005000000 */
[C---:B------:R-:W-:Y:S02]  /*1980*/  FSEL R45, R11.reuse, R9, !P2 ;  /* 0x000000090b2d7208 */ /* 0x040fe40005000000 */
[----:B------:R-:W-:Y:S01]  /*1990*/  FSEL R37, R10, R37, P1 ;  /* 0x000000250a257208 */ /* 0x000fe20000800000 */
[C---:B------:R-:W-:Y:S01]  /*19a0*/  IMAD.SHL.U32 R10, R36.reuse, 0x2, RZ ;  /* 0x00000002240a7824 */ /* 0x040fe200078e00ff */
[----:B------:R-:W-:Y:S02]  /*19b0*/  FSEL R11, R11, R45, P1 ;  /* 0x0000002d0b0b7208 */ /* 0x000fe40000800000 */
[----:B------:R-:W-:Y:S01]  /*19c0*/  ISETP.GE.U32.AND P1, PT, R36, 0x81, PT ;  /* 0x000000812400780c */ /* 0x000fe20003f26070 */
[----:B------:R-:W-:Y:S01]  /*19d0*/  IMAD.MOV.U32 R36, RZ, RZ, R10 ;  /* 0x000000ffff247224 */ /* 0x000fe200078e000a */
[----:B------:R-:W-:Y:S01]  /*19e0*/  FSEL R18, R37, R8, !P0 ;  /* 0x0000000825127208 */ /* 0x000fe20004000000 */
[----:B------:R-:W-:Y:S01]  /*19f0*/  IMAD.MOV.U32 R8, RZ, RZ, R39 ;  /* 0x000000ffff087224 */ /* 0x000fe200078e0027 */
[----:B------:R-:W-:Y:S01]  /*1a00*/  FSEL R19, R11, R9, !P0 ;  /* 0x000000090b137208 */ /* 0x000fe20004000000 */
[----:B------:R-:W-:-:S02]  /*1a10*/  IMAD.MOV.U32 R9, RZ, RZ, R40 ;  /* 0x000000ffff097224 */ /* 0x000fc400078e0028 */
[----:B------:R-:W-:Y:S02]  /*1a20*/  IMAD.MOV.U32 R10, RZ, RZ, R41 ;  /* 0x000000ffff0a7224 */ /* 0x000fe400078e0029 */
[----:B------:R-:W-:-:S04]  /*1a30*/  IMAD.MOV.U32 R11, RZ, RZ, R42 ;  /* 0x000000ffff0b7224 */ /* 0x000fc800078e002a */
[----:B------:R-:W-:Y:S05]  /*1a40*/  @!P1 BRA `(.L_x_41) ;  /* 0xfffffff400689947 */ /* 0x000fea000383ffff */
[----:B------:R-:W0:Y:S02]  /*1a50*/  LDCU.U8 UR4, c[0x0][0x380] ;  /* 0x00007000ff0477ac */ /* 0x000e240008000000 */
[----:B0-----:R-:W-:-:S04]  /*1a60*/  UPRMT UR4, UR4, 0x8880, URZ ;  /* 0x0000888004047896 */ /* 0x001fc800080000ff */
[----:B------:R-:W-:Y:S01]  /*1a70*/  UISETP.NE.AND UP0, UPT, UR4, URZ, UPT ;  /* 0x000000ff0400728c */ /* 0x000fe2000bf05270 */
[----:B------:R-:W-:Y:S08]  /*1a80*/  BAR.SYNC.DEFER_BLOCKING 0x0 ;  /* 0x0000000000007b1d */ /* 0x000ff00000010000 */
[----:B------:R-:W-:Y:S05]  /*1a90*/  BRA.U !UP0, `(.L_x_42) ;  /* 0x0000000108947547 */ /* 0x000fea000b800000 */
[----:B------:R-:W0:Y:S01]  /*1aa0*/  S2R R33, SR_TID.X ;  /* 0x0000000000217919 */ /* 0x000e220000002100 */
[----:B------:R-:W1:Y:S01]  /*1ab0*/  LDCU.64 UR4, c[0x0][0x398] ;  /* 0x00007300ff0477ac */ /* 0x000e620008000a00 */
[----:B------:R-:W2:Y:S01]  /*1ac0*/  S2R R34, SR_CTAID.X ;  /* 0x0000000000227919 */ /* 0x000ea20000002500 */
[----:B------:R-:W-:Y:S04]  /*1ad0*/  STS.64 [R24], R8 ;  /* 0x0000000818007388 */ /* 0x000fe80000000a00 */
[----:B------:R-:W-:Y:S04]  /*1ae0*/  STS.64 [R7+0x8], R10 ;  /* 0x0000080a07007388 */ /* 0x000fe80000000a00 */
[----:B------:R-:W-:Y:S04]  /*1af0*/  STS.64 [R6+0x10], R12 ;  /* 0x0000100c06007388 */ /* 0x000fe80000000a00 */
[----:B------:R-:W-:Y:S04]  /*1b00*/  STS.64 [R5+0x18], R14 ;  /* 0x0000180e05007388 */ /* 0x000fe80000000a00 */
[----:B------:R-:W-:Y:S04]  /*1b10*/  STS.64 [R4+0x20], R20 ;  /* 0x0000201404007388 */ /* 0x000fe80000000a00 */
[----:B------:R-:W-:Y:S04]  /*1b20*/  STS.64 [R3+0x28], R22 ;  /* 0x0000281603007388 */ /* 0x000fe80000000a00 */
[----:B------:R2:W-:Y:S01]  /*1b30*/  STS.64 [R2+0x30], R16 ;  /* 0x0000301002007388 */ /* 0x0005e20000000a00 */
[----:B0-----:R-:W-:-:S03]  /*1b40*/  IMAD.SHL.U32 R33, R33, 0x8, RZ ;  /* 0x0000000821217824 */ /* 0x001fc600078e00ff */
[----:B------:R0:W-:Y:S01]  /*1b50*/  STS.64 [R0+0x38], R18 ;  /* 0x0000381200007388 */ /* 0x0001e20000000a00 */
[----:B------:R-:W-:-:S03]  /*1b60*/  NOP ;  /* 0x0000000000007918 */ /* 0x000fc60000000000 */
[----:B------:R-:W3:Y:S01]  /*1b70*/  LDS.64 R36, [R32] ;  /* 0x0000000020247984 */ /* 0x000ee20000000a00 */
[----:B--2---:R-:W-:Y:S01]  /*1b80*/  IMAD.WIDE.U32 R2, R34, 0x800, RZ ;  /* 0x0000080022027825 */ /* 0x004fe200078e00ff */
[----:B------:R-:W-:Y:S02]  /*1b90*/  LOP3.LUT R33, R33, 0x1f00, RZ, 0xc0, !PT ;  /* 0x00001f0021217812 */ /* 0x000fe400078ec0ff */
[----:B------:R-:W2:Y:S01]  /*1ba0*/  LDS.64 R38, [R31+0x100] ;  /* 0x000100001f267984 */ /* 0x000ea20000000a00 */
[----:B0-----:R-:W-:-:S03]  /*1bb0*/  LOP3.LUT R0, R2, 0x1f, R35, 0xf8, !PT ;  /* 0x0000001f02007812 */ /* 0x001fc600078ef823 */
[----:B------:R-:W0:Y:S01]  /*1bc0*/  LDS.64 R8, [R30+0x200] ;  /* 0x000200001e087984 */ /* 0x000e220000000a00 */
[----:B------:R-:W-:-:S03]  /*1bd0*/  IADD3 R0, P0, PT, R33, R0, RZ ;  /* 0x0000000021007210 */ /* 0x000fc60007f1e0ff */
[----:B------:R-:W4:Y:S02]  /*1be0*/  LDS.64 R10, [R29+0x300] ;  /* 0x000300001d0a7984 */ /* 0x000f240000000a00 */
[----:B------:R-:W-:Y:S02]  /*1bf0*/  IMAD.X R3, RZ, RZ, R3, P0 ;  /* 0x000000ffff037224 */ /* 0x000fe400000e0603 */
[----:B------:R-:W5:Y:S01]  /*1c00*/  LDS.64 R6, [R28+0x400] ;  /* 0x000400001c067984 */ /* 0x000f620000000a00 */
[----:B-1----:R-:W-:-:S03]  /*1c10*/  LEA R2, P0, R0, UR4, 0x3 ;  /* 0x0000000400027c11 */ /* 0x002fc6000f8018ff */
[----:B------:R-:W1:Y:S01]  /*1c20*/  LDS.64 R12, [R27+0x500] ;  /* 0x000500001b0c7984 */ /* 0x000e620000000a00 */
[----:B------:R-:W-:-:S03]  /*1c30*/  LEA.HI.X R3, R0, UR5, R3, 0x3, P0 ;  /* 0x0000000500037c11 */ /* 0x000fc600080f1c03 */
[----:B------:R-:W1:Y:S04]  /*1c40*/  LDS.64 R4, [R26+0x600] ;  /* 0x000600001a047984 */ /* 0x000e680000000a00 */
[----:B------:R-:W1:Y:S04]  /*1c50*/  LDS.64 R14, [R25+0x700] ;  /* 0x00070000190e7984 */ /* 0x000e680000000a00 */
[----:B---3--:R-:W-:Y:S04]  /*1c60*/  STG.E.64 desc[UR6][R2.64], R36 ;  /* 0x0000002402007986 */ /* 0x008fe8000c101b06 */
[----:B--2---:R-:W-:Y:S04]  /*1c70*/  STG.E.64 desc[UR6][R2.64+0x100], R38 ;  /* 0x0001002602007986 */ /* 0x004fe8000c101b06 */
[----:B0-----:R-:W-:Y:S04]  /*1c80*/  STG.E.64 desc[UR6][R2.64+0x200], R8 ;  /* 0x0002000802007986 */ /* 0x001fe8000c101b06 */
[----:B----4-:R-:W-:Y:S04]  /*1c90*/  STG.E.64 desc[UR6][R2.64+0x300], R10 ;  /* 0x0003000a02007986 */ /* 0x010fe8000c101b06 */
[----:B-----5:R-:W-:Y:S04]  /*1ca0*/  STG.E.64 desc[UR6][R2.64+0x400], R6 ;  /* 0x0004000602007986 */ /* 0x020fe8000c101b06 */
[----:B-1----:R-:W-:Y:S04]  /*1cb0*/  STG.E.64 desc[UR6][R2.64+0x500], R12 ;  /* 0x0005000c02007986 */ /* 0x002fe8000c101b06 */
[----:B------:R-:W-:Y:S04]  /*1cc0*/  STG.E.64 desc[UR6][R2.64+0x600], R4 ;  /* 0x0006000402007986 */ /* 0x000fe8000c101b06 */
[----:B------:R-:W-:Y:S01]  /*1cd0*/  STG.E.64 desc[UR6][R2.64+0x700], R14 ;  /* 0x0007000e02007986 */ /* 0x000fe2000c101b06 */
[----:B------:R-:W-:Y:S05]  /*1ce0*/  EXIT ;  /* 0x000000000000794d */ /* 0x000fea0003800000 */
.L_x_42:
[----:B------:R-:W-:Y:S01]  /*1cf0*/  STS.64 [R24], R8 ;  /* 0x0000000818007388 */ /* 0x000fe20000000a00 */
[----:B------:R-:W0:Y:S03]  /*1d00*/  LDCU.64 UR4, c[0x0][0x3b0] ;  /* 0x00007600ff0477ac */ /* 0x000e260008000a00 */
[----:B------:R-:W-:Y:S04]  /*1d10*/  STS.64 [R7+0x8], R10 ;  /* 0x0000080a07007388 */ /* 0x000fe80000000a00 */
[----:B------:R-:W-:Y:S04]  /*1d20*/  STS.64 [R6+0x10], R12 ;  /* 0x0000100c06007388 */ /* 0x000fe80000000a00 */
[----:B------:R-:W-:Y:S04]  /*1d30*/  STS.64 [R5+0x18], R14 ;  /* 0x0000180e05007388 */ /* 0x000fe80000000a00 */
[----:B------:R-:W-:Y:S01]  /*1d40*/  STS.64 [R4+0x20], R20 ;  /* 0x0000201404007388 */ /* 0x000fe20000000a00 */
[----:B0-----:R-:W-:-:S03]  /*1d50*/  IADD3 R34, P0, PT, R34, UR4, RZ ;  /* 0x0000000422227c10 */ /* 0x001fc6000ff1e0ff */
[----:B------:R-:W-:Y:S01]  /*1d60*/  STS.64 [R3+0x28], R22 ;  /* 0x0000281603007388 */ /* 0x000fe20000000a00 */
[----:B------:R-:W-:-:S03]  /*1d70*/  IADD3.X R35, PT, PT, R33, UR5, RZ, P0, !PT ;  /* 0x0000000521237c10 */ /* 0x000fc600087fe4ff */
[----:B------:R-:W-:Y:S04]  /*1d80*/  STS.64 [R2+0x30], R16 ;  /* 0x0000301002007388 */ /* 0x000fe80000000a00 */
[----:B------:R-:W-:Y:S01]  /*1d90*/  STS.64 [R0+0x38], R18 ;  /* 0x0000381200007388 */ /* 0x000fe20000000a00 */
[----:B------:R-:W-:-:S03]  /*1da0*/  NOP ;  /* 0x0000000000007918 */ /* 0x000fc60000000000 */
[----:B------:R-:W0:Y:S04]  /*1db0*/  LDS.64 R36, [R32] ;  /* 0x0000000020247984 */ /* 0x000e280000000a00 */
[----:B------:R-:W1:Y:S04]  /*1dc0*/  LDS.64 R38, [R31+0x100] ;  /* 0x000100001f267984 */ /* 0x000e680000000a00 */
[----:B------:R-:W2:Y:S04]  /*1dd0*/  LDS.64 R8, [R30+0x200] ;  /* 0x000200001e087984 */ /* 0x000ea80000000a00 */
[----:B------:R-:W3:Y:S04]  /*1de0*/  LDS.64 R10, [R29+0x300] ;  /* 0x000300001d0a7984 */ /* 0x000ee80000000a00 */
[----:B------:R-:W4:Y:S04]  /*1df0*/  LDS.64 R6, [R28+0x400] ;  /* 0x000400001c067984 */ /* 0x000f280000000a00 */
[----:B------:R-:W5:Y:S04]  /*1e00*/  LDS.64 R12, [R27+0x500] ;  /* 0x000500001b0c7984 */ /* 0x000f680000000a00 */
[----:B------:R-:W5:Y:S04]  /*1e10*/  LDS.64 R4, [R26+0x600] ;  /* 0x000600001a047984 */ /* 0x000f680000000a00 */
[----:B------:R-:W5:Y:S04]  /*1e20*/  LDS.64 R14, [R25+0x700] ;  /* 0x00070000190e7984 */ /* 0x000f680000000a00 */
[----:B0-----:R-:W-:Y:S04]  /*1e30*/  STG.E.64 desc[UR6][R34.64], R36 ;  /* 0x0000002422007986 */ /* 0x001fe8000c101b06 */
[----:B-1----:R-:W-:Y:S04]  /*1e40*/  STG.E.64 desc[UR6][R34.64+0x100], R38 ;  /* 0x0001002622007986 */ /* 0x002fe8000c101b06 */
[----:B--2---:R-:W-:Y:S04]  /*1e50*/  STG.E.64 desc[UR6][R34.64+0x200], R8 ;  /* 0x0002000822007986 */ /* 0x004fe8000c101b06 */
[----:B---3--:R-:W-:Y:S04]  /*1e60*/  STG.E.64 desc[UR6][R34.64+0x300], R10 ;  /* 0x0003000a22007986 */ /* 0x008fe8000c101b06 */
[----:B----4-:R-:W-:Y:S04]  /*1e70*/  STG.E.64 desc[UR6][R34.64+0x400], R6 ;  /* 0x0004000622007986 */ /* 0x010fe8000c101b06 */
[----:B-----5:R-:W-:Y:S04]  /*1e80*/  STG.E.64 desc[UR6][R34.64+0x500], R12 ;  /* 0x0005000c22007986 */ /* 0x020fe8000c101b06 */
[----:B------:R-:W-:Y:S04]  /*1e90*/  STG.E.64 desc[UR6][R34.64+0x600], R4 ;  /* 0x0006000422007986 */ /* 0x000fe8000c101b06 */
[----:B------:R-:W-:Y:S01]  /*1ea0*/  STG.E.64 desc[UR6][R34.64+0x700], R14 ;  /* 0x0007000e22007986 */ /* 0x000fe2000c101b06 */
[----:B------:R-:W-:Y:S05]  /*1eb0*/  EXIT ;  /* 0x000000000000794d */ /* 0x000fea0003800000 */
.L_x_37:
[----:B------:R-:W0:Y:S01]  /*1ec0*/  LDC.64 R4, c[0x0][0x388] ;  /* 0x0000e200ff047b82 */ /* 0x000e220000000a00 */
[----:B------:R-:W-:Y:S01]  /*1ed0*/  ACQBULK ;  /* 0x000000000000782e */ /* 0x000fe20000000000 */
[----:B------:R-:W1:Y:S06]  /*1ee0*/  S2R R0, SR_TID.X ;  /* 0x0000000000007919 */ /* 0x000e6c0000002100 */
[----:B------:R-:W2:Y:S01]  /*1ef0*/  LDC R3, c[0x0][0x3a8] ;  /* 0x0000ea00ff037b82 */ /* 0x000ea20000000800 */
[----:B0-----:R-:W-:-:S05]  /*1f00*/  IMAD.WIDE.U32 R4, R7, 0x4000, R4 ;  /* 0x0000400007047825 */ /* 0x001fca00078e0004 */
[----:B------:R0:W3:Y:S01]  /*1f10*/  LDG.E.64 R8, desc[UR6][R4.64] ;  /* 0x0000000604087981 */ /* 0x0000e2000c1e1b00 */
[----:B------:R-:W-:Y:S02]  /*1f20*/  IMAD.U32 R2, R7, -0x800, RZ ;  /* 0xfffff80007027824 */ /* 0x000fe400078e00ff */
[----:B-1----:R-:W-:-:S03]  /*1f30*/  IMAD.SHL.U32 R11, R0, 0x8, RZ ;  /* 0x00000008000b7824 */ /* 0x002fc600078e00ff */
[----:B--2---:R-:W-:Y:S02]  /*1f40*/  VIADDMNMX R2, R2, R3, 0x800, PT ;  /* 0x0000080002027446 */ /* 0x004fe40003800103 */
[----:B------:R-:W-:-:S04]  /*1f50*/  LOP3.LUT R25, R11, 0x1f00, RZ, 0xc0, !PT ;  /* 0x00001f000b197812 */ /* 0x000fc800078ec0ff */
[----:B------:R-:W-:-:S04]  /*1f60*/  LOP3.LUT R23, R25, 0x1f, R0, 0xf8, !PT ;  /* 0x0000001f19177812 */ /* 0x000fc800078ef800 */
[C---:B------:R-:W-:Y:S01]  /*1f70*/  ISETP.GE.AND P0, PT, R23.reuse, R2, PT ;  /* 0x000000021700720c */ /* 0x040fe20003f06270 */
[C---:B------:R-:W-:Y:S01]  /*1f80*/  VIADD R3, R23.reuse, 0x20 ;  /* 0x0000002017037836 */ /* 0x040fe20000000000 */
[C---:B0-----:R-:W-:Y:S01]  /*1f90*/  LEA R4, P5, R23.reuse, R4, 0x3 ;  /* 0x0000000417047211 */ /* 0x041fe200078a18ff */
[C---:B------:R-:W-:Y:S02]  /*1fa0*/  VIADD R7, R23.reuse, 0x40 ;  /* 0x0000004017077836 */ /* 0x040fe40000000000 */
[----:B------:R-:W-:Y:S01]  /*1fb0*/  VIADD R13, R23, 0x80 ;  /* 0x00000080170d7836 */ /* 0x000fe20000000000 */
[-C--:B------:R-:W-:Y:S01]  /*1fc0*/  ISETP.GE.AND P1, PT, R3, R2.reuse, PT ;  /* 0x000000020300720c */ /* 0x080fe20003f26270 */
[----:B------:R-:W-:Y:S01]  /*1fd0*/  VIADD R3, R23, 0x60 ;  /* 0x0000006017037836 */ /* 0x000fe20000000000 */
[-C--:B------:R-:W-:Y:S01]  /*1fe0*/  ISETP.GE.AND P2, PT, R7, R2.reuse, PT ;  /* 0x000000020700720c */ /* 0x080fe20003f46270 */
[----:B------:R-:W-:Y:S01]  /*1ff0*/  IMAD.X R5, RZ, RZ, R5, P5 ;  /* 0x000000ffff057224 */ /* 0x000fe200028e0605 */
[----:B------:R-:W-:-:S02]  /*2000*/  ISETP.GE.AND P4, PT, R13, R2, PT ;  /* 0x000000020d00720c */ /* 0x000fc40003f86270 */
[----:B------:R-:W-:Y:S01]  /*2010*/  ISETP.GE.AND P3, PT, R3, R2, PT ;  /* 0x000000020300720c */ /* 0x000fe20003f66270 */
[C---:B------:R-:W-:Y:S02]  /*2020*/  VIADD R3, R23.reuse, 0xa0 ;  /* 0x000000a017037836 */ /* 0x040fe40000000000 */
[C---:B------:R-:W-:Y:S02]  /*2030*/  VIADD R7, R23.reuse, 0xc0 ;  /* 0x000000c017077836 */ /* 0x040fe40000000000 */
[----:B------:R-:W-:Y:S02]  /*2040*/  VIADD R23, R23, 0xe0 ;  /* 0x000000e017177836 */ /* 0x000fe40000000000 */
[----:B---3--:R-:W-:Y:S02]  /*2050*/  IMAD.MOV.U32 R12, RZ, RZ, R8 ;  /* 0x000000ffff0c7224 */ /* 0x008fe400078e0008 */
[----:B------:R-:W-:Y:S02]  /*2060*/  IMAD.MOV.U32 R13, RZ, RZ, R9 ;  /* 0x000000ffff0d7224 */ /* 0x000fe400078e0009 */
[----:B------:R-:W-:Y:S01]  /*2070*/  IMAD.MOV.U32 R14, RZ, RZ, R12 ;  /* 0x000000ffff0e7224 */ /* 0x000fe200078e000c */
[----:B------:R-:W2:Y:S01]  /*2080*/  @!P0 LDG.E.64 R8, desc[UR6][R4.64] ;  /* 0x0000000604088981 */ /* 0x000ea2000c1e1b00 */
[----:B------:R-:W-:-:S02]  /*2090*/  IMAD.MOV.U32 R15, RZ, RZ, R13 ;  /* 0x000000ffff0f7224 */ /* 0x000fc400078e000d */
[--C-:B------:R-:W-:Y:S02]  /*20a0*/  IMAD.MOV.U32 R16, RZ, RZ, R12.reuse ;  /* 0x000000ffff107224 */ /* 0x100fe400078e000c */
[--C-:B------:R-:W-:Y:S01]  /*20b0*/  IMAD.MOV.U32 R17, RZ, RZ, R13.reuse ;  /* 0x000000ffff117224 */ /* 0x100fe200078e000d */
[-C--:B------:R-:W-:Y:S01]  /*20c0*/  ISETP.GE.AND P0, PT, R3, R2.reuse, PT ;  /* 0x000000020300720c */ /* 0x080fe20003f06270 */
[----:B------:R-:W3:Y:S01]  /*20d0*/  @!P1 LDG.E.64 R14, desc[UR6][R4.64+0x100] ;  /* 0x00010006040e9981 */ /* 0x000ee2000c1e1b00 */
[-C--:B------:R-:W-:Y:S01]  /*20e0*/  ISETP.GE.AND P1, PT, R7, R2.reuse, PT ;  /* 0x000000020700720c */ /* 0x080fe20003f26270 */
[----:B------:R-:W-:Y:S02]  /*20f0*/  IMAD.MOV.U32 R18, RZ, RZ, R12 ;  /* 0x000000ffff127224 */ /* 0x000fe400078e000c */
[----:B------:R-:W4:Y:S01]  /*2100*/  @!P2 LDG.E.64 R16, desc[UR6][R4.64+0x200] ;  /* 0x000200060410a981 */ /* 0x000f22000c1e1b00 */
[----:B------:R-:W-:Y:S01]  /*2110*/  ISETP.GE.AND P2, PT, R23, R2, PT ;  /* 0x000000021700720c */ /* 0x000fe20003f46270 */
[----:B------:R-:W-:-:S02]  /*2120*/  IMAD.MOV.U32 R19, RZ, RZ, R13 ;  /* 0x000000ffff137224 */ /* 0x000fc400078e000d */
[--C-:B------:R-:W-:Y:S02]  /*2130*/  IMAD.MOV.U32 R20, RZ, RZ, R12.reuse ;  /* 0x000000ffff147224 */ /* 0x100fe400078e000c */
[--C-:B------:R-:W-:Y:S02]  /*2140*/  IMAD.MOV.U32 R21, RZ, RZ, R13.reuse ;  /* 0x000000ffff157224 */ /* 0x100fe400078e000d */
[--C-:B------:R-:W-:Y:S01]  /*2150*/  IMAD.MOV.U32 R22, RZ, RZ, R12.reuse ;  /* 0x000000ffff167224 */ /* 0x100fe200078e000c */
[----:B------:R-:W5:Y:S01]  /*2160*/  @!P3 LDG.E.64 R18, desc[UR6][R4.64+0x300] ;  /* 0x000300060412b981 */ /* 0x000f62000c1e1b00 */
[--C-:B------:R-:W-:Y:S02]  /*2170*/  IMAD.MOV.U32 R23, RZ, RZ, R13.reuse ;  /* 0x000000ffff177224 */ /* 0x100fe400078e000d */
[----:B------:R-:W-:Y:S01]  /*2180*/  IMAD.MOV.U32 R36, RZ, RZ, R12 ;  /* 0x000000ffff247224 */ /* 0x000fe200078e000c */
[----:B------:R-:W5:Y:S01]  /*2190*/  @!P4 LDG.E.64 R20, desc[UR6][R4.64+0x400] ;  /* 0x000400060414c981 */ /* 0x000f62000c1e1b00 */
[----:B------:R-:W-:-:S03]  /*21a0*/  IMAD.MOV.U32 R37, RZ, RZ, R13 ;  /* 0x000000ffff257224 */ /* 0x000fc600078e000d */
[----:B------:R-:W5:Y:S04]  /*21b0*/  @!P0 LDG.E.64 R22, desc[UR6][R4.64+0x500] ;  /* 0x0005000604168981 */ /* 0x000f68000c1e1b00 */
[----:B------:R-:W5:Y:S04]  /*21c0*/  @!P1 LDG.E.64 R36, desc[UR6][R4.64+0x600] ;  /* 0x0006000604249981 */ /* 0x000f68000c1e1b00 */
[----:B------:R0:W5:Y:S01]  /*21d0*/  @!P2 LDG.E.64 R12, desc[UR6][R4.64+0x700] ;  /* 0x00070006040ca981 */ /* 0x000162000c1e1b00 */
[----:B------:R-:W1:Y:S01]  /*21e0*/  S2R R10, SR_LANEID ;  /* 0x00000000000a7919 */ /* 0x000e620000000000 */
[----:B------:R-:W0:Y:S01]  /*21f0*/  S2UR UR5, SR_CgaCtaId ;  /* 0x00000000000579c3 */ /* 0x000e220000008800 */
[----:B------:R-:W-:-:S02]  /*2200*/  UMOV UR4, 0x400 ;  /* 0x0000040000047882 */ /* 0x000fc40000000000 */
[----:B0-----:R-:W-:Y:S01]  /*2210*/  ULEA UR4, UR5, UR4, 0x18 ;  /* 0x0000000405047291 */ /* 0x001fe2000f8ec0ff */
[----:B-1----:R-:W-:-:S05]  /*2220*/  IMAD.IADD R25, R25, 0x1, R10 ;  /* 0x0000000119197824 */ /* 0x002fca00078e020a */
[CC--:B------:R-:W-:Y:S01]  /*2230*/  LEA.HI.SX32 R3, R25.reuse, R25.reuse, 0x1b ;  /* 0x0000001919037211 */ /* 0x0c0fe200078fdaff */
[C---:B------:R-:W-:Y:S02]  /*2240*/  VIADD R6, R25.reuse, 0x20 ;  /* 0x0000002019067836 */ /* 0x040fe40000000000 */
[----:B------:R-:W-:Y:S01]  /*2250*/  VIADD R24, R25, 0x40 ;  /* 0x0000004019187836 */ /* 0x000fe20000000000 */
[----:B------:R-:W-:Y:S01]  /*2260*/  LEA R3, R3, UR4, 0x3 ;  /* 0x0000000403037c11 */ /* 0x000fe2000f8e18ff */
[----:B------:R-:W-:Y:S02]  /*2270*/  IMAD R10, R10, 0x7, R25 ;  /* 0x000000070a0a7824 */ /* 0x000fe400078e0219 */
[C---:B------:R-:W-:Y:S02]  /*2280*/  VIADD R26, R25.reuse, 0x60 ;  /* 0x00000060191a7836 */ /* 0x040fe40000000000 */
[C---:B------:R-:W-:Y:S02]  /*2290*/  VIADD R28, R25.reuse, 0x80 ;  /* 0x00000080191c7836 */ /* 0x040fe40000000000 */
[C---:B------:R-:W-:Y:S01]  /*22a0*/  VIADD R32, R25.reuse, 0xc0 ;  /* 0x000000c019207836 */ /* 0x040fe20000000000 */
[-C--:B------:R-:W-:Y:S01]  /*22b0*/  LEA.HI.SX32 R4, R6, R25.reuse, 0x1b ;  /* 0x0000001906047211 */ /* 0x080fe200078fdaff */
[C---:B------:R-:W-:Y:S01]  /*22c0*/  VIADD R30, R25.reuse, 0xa0 ;  /* 0x000000a0191e7836 */ /* 0x040fe20000000000 */
[-C--:B------:R-:W-:Y:S01]  /*22d0*/  LEA.HI.SX32 R5, R24, R25.reuse, 0x1b ;  /* 0x0000001918057211 */ /* 0x080fe200078fdaff */
[----:B------:R-:W-:Y:S01]  /*22e0*/  VIADD R34, R25, 0xe0 ;  /* 0x000000e019227836 */ /* 0x000fe20000000000 */
[-C--:B------:R-:W-:Y:S01]  /*22f0*/  LEA.HI.SX32 R6, R26, R25.reuse, 0x1b ;  /* 0x000000191a067211 */ /* 0x080fe200078fdaff */
[----:B------:R-:W-:Y:S01]  /*2300*/  VIADD R31, R10, 0x3 ;  /* 0x000000030a1f7836 */ /* 0x000fe20000000000 */
[-C--:B------:R-:W-:Y:S01]  /*2310*/  LEA.HI.SX32 R7, R28, R25.reuse, 0x1b ;  /* 0x000000191c077211 */ /* 0x080fe200078fdaff */
[----:B------:R-:W-:Y:S01]  /*2320*/  VIADD R27, R10, 0x1 ;  /* 0x000000010a1b7836 */ /* 0x000fe20000000000 */
[-C--:B------:R-:W-:Y:S01]  /*2330*/  LEA.HI.SX32 R32, R32, R25.reuse, 0x1b ;  /* 0x0000001920207211 */ /* 0x080fe200078fdaff */
[----:B------:R-:W-:Y:S01]  /*2340*/  VIADD R33, R10, 0x4 ;  /* 0x000000040a217836 */ /* 0x000fe20000000000 */
[----:B------:R-:W-:Y:S01]  /*2350*/  LEA.HI.SX32 R24, R30, R25, 0x1b ;  /* 0x000000191e187211 */ /* 0x000fe200078fdaff */
[----:B------:R-:W-:Y:S01]  /*2360*/  VIADD R29, R10, 0x2 ;  /* 0x000000020a1d7836 */ /* 0x000fe20000000000 */
[----:B------:R-:W-:Y:S01]  /*2370*/  LEA R4, R4, UR4, 0x3 ;  /* 0x0000000404047c11 */ /* 0x000fe2000f8e18ff */
[----:B------:R-:W-:-:S02]  /*2380*/  VIADD R35, R10, 0x5 ;  /* 0x000000050a237836 */ /* 0x000fc40000000000 */
[----:B------:R-:W-:Y:S01]  /*2390*/  VIADD R39, R10, 0x6 ;  /* 0x000000060a277836 */ /* 0x000fe20000000000 */
[----:B------:R-:W-:Y:S02]  /*23a0*/  LEA R5, R5, UR4, 0x3 ;  /* 0x0000000405057c11 */ /* 0x000fe4000f8e18ff */
[----:B------:R-:W-:Y:S02]  /*23b0*/  LEA.HI.SX32 R26, R34, R25, 0x1b ;  /* 0x00000019221a7211 */ /* 0x000fe400078fdaff */
[----:B------:R-:W-:Y:S02]  /*23c0*/  LEA R6, R6, UR4, 0x3 ;  /* 0x0000000406067c11 */ /* 0x000fe4000f8e18ff */
[----:B------:R-:W-:Y:S02]  /*23d0*/  LEA.HI.SX32 R30, R31, R10, 0x1b ;  /* 0x0000000a1f1e7211 */ /* 0x000fe400078fdaff */
[----:B------:R-:W-:Y:S02]  /*23e0*/  LEA R7, R7, UR4, 0x3 ;  /* 0x0000000407077c11 */ /* 0x000fe4000f8e18ff */
[----:B------:R-:W-:-:S02]  /*23f0*/  LEA R25, R32, UR4, 0x3 ;  /* 0x0000000420197c11 */ /* 0x000fc4000f8e18ff */
[-C--:B------:R-:W-:Y:S02]  /*2400*/  LEA.HI.SX32 R28, R27, R10.reuse, 0x1b ;  /* 0x0000000a1b1c7211 */ /* 0x080fe400078fdaff */
[-C--:B------:R-:W-:Y:S02]  /*2410*/  LEA.HI.SX32 R31, R33, R10.reuse, 0x1b ;  /* 0x0000000a211f7211 */ /* 0x080fe400078fdaff */
[----:B------:R-:W-:Y:S02]  /*2420*/  LEA R24, R24, UR4, 0x3 ;  /* 0x0000000418187c11 */ /* 0x000fe4000f8e18ff */
[-C--:B------:R-:W-:Y:S02]  /*2430*/  LEA.HI.SX32 R29, R29, R10.reuse, 0x1b ;  /* 0x0000000a1d1d7211 */ /* 0x080fe400078fdaff */
[-C--:B------:R-:W-:Y:S02]  /*2440*/  LEA.HI.SX32 R32, R35, R10.reuse, 0x1b ;  /* 0x0000000a23207211 */ /* 0x080fe400078fdaff */
[----:B------:R-:W-:-:S02]  /*2450*/  LEA.HI.SX32 R33, R39, R10, 0x1b ;  /* 0x0000000a27217211 */ /* 0x000fc400078fdaff */
[----:B------:R-:W-:Y:S02]  /*2460*/  LEA.HI.SX32 R27, R10, R10, 0x1b ;  /* 0x0000000a0a1b7211 */ /* 0x000fe400078fdaff */
[----:B------:R-:W-:Y:S02]  /*2470*/  LEA R26, R26, UR4, 0x3 ;  /* 0x000000041a1a7c11 */ /* 0x000fe4000f8e18ff */
[----:B------:R-:W-:Y:S02]  /*2480*/  LEA R27, R27, UR4, 0x3 ;  /* 0x000000041b1b7c11 */ /* 0x000fe4000f8e18ff */
[----:B------:R-:W-:Y:S02]  /*2490*/  LEA R28, R28, UR4, 0x3 ;  /* 0x000000041c1c7c11 */ /* 0x000fe4000f8e18ff */
[----:B------:R-:W-:Y:S02]  /*24a0*/  LEA R29, R29, UR4, 0x3 ;  /* 0x000000041d1d7c11 */ /* 0x000fe4000f8e18ff */
[----:B------:R-:W-:-:S02]  /*24b0*/  LEA R30, R30, UR4, 0x3 ;  /* 0x000000041e1e7c11 */ /* 0x000fc4000f8e18ff */
[----:B------:R-:W-:Y:S02]  /*24c0*/  LEA R31, R31, UR4, 0x3 ;  /* 0x000000041f1f7c11 */ /* 0x000fe4000f8e18ff */
[----:B------:R-:W-:Y:S02]  /*24d0*/  LEA R32, R32, UR4, 0x3 ;  /* 0x0000000420207c11 */ /* 0x000fe4000f8e18ff */
[----:B------:R-:W-:Y:S01]  /*24e0*/  LEA R33, R33, UR4, 0x3 ;  /* 0x0000000421217c11 */ /* 0x000fe2000f8e18ff */
[----:B--2---:R0:W-:Y:S02]  /*24f0*/  STS.64 [R3], R8 ;  /* 0x0000000803007388 */ /* 0x0041e40000000a00 */
[----:B0-----:R-:W-:Y:S02]  /*2500*/  VIADD R9, R10, 0x7 ;  /* 0x000000070a097836 */ /* 0x001fe40000000000 */
[----:B---3--:R-:W-:Y:S03]  /*2510*/  STS.64 [R4+0x100], R14 ;  /* 0x0001000e04007388 */ /* 0x008fe60000000a00 */
[----:B------:R-:W-:Y:S01]  /*2520*/  LEA.HI.SX32 R9, R9, R10, 0x1b ;  /* 0x0000000a09097211 */ /* 0x000fe200078fdaff */
[----:B----4-:R-:W-:Y:S03]  /*2530*/  STS.64 [R5+0x200], R16 ;  /* 0x0002001005007388 */ /* 0x010fe60000000a00 */
[----:B------:R-:W-:Y:S01]  /*2540*/  LEA R34, R9, UR4, 0x3 ;  /* 0x0000000409227c11 */ /* 0x000fe2000f8e18ff */
[----:B-----5:R-:W-:Y:S04]  /*2550*/  STS.64 [R6+0x300], R18 ;  /* 0x0003001206007388 */ /* 0x020fe80000000a00 */
[----:B------:R-:W-:Y:S04]  /*2560*/  STS.64 [R7+0x400], R20 ;  /* 0x0004001407007388 */ /* 0x000fe80000000a00 */
[----:B------:R-:W-:Y:S04]  /*2570*/  STS.64 [R24+0x500], R22 ;  /* 0x0005001618007388 */ /* 0x000fe80000000a00 */
[----:B------:R-:W-:Y:S04]  /*2580*/  STS.64 [R25+0x600], R36 ;  /* 0x0006002419007388 */ /* 0x000fe80000000a00 */
[----:B------:R0:W-:Y:S01]  /*2590*/  STS.64 [R26+0x700], R12 ;  /* 0x0007000c1a007388 */ /* 0x0001e20000000a00 */
[----:B------:R-:W-:-:S03]  /*25a0*/  NOP ;  /* 0x0000000000007918 */ /* 0x000fc60000000000 */
[----:B------:R-:W-:Y:S04]  /*25b0*/  LDS.64 R14, [R28+0x8] ;  /* 0x000008001c0e7984 */ /* 0x000fe80000000a00 */
[----:B------:R-:W-:Y:S04]  /*25c0*/  LDS.64 R16, [R29+0x10] ;  /* 0x000010001d107984 */ /* 0x000fe80000000a00 */
[----:B------:R-:W-:Y:S04]  /*25d0*/  LDS.64 R18, [R30+0x18] ;  /* 0x000018001e127984 */ /* 0x000fe80000000a00 */
[----:B------:R-:W-:Y:S04]  /*25e0*/  LDS.64 R20, [R31+0x20] ;  /* 0x000020001f147984 */ /* 0x000fe80000000a00 */
[----:B------:R-:W-:Y:S04]  /*25f0*/  LDS.64 R22, [R32+0x28] ;  /* 0x0000280020167984 */ /* 0x000fe80000000a00 */
[----:B------:R-:W-:Y:S04]  /*2600*/  LDS.64 R38, [R33+0x30] ;  /* 0x0000300021267984 */ /* 0x000fe80000000a00 */
[----:B------:R-:W-:Y:S04]  /*2610*/  LDS.64 R36, [R34+0x38] ;  /* 0x0000380022247984 */ /* 0x000fe80000000a00 */
[----:B------:R-:W1:Y:S01]  /*2620*/  LDS.64 R8, [R27] ;  /* 0x000000001b087984 */ /* 0x000e620000000a00 */
[----:B------:R-:W-:Y:S01]  /*2630*/  BAR.SYNC.DEFER_BLOCKING 0x0 ;  /* 0x0000000000007b1d */ /* 0x000fe20000010000 */
[----:B0-----:R-:W-:-:S07]  /*2640*/  VIADD R13, R11, 0x1 ;  /* 0x000000010b0d7836 */ /* 0x001fce0000000000 */
[----:B------:R-:W-:Y:S01]  /*2650*/  PREEXIT ;  /* 0x000000000000782d */ /* 0x000fe20000000000 */
[C---:B------:R-:W-:Y:S01]  /*2660*/  VIADD R35, R11.reuse, 0x2 ;  /* 0x000000020b237836 */ /* 0x040fe20000000000 */
[----:B------:R-:W-:Y:S01]  /*2670*/  BSSY.RECONVERGENT B0, `(.L_x_43) ;  /* 0x0000017000007945 */ /* 0x000fe20003800200 */
[----:B------:R-:W-:Y:S01]  /*2680*/  VIADD R41, R11, 0x3 ;  /* 0x000000030b297836 */ /* 0x000fe20000000000 */
[-C--:B------:R-:W-:Y:S01]  /*2690*/  ISETP.GE.U32.AND P6, PT, R13, R2.reuse, PT ;  /* 0x000000020d00720c */ /* 0x080fe20003fc6070 */
[----:B------:R-:W-:Y:S01]  /*26a0*/  VIADD R13, R11, 0x4 ;  /* 0x000000040b0d7836 */ /* 0x000fe20000000000 */
[-C--:B------:R-:W-:Y:S01]  /*26b0*/  ISETP.GE.U32.AND P5, PT, R35, R2.reuse, PT ;  /* 0x000000022300720c */ /* 0x080fe20003fa6070 */
[C---:B------:R-:W-:Y:S01]  /*26c0*/  VIADD R35, R11.reuse, 0x5 ;  /* 0x000000050b237836 */ /* 0x040fe20000000000 */
[CC--:B------:R-:W-:Y:S01]  /*26d0*/  ISETP.GE.U32.AND P0, PT, R11.reuse, R2.reuse, PT ;  /* 0x000000020b00720c */ /* 0x0c0fe20003f06070 */
[----:B------:R-:W-:Y:S01]  /*26e0*/  VIADD R43, R11, 0x6 ;  /* 0x000000060b2b7836 */ /* 0x000fe20000000000 */
[-C--:B------:R-:W-:Y:S01]  /*26f0*/  ISETP.GE.U32.AND P3, PT, R13, R2.reuse, PT ;  /* 0x000000020d00720c */ /* 0x080fe20003f66070 */
[--C-:B-1----:R-:W-:Y:S01]  /*2700*/  IMAD.MOV.U32 R10, RZ, RZ, R8.reuse ;  /* 0x000000ffff0a7224 */ /* 0x102fe200078e0008 */
[-C--:B------:R-:W-:Y:S01]  /*2710*/  ISETP.GE.U32.AND P2, PT, R35, R2.reuse, PT ;  /* 0x000000022300720c */ /* 0x080fe20003f46070 */
[----:B------:R-:W-:Y:S01]  /*2720*/  VIADD R35, R11, 0x7 ;  /* 0x000000070b237836 */ /* 0x000fe20000000000 */
[-C--:B------:R-:W-:Y:S01]  /*2730*/  ISETP.GE.U32.AND P4, PT, R41, R2.reuse, PT ;  /* 0x000000022900720c */ /* 0x080fe20003f86070 */
[----:B------:R-:W-:Y:S01]  /*2740*/  IMAD.MOV.U32 R11, RZ, RZ, R9 ;  /* 0x000000ffff0b7224 */ /* 0x000fe200078e0009 */
[----:B------:R-:W-:Y:S01]  /*2750*/  ISETP.GE.U32.AND P1, PT, R43, R2, PT ;  /* 0x000000022b00720c */ /* 0x000fe20003f26070 */
[----:B------:R-:W-:-:S02]  /*2760*/  IMAD.MOV.U32 R12, RZ, RZ, R8 ;  /* 0x000000ffff0c7224 */ /* 0x000fc400078e0008 */
[----:B------:R-:W-:Y:S01]  /*2770*/  IMAD.MOV.U32 R13, RZ, RZ, R9 ;  /* 0x000000ffff0d7224 */ /* 0x000fe200078e0009 */
[----:B------:R-:W-:Y:S09]  /*2780*/  @P6 BRA `(.L_x_44) ;  /* 0x0000000000146947 */ /* 0x000ff20003800000 */
[----:B------:R-:W-:Y:S01]  /*2790*/  DSETP.GEU.AND P6, PT, R8, R14, PT ;  /* 0x0000000e0800722a */ /* 0x000fe20003fce000 */
[----:B------:R-:W-:Y:S02]  /*27a0*/  IMAD.MOV.U32 R10, RZ, RZ, R14 ;  /* 0x000000ffff0a7224 */ /* 0x000fe400078e000e */
[----:B------:R-:W-:-:S11]  /*27b0*/  IMAD.MOV.U32 R11, RZ, RZ, R15 ;  /* 0x000000ffff0b7224 */ /* 0x000fd600078e000f */
[----:B------:R-:W-:Y:S02]  /*27c0*/  @!P6 IMAD.MOV.U32 R12, RZ, RZ, R14 ;  /* 0x000000ffff0ce224 */ /* 0x000fe400078e000e */
[----:B------:R-:W-:-:S07]  /*27d0*/  @!P6 IMAD.MOV.U32 R13, RZ, RZ, R15 ;  /* 0x000000ffff0de224 */ /* 0x000fce00078e000f */
.L_x_44:
[----:B------:R-:W-:Y:S05]  /*27e0*/  BSYNC.RECONVERGENT B0 ;  /* 0x0000000000007941 */ /* 0x000fea0003800200 */
.L_x_43:
[----:B------:R-:W-:Y:S01]  /*27f0*/  BSSY.RECONVERGENT B0, `(.L_x_45) ;  /* 0x000000a000007945 */ /* 0x000fe20003800200 */
[----:B------:R-:W-:Y:S01]  /*2800*/  ISETP.GE.U32.AND P6, PT, R35, R2, PT ;  /* 0x000000022300720c */ /* 0x000fe20003fc6070 */
[----:B------:R-:W-:Y:S02]  /*2810*/  IMAD.MOV.U32 R14, RZ, RZ, R12 ;  /* 0x000000ffff0e7224 */ /* 0x000fe400078e000c */
[----:B------:R-:W-:Y:S01]  /*2820*/  IMAD.MOV.U32 R15, RZ, RZ, R13 ;  /* 0x000000ffff0f7224 */ /* 0x000fe200078e000d */
[----:B------:R-:W-:Y:S09]  /*2830*/  @P5 BRA `(.L_x_46) ;  /* 0x0000000000145947 */ /* 0x000ff20003800000 */
[----:B------:R-:W-:Y:S01]  /*2840*/  DSETP.GEU.AND P5, PT, R12, R16, PT ;  /* 0x000000100c00722a */ /* 0x000fe20003fae000 */
[----:B------:R-:W-:Y:S02]  /*2850*/  IMAD.MOV.U32 R12, RZ, RZ, R16 ;  /* 0x000000ffff0c7224 */ /* 0x000fe400078e0010 */
[----:B------:R-:W-:-:S11]  /*2860*/  IMAD.MOV.U32 R13, RZ, RZ, R17 ;  /* 0x000000ffff0d7224 */ /* 0x000fd600078e0011 */
[----:B------:R-:W-:Y:S02]  /*2870*/  @!P5 IMAD.MOV.U32 R14, RZ, RZ, R16 ;  /* 0x000000ffff0ed224 */ /* 0x000fe400078e0010 */
[----:B------:R-:W-:-:S07]  /*2880*/  @!P5 IMAD.MOV.U32 R15, RZ, RZ, R17 ;  /* 0x000000ffff0fd224 */ /* 0x000fce00078e0011 */
.L_x_46:
[----:B------:R-:W-:Y:S05]  /*2890*/  BSYNC.RECONVERGENT B0 ;  /* 0x0000000000007941 */ /* 0x000fea0003800200 */
.L_x_45:
[----:B------:R-:W-:Y:S01]  /*28a0*/  BSSY.RECONVERGENT B0, `(.L_x_47) ;  /* 0x0000009000007945 */ /* 0x000fe20003800200 */
[----:B------:R-:W-:Y:S02]  /*28b0*/  IMAD.MOV.U32 R16, RZ, RZ, R14 ;  /* 0x000000ffff107224 */ /* 0x000fe400078e000e */
[----:B------:R-:W-:Y:S01]  /*28c0*/  IMAD.MOV.U32 R17, RZ, RZ, R15 ;  /* 0x000000ffff117224 */ /* 0x000fe200078e000f */
[----:B------:R-:W-:Y:S06]  /*28d0*/  @P4 BRA `(.L_x_48) ;  /* 0x0000000000144947 */ /* 0x000fec0003800000 */
[----:B------:R-:W-:Y:S01]  /*28e0*/  DSETP.GEU.AND P4, PT, R14, R18, PT ;  /* 0x000000120e00722a */ /* 0x000fe20003f8e000 */
[----:B------:R-:W-:Y:S02]  /*28f0*/  IMAD.MOV.U32 R14, RZ, RZ, R18 ;  /* 0x000000ffff0e7224 */ /* 0x000fe400078e0012 */
[----:B------:R-:W-:-:S11]  /*2900*/  IMAD.MOV.U32 R15, RZ, RZ, R19 ;  /* 0x000000ffff0f7224 */ /* 0x000fd600078e0013 */
[----:B------:R-:W-:Y:S02]  /*2910*/  @!P4 IMAD.MOV.U32 R16, RZ, RZ, R18 ;  /* 0x000000ffff10c224 */ /* 0x000fe400078e0012 */
[----:B------:R-:W-:-:S07]  /*2920*/  @!P4 IMAD.MOV.U32 R17, RZ, RZ, R19 ;  /* 0x000000ffff11c224 */ /* 0x000fce00078e0013 */
.L_x_48:
[----:B------:R-:W-:Y:S05]  /*2930*/  BSYNC.RECONVERGENT B0 ;  /* 0x0000000000007941 */ /* 0x000fea0003800200 */
.L_x_47:
        /* <DEDUP_REMOVED lines=9> */
.L_x_50:
[----:B------:R-:W-:Y:S05]  /*29d0*/  BSYNC.RECONVERGENT B0 ;  /* 0x0000000000007941 */ /* 0x000fea0003800200 */
.L_x_49:
        /* <DEDUP_REMOVED lines=9> */
.L_x_52:
[----:B------:R-:W-:Y:S05]  /*2a70*/  BSYNC.RECONVERGENT B0 ;  /* 0x0000000000007941 */ /* 0x000fea0003800200 */
.L_x_51:
        /* <DEDUP_REMOVED lines=9> */
.L_x_54:
[----:B------:R-:W-:Y:S05]  /*2b10*/  BSYNC.RECONVERGENT B0 ;  /* 0x0000000000007941 */ /* 0x000fea0003800200 */
.L_x_53:
[----:B------:R-:W-:Y:S01]  /*2b20*/  BSSY.RECONVERGENT B0, `(.L_x_55) ;  /* 0x000009d000007945 */ /* 0x000fe20003800200 */
[----:B------:R-:W-:Y:S02]  /*2b30*/  FSEL R22, R36, R22, !P6 ;  /* 0x0000001624167208 */ /* 0x000fe40007000000 */
[----:B------:R-:W-:Y:S01]  /*2b40*/  FSEL R23, R37, R23, !P6 ;  /* 0x0000001725177208 */ /* 0x000fe20007000000 */
[----:B------:R-:W-:Y:S06]  /*2b50*/  @P0 BRA `(.L_x_56) ;  /* 0x0000000800640947 */ /* 0x000fec0003800000 */
[----:B------:R-:W-:Y:S02]  /*2b60*/  DSETP.GEU.AND P0, PT, R10, R8, PT ;  /* 0x000000080a00722a */ /* 0x000fe40003f0e000 */
[----:B------:R-:W-:Y:S02]  /*2b70*/  DSETP.GEU.AND P1, PT, R14, R12, PT ;  /* 0x0000000c0e00722a */ /* 0x000fe40003f2e000 */
[----:B------:R-:W-:Y:S02]  /*2b80*/  DSETP.GEU.AND P2, PT, R18, R16, PT ;  /* 0x000000101200722a */ /* 0x000fe40003f4e000 */
        /* <DEDUP_REMOVED lines=35> */
[----:B------:R-:W-:Y:S01]  /*2dc0*/  DSETP.GEU.AND P3, PT, R16, R10, PT ;  /* 0x0000000a1000722a */ /* 0x000fe20003f6e000 */
        /* <DEDUP_REMOVED lines=33> */
[----:B------:R-:W-:-:S03]  /*2fe0*/  DSETP.GEU.AND P2, PT, R40, R14, PT ;  /* 0x0000000e2800722a */ /* 0x000fc60003f4e000 */
        /* <DEDUP_REMOVED lines=18> */
[----:B------:R-:W-:Y:S01]  /*3110*/  FSEL R39, R9, R37, P0 ;  /* 0x0000002509277208 */ /* 0x000fe20000000000 */
[----:B------:R-:W-:Y:S01]  /*3120*/  DSETP.GEU.AND P0, PT, R22, R20, PT ;  /* 0x000000141600722a */ /* 0x000fe20003f0e000 */
[----:B------:R-:W-:Y:S02]  /*3130*/  FSEL R8, R18, R10, P1 ;  /* 0x0000000a12087208 */ /* 0x000fe40000800000 */
        /* <DEDUP_REMOVED lines=10> */
[----:B------:R-:W-:Y:S01]  /*31e0*/  DSETP.GEU.AND P2, PT, R16, R8, PT ;  /* 0x000000081000722a */ /* 0x000fe20003f4e000 */
[----:B------:R-:W-:Y:S02]  /*31f0*/  FSEL R20, R20, R22, P0 ;  /* 0x0000001614147208 */ /* 0x000fe40000000000 */
[----:B------:R-:W-:Y:S01]  /*3200*/  FSEL R21, R21, R23, P0 ;  /* 0x0000001715157208 */ /* 0x000fe20000000000 */
[----:B------:R-:W-:Y:S01]  /*3210*/  DSETP.GEU.AND P1, PT, R18, R12, PT ;  /* 0x0000000c1200722a */ /* 0x000fe20003f2e000 */
        /* <DEDUP_REMOVED lines=9> */
[----:B------:R-:W-:Y:S01]  /*32b0*/  FSEL R12, R18, R12, P1 ;  /* 0x0000000c120c7208 */ /* 0x000fe20000800000 */
[----:B------:R-:W-:Y:S01]  /*32c0*/  IMAD.MOV.U32 R18, RZ, RZ, R35 ;  /* 0x000000ffff127224 */ /* 0x000fe200078e0023 */
[----:B------:R-:W-:Y:S01]  /*32d0*/  FSEL R13, R19, R13, P1 ;  /* 0x0000000d130d7208 */ /* 0x000fe20000800000 */
[----:B------:R-:W-:Y:S01]  /*32e0*/  IMAD.MOV.U32 R19, RZ, RZ, R36 ;  /* 0x000000ffff137224 */ /* 0x000fe200078e0024 */
[----:B------:R-:W-:Y:S02]  /*32f0*/  FSEL R10, R10, R14, P3 ;  /* 0x0000000e0a0a7208 */ /* 0x000fe40001800000 */
[----:B------:R-:W-:Y:S02]  /*3300*/  FSEL R11, R11, R15, P3 ;  /* 0x0000000f0b0b7208 */ /* 0x000fe40001800000 */
[----:B------:R-:W-:Y:S02]  /*3310*/  FSEL R14, R20, R38, P0 ;  /* 0x00000026140e7208 */ /* 0x000fe40000000000 */
[----:B------:R-:W-:-:S02]  /*3320*/  FSEL R15, R21, R39, P0 ;  /* 0x00000027150f7208 */ /* 0x000fc40000000000 */
[----:B------:R-:W-:Y:S01]  /*3330*/  DSETP.GEU.AND P2, PT, R10, R18, PT ;  /* 0x000000120a00722a */ /* 0x000fe20003f4e000 */
[----:B------:R-:W-:Y:S01]  /*3340*/  FSEL R37, R38, R20, P0 ;  /* 0x0000001426257208 */ /* 0x000fe20000000000 */
[----:B------:R-:W-:Y:S01]  /*3350*/  IMAD.MOV.U32 R20, RZ, RZ, R10 ;  /* 0x000000ffff147224 */ /* 0x000fe200078e000a */
[----:B------:R-:W-:Y:S01]  /*3360*/  FSEL R38, R39, R21, P0 ;  /* 0x0000001527267208 */ /* 0x000fe20000000000 */
[----:B------:R-:W-:Y:S01]  /*3370*/  DSETP.GEU.AND P1, PT, R16, R14, PT ;  /* 0x0000000e1000722a */ /* 0x000fe20003f2e000 */
[----:B------:R-:W-:Y:S01]  /*3380*/  IMAD.MOV.U32 R21, RZ, RZ, R11 ;  /* 0x000000ffff157224 */ /* 0x000fe200078e000b */
[----:B------:R-:W-:-:S04]  /*3390*/  DSETP.GEU.AND P0, PT, R8, R12, PT ;  /* 0x0000000c0800722a */ /* 0x000fc80003f0e000 */
[----:B------:R-:W-:Y:S02]  /*33a0*/  FSEL R36, R16, R14, P1 ;  /* 0x0000000e10247208 */ /* 0x000fe40000800000 */
[----:B------:R-:W-:Y:S02]  /*33b0*/  FSEL R14, R14, R16, P1 ;  /* 0x000000100e0e7208 */ /* 0x000fe40000800000 */
[----:B------:R-:W-:Y:S01]  /*33c0*/  FSEL R16, R17, R15, P1 ;  /* 0x0000000f11107208 */ /* 0x000fe20000800000 */
[----:B------:R-:W-:Y:S01]  /*33d0*/  @!P2 IMAD.MOV.U32 R20, RZ, RZ, R18 ;  /* 0x000000ffff14a224 */ /* 0x000fe200078e0012 */
[----:B------:R-:W-:Y:S01]  /*33e0*/  FSEL R39, R15, R17, P1 ;  /* 0x000000110f277208 */ /* 0x000fe20000800000 */
[----:B------:R-:W-:Y:S01]  /*33f0*/  @!P2 IMAD.MOV.U32 R18, RZ, RZ, R10 ;  /* 0x000000ffff12a224 */ /* 0x000fe200078e000a */
[----:B------:R-:W-:Y:S01]  /*3400*/  FSEL R15, R12, R8, P0 ;  /* 0x000000080c0f7208 */ /* 0x000fe20000000000 */
[----:B------:R-:W-:Y:S01]  /*3410*/  @!P2 IMAD.MOV.U32 R21, RZ, RZ, R19 ;  /* 0x000000ffff15a224 */ /* 0x000fe200078e0013 */
[----:B------:R-:W-:Y:S01]  /*3420*/  FSEL R35, R8, R12, P0 ;  /* 0x0000000c08237208 */ /* 0x000fe20000000000 */
[----:B------:R-:W-:Y:S01]  /*3430*/  IMAD.MOV.U32 R10, RZ, RZ, R14 ;  /* 0x000000ffff0a7224 */ /* 0x000fe200078e000e */
[----:B------:R-:W-:Y:S01]  /*3440*/  FSEL R40, R13, R9, P0 ;  /* 0x000000090d287208 */ /* 0x000fe20000000000 */
[----:B------:R-:W-:Y:S01]  /*3450*/  @!P2 IMAD.MOV.U32 R19, RZ, RZ, R11 ;  /* 0x000000ffff13a224 */ /* 0x000fe200078e000b */
[----:B------:R-:W-:Y:S01]  /*3460*/  FSEL R17, R9, R13, P0 ;  /* 0x0000000d09117208 */ /* 0x000fe20000000000 */
[----:B------:R-:W-:-:S02]  /*3470*/  IMAD.MOV.U32 R13, RZ, RZ, R16 ;  /* 0x000000ffff0d7224 */ /* 0x000fc400078e0010 */
[----:B------:R-:W-:Y:S02]  /*3480*/  IMAD.MOV.U32 R14, RZ, RZ, R15 ;  /* 0x000000ffff0e7224 */ /* 0x000fe400078e000f */
[----:B------:R-:W-:Y:S02]  /*3490*/  IMAD.MOV.U32 R8, RZ, RZ, R37 ;  /* 0x000000ffff087224 */ /* 0x000fe400078e0025 */
[----:B------:R-:W-:Y:S02]  /*34a0*/  IMAD.MOV.U32 R9, RZ, RZ, R38 ;  /* 0x000000ffff097224 */ /* 0x000fe400078e0026 */
[----:B------:R-:W-:Y:S02]  /*34b0*/  IMAD.MOV.U32 R12, RZ, RZ, R36 ;  /* 0x000000ffff0c7224 */ /* 0x000fe400078e0024 */
[----:B------:R-:W-:Y:S02]  /*34c0*/  IMAD.MOV.U32 R11, RZ, RZ, R39 ;  /* 0x000000ffff0b7224 */ /* 0x000fe400078e0027 */
[----:B------:R-:W-:-:S02]  /*34d0*/  IMAD.MOV.U32 R16, RZ, RZ, R35 ;  /* 0x000000ffff107224 */ /* 0x000fc400078e0023 */
[----:B------:R-:W-:-:S07]  /*34e0*/  IMAD.MOV.U32 R15, RZ, RZ, R40 ;  /* 0x000000ffff0f7224 */ /* 0x000fce00078e0028 */
.L_x_56:
[----:B------:R-:W-:Y:S05]  /*34f0*/  BSYNC.RECONVERGENT B0 ;  /* 0x0000000000007941 */ /* 0x000fea0003800200 */
.L_x_55:
[----:B------:R-:W-:Y:S01]  /*3500*/  LEA R35, R0, UR4, 0x6 ;  /* 0x0000000400237c11 */ /* 0x000fe2000f8e30ff */
[----:B------:R-:W-:-:S07]  /*3510*/  IMAD.MOV.U32 R36, RZ, RZ, 0x2 ;  /* 0x00000002ff247424 */ /* 0x000fce00078e00ff */
.L_x_60:
[----:B------:R-:W-:Y:S01]  /*3520*/  IMAD.MOV R37, RZ, RZ, -R36 ;  /* 0x000000ffff257224 */ /* 0x000fe200078e0a24 */
[----:B------:R-:W-:Y:S01]  /*3530*/  BAR.SYNC.DEFER_BLOCKING 0x0 ;  /* 0x0000000000007b1d */ /* 0x000fe20000010000 */
[----:B------:R-:W-:-:S03]  /*3540*/  VIADD R41, R36, 0xffffffff ;  /* 0xffffffff24297836 */ /* 0x000fc60000000000 */
[----:B------:R-:W-:Y:S02]  /*3550*/  LOP3.LUT R37, R0, R37, RZ, 0xc0, !PT ;  /* 0x0000002500257212 */ /* 0x000fe400078ec0ff */
[----:B------:R-:W-:Y:S01]  /*3560*/  LOP3.LUT R41, R41, R0, RZ, 0xc0, !PT ;  /* 0x0000000029297212 */ /* 0x000fe200078ec0ff */
[----:B------:R-:W-:Y:S02]  /*3570*/  BSSY.RECONVERGENT B0, `(.L_x_57) ;  /* 0x0000028000007945 */ /* 0x000fe40003800200 */
[----:B------:R-:W-:Y:S02]  /*3580*/  IMAD.SHL.U32 R37, R37, 0x8, RZ ;  /* 0x0000000825257824 */ /* 0x000fe400078e00ff */
[----:B------:R-:W-:-:S03]  /*3590*/  IMAD.SHL.U32 R41, R41, 0x8, RZ ;  /* 0x0000000829297824 */ /* 0x000fc600078e00ff */
[C---:B------:R-:W-:Y:S02]  /*35a0*/  VIMNMX R39, PT, PT, R2.reuse, R37, PT ;  /* 0x0000002502277248 */ /* 0x040fe40003fe0100 */
[----:B------:R-:W-:-:S03]  /*35b0*/  VIMNMX R40, PT, PT, R2, R41, PT ;  /* 0x0000002902287248 */ /* 0x000fc60003fe0100 */
[----:B------:R-:W-:-:S05]  /*35c0*/  IMAD R37, R36, 0x4, R39 ;  /* 0x0000000424257824 */ /* 0x000fca00078e0227 */
[----:B------:R-:W-:Y:S01]  /*35d0*/  VIMNMX R37, PT, PT, R2, R37, PT ;  /* 0x0000002502257248 */ /* 0x000fe20003fe0100 */
[----:B------:R0:W-:Y:S04]  /*35e0*/  STS.128 [R35], R8 ;  /* 0x0000000823007388 */ /* 0x0001e80000000c00 */
[----:B------:R-:W-:Y:S01]  /*35f0*/  IMAD R43, R36, 0x4, R37 ;  /* 0x00000004242b7824 */ /* 0x000fe200078e0225 */
[----:B------:R0:W-:Y:S04]  /*3600*/  STS.128 [R35+0x10], R12 ;  /* 0x0000100c23007388 */ /* 0x0001e80000000c00 */
[----:B------:R-:W-:Y:S01]  /*3610*/  VIMNMX R38, PT, PT, R2, R43, PT ;  /* 0x0000002b02267248 */ /* 0x000fe20003fe0100 */
[----:B------:R0:W-:Y:S01]  /*3620*/  STS.128 [R35+0x20], R16 ;  /* 0x0000201023007388 */ /* 0x0001e20000000c00 */
[----:B------:R-:W-:-:S03]  /*3630*/  VIADDMNMX R43, R37, -R39, R40, PT ;  /* 0x80000027252b7246 */ /* 0x000fc60003800128 */
[----:B------:R-:W-:Y:S01]  /*3640*/  IMAD.IADD R41, R38, 0x1, -R37 ;  /* 0x0000000126297824 */ /* 0x000fe200078e0a25 */
[----:B------:R0:W-:Y:S01]  /*3650*/  STS.128 [R35+0x30], R20 ;  /* 0x0000301423007388 */ /* 0x0001e20000000c00 */
[----:B------:R-:W-:Y:S03]  /*3660*/  BAR.SYNC.DEFER_BLOCKING 0x0 ;  /* 0x0000000000007b1d */ /* 0x000fe60000010000 */
[C---:B------:R-:W-:Y:S01]  /*3670*/  ISETP.GE.AND P0, PT, R40.reuse, R41, PT ;  /* 0x000000292800720c */ /* 0x040fe20003f06270 */
[----:B------:R-:W-:-:S05]  /*3680*/  IMAD.IADD R41, R40, 0x1, -R41 ;  /* 0x0000000128297824 */ /* 0x000fca00078e0a29 */
[----:B------:R-:W-:-:S04]  /*3690*/  SEL R42, R41, RZ, P0 ;  /* 0x000000ff292a7207 */ /* 0x000fc80000000000 */
[----:B------:R-:W-:-:S13]  /*36a0*/  ISETP.GE.AND P0, PT, R42, R43, PT ;  /* 0x0000002b2a00720c */ /* 0x000fda0003f06270 */
[----:B0-----:R-:W-:Y:S05]  /*36b0*/  @P0 BRA `(.L_x_58) ;  /* 0x00000000004c0947 */ /* 0x001fea0003800000 */
[----:B------:R-:W0:Y:S01]  /*36c0*/  S2R R9, SR_CgaCtaId ;  /* 0x0000000000097919 */ /* 0x000e220000008800 */
[----:B------:R-:W-:Y:S01]  /*36d0*/  MOV R8, 0x400 ;  /* 0x0000040000087802 */ /* 0x000fe20000000f00 */
[----:B------:R-:W-:-:S03]  /*36e0*/  IMAD.IADD R14, R40, 0x1, R37 ;  /* 0x00000001280e7824 */ /* 0x000fc600078e0225 */
[----:B0-----:R-:W-:-:S07]  /*36f0*/  LEA R13, R9, R8, 0x18 ;  /* 0x00000008090d7211 */ /* 0x001fce00078ec0ff */
.L_x_59:
[----:B------:R-:W-:-:S05]  /*3700*/  IMAD.IADD R8, R43, 0x1, -R42 ;  /* 0x000000012b087824 */ /* 0x000fca00078e0a2a */
[----:B------:R-:W-:-:S04]  /*3710*/  LEA.HI R9, R8, R8, RZ, 0x1 ;  /* 0x0000000808097211 */ /* 0x000fc800078f08ff */
[----:B------:R-:W-:-:S04]  /*3720*/  LEA.HI.SX32 R12, R9, R42, 0x1f ;  /* 0x0000002a090c7211 */ /* 0x000fc800078ffaff */
[----:B------:R-:W-:Y:S01]  /*3730*/  LOP3.LUT R9, RZ, R12, RZ, 0x33, !PT ;  /* 0x0000000cff097212 */ /* 0x000fe200078e33ff */
[----:B------:R-:W-:-:S04]  /*3740*/  IMAD.IADD R8, R39, 0x1, R12 ;  /* 0x0000000127087824 */ /* 0x000fc800078e020c */
[----:B------:R-:W-:Y:S02]  /*3750*/  IMAD.IADD R9, R9, 0x1, R14 ;  /* 0x0000000109097824 */ /* 0x000fe400078e020e */
[--C-:B------:R-:W-:Y:S02]  /*3760*/  IMAD R10, R8, 0x8, R13.reuse ;  /* 0x00000008080a7824 */ /* 0x100fe400078e020d */
[----:B------:R-:W-:-:S04]  /*3770*/  IMAD R9, R9, 0x8, R13 ;  /* 0x0000000809097824 */ /* 0x000fc800078e020d */
[----:B------:R-:W-:Y:S04]  /*3780*/  LDS.64 R10, [R10] ;  /* 0x000000000a0a7984 */ /* 0x000fe80000000a00 */
[----:B------:R-:W0:Y:S02]  /*3790*/  LDS.64 R8, [R9] ;  /* 0x0000000009087984 */ /* 0x000e240000000a00 */
[----:B0-----:R-:W-:-:S06]  /*37a0*/  DSETP.GEU.AND P0, PT, R8, R10, PT ;  /* 0x0000000a0800722a */ /* 0x001fcc0003f0e000 */
[----:B------:R-:W-:-:S08]  /*37b0*/  SEL R43, R43, R12, P0 ;  /* 0x0000000c2b2b7207 */ /* 0x000fd00000000000 */
[----:B------:R-:W-:-:S05]  /*37c0*/  @P0 VIADD R42, R12, 0x1 ;  /* 0x000000010c2a0836 */ /* 0x000fca0000000000 */
[----:B------:R-:W-:-:S13]  /*37d0*/  ISETP.GE.AND P0, PT, R42, R43, PT ;  /* 0x0000002b2a00720c */ /* 0x000fda0003f06270 */
[----:B------:R-:W-:Y:S05]  /*37e0*/  @!P0 BRA `(.L_x_59) ;  /* 0xfffffffc00c48947 */ /* 0x000fea000383ffff */
.L_x_58:
[----:B------:R-:W-:Y:S05]  /*37f0*/  BSYNC.RECONVERGENT B0 ;  /* 0x0000000000007941 */ /* 0x000fea0003800200 */
.L_x_57:
[----:B------:R-:W0:Y:S01]  /*3800*/  S2UR UR5, SR_CgaCtaId ;  /* 0x00000000000579c3 */ /* 0x000e220000008800 */
[----:B------:R-:W-:Y:S01]  /*3810*/  UMOV UR4, 0x400 ;  /* 0x0000040000047882 */ /* 0x000fe20000000000 */
[----:B------:R-:W-:Y:S01]  /*3820*/  IMAD.IADD R14, R39, 0x1, R42 ;  /* 0x00000001270e7824 */ /* 0x000fe200078e022a */
[----:B------:R-:W-:Y:S02]  /*3830*/  IADD3 R15, PT, PT, -R42, R37, R40 ;  /* 0x000000252a0f7210 */ /* 0x000fe40007ffe128 */
[----:B------:R-:W-:Y:S01]  /*3840*/  PLOP3.LUT P0, PT, PT, PT, PT, 0x8, 0x80 ;  /* 0x000000000080781c */ /* 0x000fe20003f0e170 */
[----:B------:R-:W-:Y:S01]  /*3850*/  VIADD R12, R14, 0x1 ;  /* 0x000000010e0c7836 */ /* 0x000fe20000000000 */
[C---:B------:R-:W-:Y:S01]  /*3860*/  ISETP.GE.AND P1, PT, R15.reuse, R38, PT ;  /* 0x000000260f00720c */ /* 0x040fe20003f26270 */
[----:B------:R-:W-:Y:S01]  /*3870*/  VIADD R13, R15, 0x1 ;  /* 0x000000010f0d7836 */ /* 0x000fe20000000000 */
[----:B0-----:R-:W-:-:S06]  /*3880*/  ULEA UR4, UR5, UR4, 0x18 ;  /* 0x0000000405047291 */ /* 0x001fcc000f8ec0ff */
[----:B------:R-:W-:Y:S02]  /*3890*/  LEA R16, R14, UR4, 0x3 ;  /* 0x000000040e107c11 */ /* 0x000fe4000f8e18ff */
[----:B------:R-:W-:-:S03]  /*38a0*/  LEA R17, R15, UR4, 0x3 ;  /* 0x000000040f117c11 */ /* 0x000fc6000f8e18ff */
[----:B------:R-:W-:Y:S04]  /*38b0*/  LDS.64 R8, [R16] ;  /* 0x0000000010087984 */ /* 0x000fe80000000a00 */
[----:B------:R-:W0:Y:S02]  /*38c0*/  LDS.64 R10, [R17] ;  /* 0x00000000110a7984 */ /* 0x000e240000000a00 */
        /* <DEDUP_REMOVED lines=82> */
[----:B------:R-:W-:-:S04]  /*3df0*/  @!P1 ISETP.GE.OR P0, PT, R22, R37, !P2 ;  /* 0x000000251600920c */ /* 0x000fc80005706670 */
[----:B------:R-:W-:-:S09]  /*3e00*/  FSEL R20, R10, R8, P0 ;  /* 0x000000080a147208 */ /* 0x000fd20000000000 */
[----:B------:R-:W-:-:S05]  /*3e10*/  @P0 IMAD.MOV R44, RZ, RZ, R22 ;  /* 0x000000ffff2c0224 */ /* 0x000fca00078e0216 */
[C---:B------:R-:W-:Y:S01]  /*3e20*/  ISETP.GE.AND P1, PT, R44.reuse, R37, PT ;  /* 0x000000252c00720c */ /* 0x040fe20003f26270 */
[----:B------:R-:W-:Y:S01]  /*3e30*/  VIADD R37, R21, 0x1 ;  /* 0x0000000115257836 */ /* 0x000fe20000000000 */
[----:B------:R-:W-:Y:S01]  /*3e40*/  @!P0 LEA R44, R44, UR4, 0x3 ;  /* 0x000000042c2c8c11 */ /* 0x000fe2000f8e18ff */
[----:B------:R-:W-:Y:S01]  /*3e50*/  @!P0 IMAD.MOV R37, RZ, RZ, R21 ;  /* 0x000000ffff258224 */ /* 0x000fe200078e0215 */
[----:B------:R-:W-:-:S03]  /*3e60*/  FSEL R21, R11, R9, P0 ;  /* 0x000000090b157208 */ /* 0x000fc60000000000 */
[----:B------:R-:W-:Y:S01]  /*3e70*/  @!P0 LDS.64 R8, [R44] ;  /* 0x000000002c088984 */ /* 0x000fe20000000a00 */
[----:B------:R-:W-:-:S05]  /*3e80*/  @P0 LEA R23, R37, UR4, 0x3 ;  /* 0x0000000425170c11 */ /* 0x000fca000f8e18ff */
        /* <DEDUP_REMOVED lines=17> */
[----:B------:R-:W0:Y:S01]  /*3fa0*/  S2R R36, SR_TID.X ;  /* 0x0000000000247919 */ /* 0x000e220000002100 */
[----:B------:R-:W1:Y:S02]  /*3fb0*/  LDCU.U8 UR5, c[0x0][0x380] ;  /* 0x00007000ff0577ac */ /* 0x000e640008000000 */
[----:B-1----:R-:W-:-:S04]  /*3fc0*/  UPRMT UR5, UR5, 0x8880, URZ ;  /* 0x0000888005057896 */ /* 0x002fc800080000ff */
[----:B------:R-:W-:Y:S01]  /*3fd0*/  UISETP.NE.AND UP0, UPT, UR5, URZ, UPT ;  /* 0x000000ff0500728c */ /* 0x000fe2000bf05270 */
[----:B0-----:R-:W-:-:S05]  /*3fe0*/  IMAD.SHL.U32 R35, R36, 0x8, RZ ;  /* 0x0000000824237824 */ /* 0x001fca00078e00ff */
[----:B------:R-:W-:-:S04]  /*3ff0*/  LOP3.LUT R35, R35, 0x1f00, RZ, 0xc0, !PT ;  /* 0x00001f0023237812 */ /* 0x000fc800078ec0ff */
[----:B------:R-:W-:-:S05]  /*4000*/  LOP3.LUT R36, R35, 0x1f, R36, 0xf8, !PT ;  /* 0x0000001f23247812 */ /* 0x000fca00078ef824 */
[C---:B------:R-:W-:Y:S02]  /*4010*/  VIADD R39, R36.reuse, 0xa0 ;  /* 0x000000a024277836 */ /* 0x040fe40000000000 */
[C---:B------:R-:W-:Y:S02]  /*4020*/  VIADD R35, R36.reuse, 0xe0 ;  /* 0x000000e024237836 */ /* 0x040fe40000000000 */
[C---:B------:R-:W-:Y:S02]  /*4030*/  VIADD R38, R36.reuse, 0x60 ;  /* 0x0000006024267836 */ /* 0x040fe40000000000 */
[----:B------:R-:W-:Y:S01]  /*4040*/  VIADD R40, R36, 0x80 ;  /* 0x0000008024287836 */ /* 0x000fe20000000000 */
[----:B------:R-:W-:Y:S06]  /*4050*/  BAR.SYNC.DEFER_BLOCKING 0x0 ;  /* 0x0000000000007b1d */ /* 0x000fec0000010000 */
[----:B------:R-:W-:Y:S05]  /*4060*/  BRA.U !UP0, `(.L_x_61) ;  /* 0x0000000108d87547 */ /* 0x000fea000b800000 */
[----:B------:R-:W-:Y:S01]  /*4070*/  ISETP.NE.AND P0, PT, R0, RZ, PT ;  /* 0x000000ff0000720c */ /* 0x000fe20003f05270 */
[----:B------:R-:W-:Y:S04]  /*4080*/  STS.64 [R27], R8 ;  /* 0x000000081b007388 */ /* 0x000fe80000000a00 */
[----:B------:R-:W-:Y:S04]  /*4090*/  STS.64 [R28+0x8], R10 ;  /* 0x0000080a1c007388 */ /* 0x000fe80000000a00 */
[----:B------:R-:W-:Y:S04]  /*40a0*/  STS.64 [R29+0x10], R12 ;  /* 0x0000100c1d007388 */ /* 0x000fe80000000a00 */
[----:B------:R-:W-:Y:S04]  /*40b0*/  STS.64 [R30+0x18], R14 ;  /* 0x0000180e1e007388 */ /* 0x000fe80000000a00 */
[----:B------:R-:W-:Y:S04]  /*40c0*/  STS.64 [R31+0x20], R16 ;  /* 0x000020101f007388 */ /* 0x000fe80000000a00 */
[----:B------:R-:W-:Y:S04]  /*40d0*/  STS.64 [R32+0x28], R18 ;  /* 0x0000281220007388 */ /* 0x000fe80000000a00 */
[----:B------:R0:W-:Y:S04]  /*40e0*/  STS.64 [R33+0x30], R20 ;  /* 0x0000301421007388 */ /* 0x0001e80000000a00 */
[----:B------:R-:W-:Y:S01]  /*40f0*/  STS.64 [R34+0x38], R22 ;  /* 0x0000381622007388 */ /* 0x000fe20000000a00 */
[----:B------:R-:W-:-:S03]  /*4100*/  NOP ;  /* 0x0000000000007918 */ /* 0x000fc60000000000 */
[----:B------:R-:W-:Y:S01]  /*4110*/  LDS.64 R8, [R3] ;  /* 0x0000000003087984 */ /* 0x000fe20000000a00 */
[----:B0-----:R-:W-:-:S03]  /*4120*/  VIADD R20, R36, 0x20 ;  /* 0x0000002024147836 */ /* 0x001fc60000000000 */
[----:B------:R-:W-:Y:S04]  /*4130*/  LDS.64 R42, [R4+0x100] ;  /* 0x00010000042a7984 */ /* 0x000fe80000000a00 */
        /* <DEDUP_REMOVED lines=8> */
[----:B0-----:R-:W-:-:S05]  /*41c0*/  VIADD R2, R36, 0x40 ;  /* 0x0000004024027836 */ /* 0x001fca0000000000 */
[----:B------:R-:W0:Y:S01]  /*41d0*/  S2R R0, SR_TID.X ;  /* 0x0000000000007919 */ /* 0x000e220000002100 */
[----:B------:R-:W1:Y:S01]  /*41e0*/  S2R R37, SR_CTAID.X ;  /* 0x0000000000257919 */ /* 0x000e620000002500 */
[----:B------:R-:W2:Y:S01]  /*41f0*/  LDS R21, [UR4+0x4200] ;  /* 0x00420004ff157984 */ /* 0x000ea20008000800 */
[----:B------:R-:W3:Y:S01]  /*4200*/  LDCU.64 UR4, c[0x0][0x398] ;  /* 0x00007300ff0477ac */ /* 0x000ee20008000a00 */
[----:B0-----:R-:W-:Y:S02]  /*4210*/  IMAD.SHL.U32 R3, R0, 0x8, RZ ;  /* 0x0000000800037824 */ /* 0x001fe400078e00ff */
[----:B-1----:R-:W-:-:S03]  /*4220*/  IMAD.WIDE.U32 R4, R37, 0x800, RZ ;  /* 0x0000080025047825 */ /* 0x002fc600078e00ff */
[----:B------:R-:W-:Y:S02]  /*4230*/  LOP3.LUT R3, R3, 0x1f00, RZ, 0xc0, !PT ;  /* 0x00001f0003037812 */ /* 0x000fe400078ec0ff */
[--C-:B------:R-:W-:Y:S02]  /*4240*/  LOP3.LUT R4, R4, 0x1f, R0.reuse, 0xf8, !PT ;  /* 0x0000001f04047812 */ /* 0x100fe400078ef800 */
[C---:B------:R-:W-:Y:S02]  /*4250*/  LOP3.LUT R0, R3.reuse, 0x1f, R0, 0xf8, !PT ;  /* 0x0000001f03007812 */ /* 0x040fe400078ef800 */
[----:B------:R-:W-:Y:S02]  /*4260*/  IADD3 R6, P0, PT, R3, R4, RZ ;  /* 0x0000000403067210 */ /* 0x000fe40007f1e0ff */
[----:B------:R-:W-:-:S03]  /*4270*/  LOP3.LUT R0, R0, 0xc0, RZ, 0xfc, !PT ;  /* 0x000000c000007812 */ /* 0x000fc600078efcff */
[----:B------:R-:W-:Y:S01]  /*4280*/  IMAD.X R5, RZ, RZ, R5, P0 ;  /* 0x000000ffff057224 */ /* 0x000fe200000e0605 */
[----:B---3--:R-:W-:-:S04]  /*4290*/  LEA R4, P0, R6, UR4, 0x3 ;  /* 0x0000000406047c11 */ /* 0x008fc8000f8018ff */
[----:B------:R-:W-:Y:S02]  /*42a0*/  LEA.HI.X R5, R6, UR5, R5, 0x3, P0 ;  /* 0x0000000506057c11 */ /* 0x000fe400080f1c05 */
[-C--:B--2---:R-:W-:Y:S02]  /*42b0*/  ISETP.GE.AND P0, PT, R36, R21.reuse, PT ;  /* 0x000000152400720c */ /* 0x084fe40003f06270 */
[-C--:B------:R-:W-:Y:S02]  /*42c0*/  ISETP.GE.AND P1, PT, R20, R21.reuse, PT ;  /* 0x000000151400720c */ /* 0x080fe40003f26270 */
[-C--:B------:R-:W-:Y:S02]  /*42d0*/  ISETP.GE.AND P2, PT, R2, R21.reuse, PT ;  /* 0x000000150200720c */ /* 0x080fe40003f46270 */
[-C--:B------:R-:W-:Y:S02]  /*42e0*/  ISETP.GE.AND P3, PT, R38, R21.reuse, PT ;  /* 0x000000152600720c */ /* 0x080fe40003f66270 */
        /* <DEDUP_REMOVED lines=14> */
.L_x_61:
[----:B------:R-:W-:Y:S01]  /*43d0*/  ISETP.NE.AND P0, PT, R0, RZ, PT ;  /* 0x000000ff0000720c */ /* 0x000fe20003f05270 */
[----:B------:R-:W-:Y:S01]  /*43e0*/  STS.64 [R27], R8 ;  /* 0x000000081b007388 */ /* 0x000fe20000000a00 */
[----:B------:R-:W-:-:S03]  /*43f0*/  IMAD.MOV.U32 R37, RZ, RZ, RZ ;  /* 0x000000ffff257224 */ /* 0x000fc600078e00ff */
[----:B------:R-:W-:Y:S04]  /*4400*/  STS.64 [R28+0x8], R10 ;  /* 0x0000080a1c007388 */ /* 0x000fe80000000a00 */
[----:B------:R-:W-:Y:S04]  /*4410*/  STS.64 [R29+0x10], R12 ;  /* 0x0000100c1d007388 */ /* 0x000fe80000000a00 */
[----:B------:R-:W-:Y:S04]  /*4420*/  STS.64 [R30+0x18], R14 ;  /* 0x0000180e1e007388 */ /* 0x000fe80000000a00 */
[----:B------:R-:W-:Y:S04]  /*4430*/  STS.64 [R31+0x20], R16 ;  /* 0x000020101f007388 */ /* 0x000fe80000000a00 */
[----:B------:R-:W-:Y:S04]  /*4440*/  STS.64 [R32+0x28], R18 ;  /* 0x0000281220007388 */ /* 0x000fe80000000a00 */
[----:B------:R-:W-:Y:S04]  /*4450*/  STS.64 [R33+0x30], R20 ;  /* 0x0000301421007388 */ /* 0x000fe80000000a00 */
[----:B------:R-:W-:Y:S01]  /*4460*/  STS.64 [R34+0x38], R22 ;  /* 0x0000381622007388 */ /* 0x000fe20000000a00 */
[----:B------:R-:W-:-:S03]  /*4470*/  NOP ;  /* 0x0000000000007918 */ /* 0x000fc60000000000 */
[----:B------:R-:W-:Y:S04]  /*4480*/  LDS.64 R8, [R3] ;  /* 0x0000000003087984 */ /* 0x000fe80000000a00 */
        /* <DEDUP_REMOVED lines=15> */
[----:B-1----:R-:W-:-:S03]  /*4580*/  IMAD.WIDE.U32 R20, R41, 0x800, R36 ;  /* 0x0000080029147825 */ /* 0x002fc600078e0024 */
[----:B------:R-:W-:-:S04]  /*4590*/  LOP3.LUT R3, R3, 0x1f00, RZ, 0xc0, !PT ;  /* 0x00001f0003037812 */ /* 0x000fc800078ec0ff */
[----:B------:R-:W-:Y:S01]  /*45a0*/  LOP3.LUT R3, R3, 0x1f, R0, 0xf8, !PT ;  /* 0x0000001f03037812 */ /* 0x000fe200078ef800 */
[----:B------:R-:W-:Y:S01]  /*45b0*/  VIADD R0, R36, 0x20 ;  /* 0x0000002024007836 */ /* 0x000fe20000000000 */
[----:B---3--:R-:W-:-:S04]  /*45c0*/  LEA R4, P0, R20, UR4, 0x3 ;  /* 0x0000000414047c11 */ /* 0x008fc8000f8018ff */
[----:B------:R-:W-:Y:S02]  /*45d0*/  LEA.HI.X R5, R20, UR5, R21, 0x3, P0 ;  /* 0x0000000514057c11 */ /* 0x000fe400080f1c15 */
[-C--:B--2---:R-:W-:Y:S02]  /*45e0*/  ISETP.GE.AND P6, PT, R36, R23.reuse, PT ;  /* 0x000000172400720c */ /* 0x084fe40003fc6270 */
[-C--:B------:R-:W-:Y:S02]  /*45f0*/  ISETP.GE.AND P5, PT, R0, R23.reuse, PT ;  /* 0x000000170000720c */ /* 0x080fe40003fa6270 */
[----:B------:R-:W-:Y:S02]  /*4600*/  LOP3.LUT R0, R3, 0xc0, RZ, 0xfc, !PT ;  /* 0x000000c003007812 */ /* 0x000fe400078efcff */
[-C--:B------:R-:W-:Y:S02]  /*4610*/  ISETP.GE.AND P4, PT, R2, R23.reuse, PT ;  /* 0x000000170200720c */ /* 0x080fe40003f86270 */
[----:B------:R-:W-:-:S02]  /*4620*/  ISETP.GE.AND P3, PT, R38, R23, PT ;  /* 0x000000172600720c */ /* 0x000fc40003f66270 */
[-C--:B------:R-:W-:Y:S02]  /*4630*/  ISETP.GE.AND P2, PT, R40, R23.reuse, PT ;  /* 0x000000172800720c */ /* 0x080fe40003f46270 */
[-C--:B------:R-:W-:Y:S01]  /*4640*/  ISETP.GE.AND P1, PT, R39, R23.reuse, PT ;  /* 0x000000172700720c */ /* 0x080fe20003f26270 */
[----:B------:R0:W-:Y:S01]  /*4650*/  @!P6 STG.E.64 desc[UR6][R4.64], R8 ;  /* 0x000000080400e986 */ /* 0x0001e2000c101b06 */
[-C--:B------:R-:W-:Y:S02]  /*4660*/  ISETP.GE.AND P0, PT, R0, R23.reuse, PT ;  /* 0x000000170000720c */ /* 0x080fe40003f06270 */
[----:B------:R-:W-:Y:S01]  /*4670*/  ISETP.GE.AND P6, PT, R35, R23, PT ;  /* 0x000000172300720c */ /* 0x000fe20003fc6270 */
        /* <DEDUP_REMOVED lines=9> */
.L_x_62:
        /* <DEDUP_REMOVED lines=15> */
.L_x_129:


//--------------------- .text._ZN3cub18CUB_300001_SM_10006detail10merge_sort26DeviceMergeSortMergeKernelINS2_10policy_hubIN6thrust24THRUST_300001_SM_1000_NS6detail15normal_iteratorINS6_10device_ptrIdEEEEE9Policy600ESB_PNS0_8NullTypeESB_SF_j5orderdSE_EEvbT2_T3_T4_PT6_PT7_T5_PSJ_SJ_NS1_7vsmem_tE --------------------------
	.section	.text._ZN3cub18CUB_300001_SM_10006detail10merge_sort26DeviceMergeSortMergeKernelINS2_10policy_hubIN6thrust24THRUST_300001_SM_1000_NS6detail15normal_iteratorINS6_10device_ptrIdEEEEE9Policy600ESB_PNS0_8NullTypeESB_SF_j5orderdSE_EEvbT2_T3_T4_PT6_PT7_T5_PSJ_SJ_NS1_7vsmem_tE,"ax",@progbits
	.align	128
        .global         _ZN3cub18CUB_300001_SM_10006detail10merge_sort26DeviceMergeSortMergeKernelINS2_10policy_hubIN6thrust24THRUST_300001_SM_1000_NS6detail15normal_iteratorINS6_10device_ptrIdEEEEE9Policy600ESB_PNS0_8NullTypeESB_SF_j5orderdSE_EEvbT2_T3_T4_PT6_PT7_T5_PSJ_SJ_NS1_7vsmem_tE
        .type           _ZN3cub18CUB_300001_SM_10006detail10merge_sort26DeviceMergeSortMergeKernelINS2_10policy_hubIN6thrust24THRUST_300001_SM_1000_NS6detail15normal_iteratorINS6_10device_ptrIdEEEEE9Policy600ESB_PNS0_8NullTypeESB_SF_j5orderdSE_EEvbT2_T3_T4_PT6_PT7_T5_PSJ_SJ_NS1_7vsmem_tE,@function
        .size           _ZN3cub18CUB_300001_SM_10006detail10merge_sort26DeviceMergeSortMergeKernelINS2_10policy_hubIN6thrust24THRUST_300001_SM_1000_NS6detail15normal_iteratorINS6_10device_ptrIdEEEEE9Policy600ESB_PNS0_8NullTypeESB_SF_j5orderdSE_EEvbT2_T3_T4_PT6_PT7_T5_PSJ_SJ_NS1_7vsmem_tE,(.L_x_130 - _ZN3cub18CUB_300001_SM_10006detail10merge_sort26DeviceMergeSortMergeKernelINS2_10policy_hubIN6thrust24THRUST_300001_SM_1000_NS6detail15normal_iteratorINS6_10device_ptrIdEEEEE9Policy600ESB_PNS0_8NullTypeESB_SF_j5orderdSE_EEvbT2_T3_T4_PT6_PT7_T5_PSJ_SJ_NS1_7vsmem_tE)
        .other          _ZN3cub18CUB_300001_SM_10006detail10merge_sort26DeviceMergeSortMergeKernelINS2_10policy_hubIN6thrust24THRUST_300001_SM_1000_NS6detail15normal_iteratorINS6_10device_ptrIdEEEEE9Policy600ESB_PNS0_8NullTypeESB_SF_j5orderdSE_EEvbT2_T3_T4_PT6_PT7_T5_PSJ_SJ_NS1_7vsmem_tE,@"STO_CUDA_ENTRY STV_DEFAULT"
_ZN3cub18CUB_300001_SM_10006detail10merge_sort26DeviceMergeSortMergeKernelINS2_10policy_hubIN6thrust24THRUST_300001_SM_1000_NS6detail15normal_iteratorINS6_10device_ptrIdEEEEE9Policy600ESB_PNS0_8NullTypeESB_SF_j5orderdSE_EEvbT2_T3_T4_PT6_PT7_T5_PSJ_SJ_NS1_7vsmem_tE:
.text._ZN3cub18CUB_300001_SM_10006detail10merge_sort26DeviceMergeSortMergeKernelINS2_10policy_hubIN6thrust24THRUST_300001_SM_1000_NS6detail15normal_iteratorINS6_10device_ptrIdEEEEE9Policy600ESB_PNS0_8NullTypeESB_SF_j5orderdSE_EEvbT2_T3_T4_PT6_PT7_T5_PSJ_SJ_NS1_7vsmem_tE:
[----:B------:R-:W-:Y:S08]  /*0000*/  LDC R1, c[0x0][0x37c] ;  /* 0x0000df00ff017b82 */ /* 0x000ff00000000800 */
[----:B------:R-:W0:Y:S01]  /*0010*/  S2UR UR4, SR_CTAID.X ;  /* 0x00000000000479c3 */ /* 0x000e220000002500 */
[----:B------:R-:W1:Y:S01]  /*0020*/  LDCU UR5, c[0x0][0x370] ;  /* 0x00006e00ff0577ac */ /* 0x000e620008000800 */
[----:B------:R-:W2:Y:S01]  /*0030*/  S2R R0, SR_TID.X ;  /* 0x0000000000007919 */ /* 0x000ea20000002100 */
[----:B------:R-:W3:Y:S01]  /*0040*/  LDCU UR9, c[0x0][0x3c0] ;  /* 0x00007800ff0977ac */ /* 0x000ee20008000800 */
[----:B------:R-:W4:Y:S01]  /*0050*/  LDCU.64 UR14, c[0x0][0x358] ;  /* 0x00006b00ff0e77ac */ /* 0x000f220008000a00 */
[----:B-1----:R-:W-:-:S02]  /*0060*/  UIADD3 UR5, UPT, UPT, UR5, -0x1, URZ ;  /* 0xffffffff05057890 */ /* 0x002fc4000fffe0ff */
[----:B---3--:R-:W-:Y:S02]  /*0070*/  USHF.L.U32 UR8, UR9, 0xa, URZ ;  /* 0x0000000a09087899 */ /* 0x008fe400080006ff */
[----:B0-----:R-:W-:-:S09]  /*0080*/  UISETP.GE.U32.AND UP0, UPT, UR4, UR5, UPT ;  /* 0x000000050400728c */ /* 0x001fd2000bf06070 */
[----:B----4-:R-:W-:Y:S05]  /*0090*/  BRA.U UP0, `(.L_x_63) ;  /* 0x0000001d00587547 */ /* 0x010fea000b800000 */
[----:B------:R-:W0:Y:S01]  /*00a0*/  LDCU.64 UR6, c[0x0][0x3b8] ;  /* 0x00007700ff0677ac */ /* 0x000e220008000a00 */
[----:B------:R-:W-:Y:S01]  /*00b0*/  UIADD3 UR12, UPT, UPT, -UR9, URZ, URZ ;  /* 0x000000ff090c7290 */ /* 0x000fe2000fffe1ff */
[----:B------:R-:W1:Y:S01]  /*00c0*/  LDCU UR9, c[0x0][0x398] ;  /* 0x00007300ff0977ac */ /* 0x000e620008000800 */
[----:B------:R-:W-:Y:S01]  /*00d0*/  ULOP3.LUT UR8, UR8, 0xfffff800, URZ, 0xc0, !UPT ;  /* 0xfffff80008087892 */ /* 0x000fe2000f8ec0ff */
[----:B------:R-:W3:Y:S01]  /*00e0*/  LDCU.U8 UR13, c[0x0][0x380] ;  /* 0x00007000ff0d77ac */ /* 0x000ee20008000000 */
[----:B0-----:R-:W-:-:S06]  /*00f0*/  UIMAD.WIDE.U32 UR6, UR4, 0x4, UR6 ;  /* 0x00000004040678a5 */ /* 0x001fcc000f8e0006 */
[----:B------:R-:W-:Y:S02]  /*0100*/  IMAD.U32 R2, RZ, RZ, UR6 ;  /* 0x00000006ff027e24 */ /* 0x000fe4000f8e00ff */
[----:B------:R-:W-:-:S05]  /*0110*/  IMAD.U32 R3, RZ, RZ, UR7 ;  /* 0x00000007ff037e24 */ /* 0x000fca000f8e00ff */
[----:B------:R-:W4:Y:S04]  /*0120*/  LDG.E R5, desc[UR14][R2.64+0x4] ;  /* 0x0000040e02057981 */ /* 0x000f28000c1e1900 */
[----:B------:R0:W5:Y:S01]  /*0130*/  LDG.E R4, desc[UR14][R2.64] ;  /* 0x0000000e02047981 */ /* 0x000162000c1e1900 */
[----:B------:R-:W-:Y:S01]  /*0140*/  ULOP3.LUT UR5, UR4, UR12, URZ, 0xc0, !UPT ;  /* 0x0000000c04057292 */ /* 0x000fe2000f8ec0ff */
[----:B------:R-:W-:Y:S01]  /*0150*/  ACQBULK ;  /* 0x000000000000782e */ /* 0x000fe20000000000 */
[----:B------:R-:W-:Y:S02]  /*0160*/  ULOP3.LUT UR12, UR4, UR12, URZ, 0xfc, !UPT ;  /* 0x0000000c040c7292 */ /* 0x000fe4000f8efcff */
[----:B------:R-:W-:-:S04]  /*0170*/  UIADD3 UR6, UPT, UPT, -UR5, UR4, URZ ;  /* 0x0000000405067290 */ /* 0x000fc8000fffe1ff */
[----:B------:R-:W-:Y:S02]  /*0180*/  USHF.L.U32 UR7, UR6, 0xb, URZ ;  /* 0x0000000b06077899 */ /* 0x000fe400080006ff */
[----:B------:R-:W-:Y:S02]  /*0190*/  USHF.L.U32 UR6, UR5, 0xb, URZ ;  /* 0x0000000b05067899 */ /* 0x000fe400080006ff */
[----:B------:R-:W-:Y:S02]  /*01a0*/  UISETP.NE.AND UP0, UPT, UR7, -0x800, UPT ;  /* 0xfffff8000700788c */ /* 0x000fe4000bf05270 */
[----:B-1----:R-:W-:Y:S02]  /*01b0*/  UIADD3 UR9, UPT, UPT, -UR6, UR9, URZ ;  /* 0x0000000906097290 */ /* 0x002fe4000fffe1ff */
[----:B------:R-:W-:Y:S02]  /*01c0*/  UIADD3 UR11, UPT, UPT, UR7, 0x7ff, URZ ;  /* 0x000007ff070b7890 */ /* 0x000fe4000fffe0ff */
[----:B------:R-:W-:-:S04]  /*01d0*/  UISETP.LT.U32.AND UP1, UPT, UR8, UR9, UPT ;  /* 0x000000090800728c */ /* 0x000fc8000bf21070 */
[----:B------:R-:W-:Y:S02]  /*01e0*/  USEL UR10, UR8, UR9, !UP1 ;  /* 0x00000009080a7287 */ /* 0x000fe4000c800000 */
[----:B------:R-:W-:Y:S02]  /*01f0*/  @UP0 UIADD3 UR11, UPT, UPT, UR7, 0x800, URZ ;  /* 0x00000800070b0890 */ /* 0x000fe4000fffe0ff */
[----:B------:R-:W-:Y:S02]  /*0200*/  UIADD3 UR10, UPT, UPT, -UR8, UR10, URZ ;  /* 0x0000000a080a7290 */ /* 0x000fe4000fffe1ff */
[----:B------:R-:W-:Y:S02]  /*0210*/  UISETP.NE.AND UP0, UPT, UR12, -0x1, UPT ;  /* 0xffffffff0c00788c */ /* 0x000fe4000bf05270 */
[----:B------:R-:W-:Y:S02]  /*0220*/  UISETP.LT.U32.AND UP1, UPT, UR8, UR9, UPT ;  /* 0x000000090800728c */ /* 0x000fe4000bf21070 */
[----:B0-----:R-:W-:Y:S01]  /*0230*/  IMAD.U32 R2, RZ, RZ, UR10 ;  /* 0x0000000aff027e24 */ /* 0x001fe2000f8e00ff */
[----:B---3--:R-:W-:Y:S01]  /*0240*/  UPRMT UR12, UR13, 0x8880, URZ ;  /* 0x000088800d0c7896 */ /* 0x008fe200080000ff */
[----:B----4-:R-:W-:Y:S01]  /*0250*/  R2UR UR5, R5 ;  /* 0x00000000050572ca */ /* 0x010fe200000e0000 */
[----:B-----5:R-:W-:-:S04]  /*0260*/  VIADD R3, R4, -UR6 ;  /* 0x8000000604037c36 */ /* 0x020fc80008000000 */
[----:B------:R-:W-:-:S08]  /*0270*/  IMAD.MOV R5, RZ, RZ, -R3 ;  /* 0x000000ffff057224 */ /* 0x000fd000078e0a03 */
[----:B------:R-:W-:Y:S01]  /*0280*/  UIADD3 UR5, UPT, UPT, UR5, -UR6, URZ ;  /* 0x8000000605057290 */ /* 0x000fe2000fffe0ff */
[----:B------:R-:W-:-:S03]  /*0290*/  VIADDMNMX.U32 R2, R5, UR7, R2, PT ;  /* 0x0000000705027c46 */ /* 0x000fc6000b800002 */
[----:B------:R-:W-:Y:S01]  /*02a0*/  UIADD3 UR11, UPT, UPT, -UR5, UR11, URZ ;  /* 0x0000000b050b7290 */ /* 0x000fe2000fffe1ff */
[----:B------:R-:W-:Y:S01]  /*02b0*/  R2UR UR7, R2 ;  /* 0x00000000020772ca */ /* 0x000fe200000e0000 */
[----:B------:R-:W-:Y:S02]  /*02c0*/  @!UP0 USEL UR5, UR8, UR9, UP1 ;  /* 0x0000000908058287 */ /* 0x000fe40008800000 */
[----:B------:R-:W-:Y:S02]  /*02d0*/  USEL UR11, UR8, UR11, !UP0 ;  /* 0x0000000b080b7287 */ /* 0x000fe4000c000000 */
[----:B------:R-:W-:Y:S02]  /*02e0*/  UISETP.NE.AND UP0, UPT, UR12, URZ, UPT ;  /* 0x000000ff0c00728c */ /* 0x000fe4000bf05270 */
[----:B------:R-:W-:Y:S01]  /*02f0*/  UISETP.LT.U32.AND UP2, UPT, UR10, UR11, UPT ;  /* 0x0000000b0a00728c */ /* 0x000fe2000bf41070 */
[----:B------:R-:W-:-:S03]  /*0300*/  IADD3 R19, PT, PT, -R3, UR5, RZ ;  /* 0x0000000503137c10 */ /* 0x000fc6000fffe1ff */
[----:B------:R-:W-:-:S03]  /*0310*/  USEL UR10, UR10, UR11, UP2 ;  /* 0x0000000b0a0a7287 */ /* 0x000fc60009000000 */
[----:B------:R-:W-:Y:S09]  /*0320*/  BRA.U !UP0, `(.L_x_64) ;  /* 0x0000000108b07547 */ /* 0x000ff2000b800000 */
[----:B------:R-:W0:Y:S01]  /*0330*/  LDCU.64 UR12, c[0x0][0x388] ;  /* 0x00007100ff0c77ac */ /* 0x000e220008000a00 */
[C---:B--2---:R-:W-:Y:S02]  /*0340*/  IADD3 R3, P0, P1, R0.reuse, UR6, R3 ;  /* 0x0000000600037c10 */ /* 0x044fe4000f91e003 */
[----:B------:R-:W-:Y:S02]  /*0350*/  ISETP.GE.AND P6, PT, R0, R19, PT ;  /* 0x000000130000720c */ /* 0x000fe40003fc6270 */
[----:B------:R-:W-:Y:S02]  /*0360*/  IADD3.X R2, PT, PT, RZ, RZ, RZ, P0, P1 ;  /* 0x000000ffff027210 */ /* 0x000fe400007e24ff */
[----:B0-----:R-:W-:-:S04]  /*0370*/  LEA R4, P0, R3, UR12, 0x3 ;  /* 0x0000000c03047c11 */ /* 0x001fc8000f8018ff */
[----:B------:R-:W-:-:S05]  /*0380*/  LEA.HI.X R5, R3, UR13, R2, 0x3, P0 ;  /* 0x0000000d03057c11 */ /* 0x000fca00080f1c02 */
[----:B------:R0:W5:Y:S01]  /*0390*/  @!P6 LDG.E.64 R2, desc[UR14][R4.64] ;  /* 0x0000000e0402e981 */ /* 0x000162000c1e1b00 */
[----:B------:R-:W-:Y:S01]  /*03a0*/  UIADD3 UR6, UP1, UP2, UR7, UR6, UR8 ;  /* 0x0000000607067290 */ /* 0x000fe2000fa3e008 */
[C---:B------:R-:W-:Y:S02]  /*03b0*/  IMAD.IADD R6, R0.reuse, 0x1, -R19 ;  /* 0x0000000100067824 */ /* 0x040fe400078e0a13 */
[C---:B------:R-:W-:Y:S01]  /*03c0*/  VIADD R8, R0.reuse, 0x100 ;  /* 0x0000010000087836 */ /* 0x040fe20000000000 */
[----:B------:R-:W-:Y:S01]  /*03d0*/  UIADD3.X UR5, UPT, UPT, URZ, URZ, URZ, UP1, UP2 ;  /* 0x000000ffff057290 */ /* 0x000fe20008fe44ff */
[----:B------:R-:W-:Y:S01]  /*03e0*/  VIADD R10, R0, 0x200 ;  /* 0x00000200000a7836 */ /* 0x000fe20000000000 */
[----:B------:R-:W-:Y:S02]  /*03f0*/  IADD3 R7, P0, PT, R6, UR6, RZ ;  /* 0x0000000606077c10 */ /* 0x000fe4000ff1e0ff */
[-C--:B------:R-:W-:Y:S01]  /*0400*/  ISETP.GE.AND P5, PT, R8, R19.reuse, PT ;  /* 0x000000130800720c */ /* 0x080fe20003fa6270 */
[----:B------:R-:W-:Y:S01]  /*0410*/  VIADD R8, R0, 0x300 ;  /* 0x0000030000087836 */ /* 0x000fe20000000000 */
[----:B------:R-:W-:-:S02]  /*0420*/  ISETP.GE.AND P4, PT, R10, R19, PT ;  /* 0x000000130a00720c */ /* 0x000fc40003f86270 */
[----:B------:R-:W-:Y:S02]  /*0430*/  LEA.HI.X.SX32 R10, R6, UR5, 0x1, P0 ;  /* 0x00000005060a7c11 */ /* 0x000fe400080f0eff */
[C---:B------:R-:W-:Y:S02]  /*0440*/  LEA R14, P0, R7.reuse, UR12, 0x3 ;  /* 0x0000000c070e7c11 */ /* 0x040fe4000f8018ff */
[----:B------:R-:W-:Y:S02]  /*0450*/  LOP3.LUT R6, R0, 0x400, RZ, 0xfc, !PT ;  /* 0x0000040000067812 */ /* 0x000fe400078efcff */
[-C--:B------:R-:W-:Y:S01]  /*0460*/  ISETP.GE.AND P3, PT, R8, R19.reuse, PT ;  /* 0x000000130800720c */ /* 0x080fe20003f66270 */
[C---:B------:R-:W-:Y:S01]  /*0470*/  VIADD R8, R0.reuse, 0x500 ;  /* 0x0000050000087836 */ /* 0x040fe20000000000 */
[----:B------:R-:W-:Y:S01]  /*0480*/  LEA.HI.X R15, R7, UR13, R10, 0x3, P0 ;  /* 0x0000000d070f7c11 */ /* 0x000fe200080f1c0a */
[----:B------:R-:W-:Y:S01]  /*0490*/  VIADD R10, R0, 0x600 ;  /* 0x00000600000a7836 */ /* 0x000fe20000000000 */
[-C--:B------:R-:W-:Y:S01]  /*04a0*/  ISETP.GE.AND P2, PT, R6, R19.reuse, PT ;  /* 0x000000130600720c */ /* 0x080fe20003f46270 */
[----:B------:R-:W-:Y:S01]  /*04b0*/  VIADD R6, R0, 0x700 ;  /* 0x0000070000067836 */ /* 0x000fe20000000000 */
[-C--:B------:R-:W-:Y:S01]  /*04c0*/  ISETP.GE.AND P1, PT, R8, R19.reuse, PT ;  /* 0x000000130800720c */ /* 0x080fe20003f26270 */
[----:B------:R0:W5:Y:S01]  /*04d0*/  @P5 LDG.E.64 R20, desc[UR14][R14.64+0x800] ;  /* 0x0008000e0e145981 */ /* 0x000162000c1e1b00 */
[----:B------:R-:W-:-:S05]  /*04e0*/  ISETP.GE.AND P0, PT, R10, R19, PT ;  /* 0x000000130a00720c */ /* 0x000fca0003f06270 */
[----:B------:R0:W5:Y:S04]  /*04f0*/  @P3 LDG.E.64 R8, desc[UR14][R14.64+0x1800] ;  /* 0x0018000e0e083981 */ /* 0x000168000c1e1b00 */
[----:B------:R0:W5:Y:S04]  /*0500*/  @P2 LDG.E.64 R10, desc[UR14][R14.64+0x2000] ;  /* 0x0020000e0e0a2981 */ /* 0x000168000c1e1b00 */
[----:B------:R0:W5:Y:S04]  /*0510*/  @P1 LDG.E.64 R12, desc[UR14][R14.64+0x2800] ;  /* 0x0028000e0e0c1981 */ /* 0x000168000c1e1b00 */
[----:B------:R0:W5:Y:S04]  /*0520*/  @P0 LDG.E.64 R22, desc[UR14][R14.64+0x3000] ;  /* 0x0030000e0e160981 */ /* 0x000168000c1e1b00 */
[----:B------:R0:W5:Y:S01]  /*0530*/  @P6 LDG.E.64 R2, desc[UR14][R14.64] ;  /* 0x0000000e0e026981 */ /* 0x000162000c1e1b00 */
[----:B------:R-:W-:-:S03]  /*0540*/  ISETP.GE.AND P6, PT, R6, R19, PT ;  /* 0x000000130600720c */ /* 0x000fc60003fc6270 */
        /* <DEDUP_REMOVED lines=10> */
.L_x_64:
[----:B------:R-:W-:Y:S01]  /*05f0*/  IADD3 R4, P2, PT, R3, UR6, RZ ;  /* 0x0000000603047c10 */ /* 0x000fe2000ff5e0ff */
[----:B------:R-:W-:Y:S01]  /*0600*/  UIADD3 UR6, UP1, UP2, UR7, UR6, UR8 ;  /* 0x0000000607067290 */ /* 0x000fe2000fa3e008 */
[C-C-:B--2---:R-:W-:Y:S01]  /*0610*/  IMAD.IADD R15, R0.reuse, 0x1, -R19.reuse ;  /* 0x00000001000f7824 */ /* 0x144fe200078e0a13 */
[C---:B------:R-:W-:Y:S01]  /*0620*/  ISETP.GE.AND P0, PT, R0.reuse, R19, PT ;  /* 0x000000130000720c */ /* 0x040fe20003f06270 */
[C---:B------:R-:W-:Y:S01]  /*0630*/  VIADD R10, R0.reuse, 0x100 ;  /* 0x00000100000a7836 */ /* 0x040fe20000000000 */
[----:B------:R-:W-:Y:S01]  /*0640*/  UIADD3.X UR5, UPT, UPT, URZ, URZ, URZ, UP1, UP2 ;  /* 0x000000ffff057290 */ /* 0x000fe20008fe44ff */
[C---:B------:R-:W-:Y:S01]  /*0650*/  VIADD R14, R0.reuse, 0x200 ;  /* 0x00000200000e7836 */ /* 0x040fe20000000000 */
[----:B------:R-:W-:Y:S01]  /*0660*/  SEL R3, R0, R15, !P0 ;  /* 0x0000000f00037207 */ /* 0x000fe20004000000 */
[--C-:B------:R-:W-:Y:S01]  /*0670*/  IMAD.IADD R5, R10, 0x1, -R19.reuse ;  /* 0x000000010a057824 */ /* 0x100fe200078e0a13 */
[----:B------:R-:W-:Y:S01]  /*0680*/  SEL R2, R4, UR6, !P0 ;  /* 0x0000000604027c07 */ /* 0x000fe2000c000000 */
[----:B------:R-:W-:Y:S01]  /*0690*/  VIADD R18, R0, 0x300 ;  /* 0x0000030000127836 */ /* 0x000fe20000000000 */
[----:B------:R-:W-:Y:S01]  /*06a0*/  ISETP.GE.AND P3, PT, R10, R19, PT ;  /* 0x000000130a00720c */ /* 0x000fe20003f66270 */
[--C-:B------:R-:W-:Y:S01]  /*06b0*/  IMAD.IADD R6, R14, 0x1, -R19.reuse ;  /* 0x000000010e067824 */ /* 0x100fe200078e0a13 */
[----:B------:R-:W-:Y:S01]  /*06c0*/  IADD3 R3, P1, PT, R3, R2, RZ ;  /* 0x0000000203037210 */ /* 0x000fe20007f3e0ff */
[----:B------:R-:W-:Y:S01]  /*06d0*/  IMAD.X R2, RZ, RZ, RZ, P2 ;  /* 0x000000ffff027224 */ /* 0x000fe200010e06ff */
[----:B------:R-:W-:Y:S01]  /*06e0*/  SEL R10, R10, R5, !P3 ;  /* 0x000000050a0a7207 */ /* 0x000fe20005800000 */
[----:B------:R-:W-:Y:S01]  /*06f0*/  IMAD.IADD R12, R18, 0x1, -R19 ;  /* 0x00000001120c7824 */ /* 0x000fe200078e0a13 */
[----:B------:R-:W-:Y:S01]  /*0700*/  ISETP.GE.AND P4, PT, R14, R19, PT ;  /* 0x000000130e00720c */ /* 0x000fe20003f86270 */
[----:B------:R-:W-:Y:S01]  /*0710*/  VIADD R22, R0, 0x600 ;  /* 0x0000060000167836 */ /* 0x000fe20000000000 */
[----:B------:R-:W-:Y:S01]  /*0720*/  SEL R9, R4, UR6, !P3 ;  /* 0x0000000604097c07 */ /* 0x000fe2000d800000 */
[----:B------:R-:W0:Y:S01]  /*0730*/  LDCU.64 UR8, c[0x0][0x3a0] ;  /* 0x00007400ff0877ac */ /* 0x000e220008000a00 */
[----:B------:R-:W-:-:S02]  /*0740*/  SHF.R.S32.HI R5, RZ, 0x1f, R5 ;  /* 0x0000001fff057819 */ /* 0x000fc40000011405 */
[----:B------:R-:W-:Y:S02]  /*0750*/  LOP3.LUT R20, R0, 0x400, RZ, 0xfc, !PT ;  /* 0x0000040000147812 */ /* 0x000fe400078efcff */
[----:B------:R-:W-:Y:S02]  /*0760*/  ISETP.GE.AND P2, PT, R18, R19, PT ;  /* 0x000000131200720c */ /* 0x000fe40003f46270 */
[----:B------:R-:W-:Y:S01]  /*0770*/  SEL R14, R14, R6, !P4 ;  /* 0x000000060e0e7207 */ /* 0x000fe20006000000 */
[----:B------:R-:W-:Y:S01]  /*0780*/  IMAD.IADD R8, R20, 0x1, -R19 ;  /* 0x0000000114087824 */ /* 0x000fe200078e0a13 */
[----:B------:R-:W-:Y:S02]  /*0790*/  SEL R7, R4, UR6, !P4 ;  /* 0x0000000604077c07 */ /* 0x000fe4000e000000 */
[----:B------:R-:W-:Y:S02]  /*07a0*/  IADD3 R10, P5, PT, R10, R9, RZ ;  /* 0x000000090a0a7210 */ /* 0x000fe40007fbe0ff */
[----:B------:R-:W-:-:S02]  /*07b0*/  SEL R16, R2, UR5, !P3 ;  /* 0x0000000502107c07 */ /* 0x000fc4000d800000 */
[----:B------:R-:W-:Y:S02]  /*07c0*/  SEL R5, R5, RZ, P3 ;  /* 0x000000ff05057207 */ /* 0x000fe40001800000 */
[----:B------:R-:W-:Y:S02]  /*07d0*/  SHF.R.S32.HI R6, RZ, 0x1f, R6 ;  /* 0x0000001fff067819 */ /* 0x000fe40000011406 */
[----:B------:R-:W-:Y:S01]  /*07e0*/  SEL R9, R18, R12, !P2 ;  /* 0x0000000c12097207 */ /* 0x000fe20005000000 */
[----:B------:R-:W-:Y:S01]  /*07f0*/  IMAD.X R5, R5, 0x1, R16, P5 ;  /* 0x0000000105057824 */ /* 0x000fe200028e0610 */
[----:B------:R-:W-:Y:S02]  /*0800*/  ISETP.GE.AND P3, PT, R20, R19, PT ;  /* 0x000000131400720c */ /* 0x000fe40003f66270 */
[----:B------:R-:W-:Y:S02]  /*0810*/  SEL R18, R4, UR6, !P2 ;  /* 0x0000000604127c07 */ /* 0x000fe4000d000000 */
[----:B------:R-:W-:-:S02]  /*0820*/  IADD3 R14, P6, PT, R14, R7, RZ ;  /* 0x000000070e0e7210 */ /* 0x000fc40007fde0ff */
[----:B------:R-:W-:Y:S02]  /*0830*/  SEL R7, R2, UR5, !P4 ;  /* 0x0000000502077c07 */ /* 0x000fe4000e000000 */
[----:B------:R-:W-:Y:S02]  /*0840*/  SEL R6, R6, RZ, P4 ;  /* 0x000000ff06067207 */ /* 0x000fe40002000000 */
[----:B------:R-:W-:Y:S01]  /*0850*/  SEL R11, R20, R8, !P3 ;  /* 0x00000008140b7207 */ /* 0x000fe20005800000 */
[----:B------:R-:W-:Y:S01]  /*0860*/  VIADD R20, R0, 0x700 ;  /* 0x0000070000147836 */ /* 0x000fe20000000000 */
[----:B------:R-:W-:Y:S01]  /*0870*/  SEL R16, R4, UR6, !P3 ;  /* 0x0000000604107c07 */ /* 0x000fe2000d800000 */
[----:B------:R-:W-:Y:S01]  /*0880*/  IMAD.X R7, R6, 0x1, R7, P6 ;  /* 0x0000000106077824 */ /* 0x000fe200030e0607 */
[----:B------:R-:W-:Y:S01]  /*0890*/  IADD3 R9, P4, PT, R9, R18, RZ ;  /* 0x0000001209097210 */ /* 0x000fe20007f9e0ff */
[----:B------:R-:W-:Y:S01]  /*08a0*/  VIADD R18, R0, 0x500 ;  /* 0x0000050000127836 */ /* 0x000fe20000000000 */
[----:B------:R-:W-:Y:S01]  /*08b0*/  SHF.R.S32.HI R12, RZ, 0x1f, R12 ;  /* 0x0000001fff0c7819 */ /* 0x000fe2000001140c */
[--C-:B------:R-:W-:Y:S01]  /*08c0*/  IMAD.IADD R6, R22, 0x1, -R19.reuse ;  /* 0x0000000116067824 */ /* 0x100fe200078e0a13 */
[----:B------:R-:W-:Y:S01]  /*08d0*/  IADD3 R11, P5, PT, R11, R16, RZ ;  /* 0x000000100b0b7210 */ /* 0x000fe20007fbe0ff */
[C---:B------:R-:W-:Y:S01]  /*08e0*/  IMAD.IADD R16, R18.reuse, 0x1, -R19 ;  /* 0x0000000112107824 */ /* 0x040fe200078e0a13 */
[----:B------:R-:W-:-:S02]  /*08f0*/  ISETP.GE.AND P6, PT, R18, R19, PT ;  /* 0x000000131200720c */ /* 0x000fc40003fc6270 */
[----:B------:R-:W-:Y:S02]  /*0900*/  SEL R17, R2, UR5, !P2 ;  /* 0x0000000502117c07 */ /* 0x000fe4000d000000 */
[----:B------:R-:W-:Y:S02]  /*0910*/  SEL R12, R12, RZ, P2 ;  /* 0x000000ff0c0c7207 */ /* 0x000fe40001000000 */
[----:B------:R-:W-:Y:S02]  /*0920*/  ISETP.GE.AND P2, PT, R22, R19, PT ;  /* 0x000000131600720c */ /* 0x000fe40003f46270 */
[----:B------:R-:W-:Y:S01]  /*0930*/  SEL R13, R18, R16, !P6 ;  /* 0x00000010120d7207 */ /* 0x000fe20007000000 */
[----:B------:R-:W-:Y:S01]  /*0940*/  IMAD.X R12, R12, 0x1, R17, P4 ;  /* 0x000000010c0c7824 */ /* 0x000fe200020e0611 */
[----:B------:R-:W-:Y:S02]  /*0950*/  SEL R18, R4, UR6, !P6 ;  /* 0x0000000604127c07 */ /* 0x000fe4000f000000 */
[----:B------:R-:W-:-:S02]  /*0960*/  SHF.R.S32.HI R21, RZ, 0x1f, R8 ;  /* 0x0000001fff157819 */ /* 0x000fc40000011408 */
[----:B------:R-:W-:Y:S02]  /*0970*/  SEL R8, R22, R6, !P2 ;  /* 0x0000000616087207 */ /* 0x000fe40005000000 */
[----:B------:R-:W-:Y:S02]  /*0980*/  SEL R17, R4, UR6, !P2 ;  /* 0x0000000604117c07 */ /* 0x000fe4000d000000 */
[----:B------:R-:W-:Y:S02]  /*0990*/  SHF.R.S32.HI R22, RZ, 0x1f, R15 ;  /* 0x0000001fff167819 */ /* 0x000fe4000001140f */
[----:B------:R-:W-:Y:S02]  /*09a0*/  IADD3 R13, P4, PT, R13, R18, RZ ;  /* 0x000000120d0d7210 */ /* 0x000fe40007f9e0ff */
[----:B------:R-:W-:Y:S02]  /*09b0*/  SEL R18, R2, UR5, !P3 ;  /* 0x0000000502127c07 */ /* 0x000fe4000d800000 */
[----:B------:R-:W-:-:S02]  /*09c0*/  SEL R21, R21, RZ, P3 ;  /* 0x000000ff15157207 */ /* 0x000fc40001800000 */
[----:B------:R-:W-:Y:S01]  /*09d0*/  IADD3 R15, P3, PT, R8, R17, RZ ;  /* 0x00000011080f7210 */ /* 0x000fe20007f7e0ff */
[----:B------:R-:W-:Y:S01]  /*09e0*/  IMAD.IADD R8, R20, 0x1, -R19 ;  /* 0x0000000114087824 */ /* 0x000fe200078e0a13 */
[----:B------:R-:W-:Y:S01]  /*09f0*/  SEL R22, R22, RZ, P0 ;  /* 0x000000ff16167207 */ /* 0x000fe20000000000 */
[----:B------:R-:W-:Y:S01]  /*0a00*/  IMAD.X R18, R21, 0x1, R18, P5 ;  /* 0x0000000115127824 */ /* 0x000fe200028e0612 */
[----:B------:R-:W-:Y:S02]  /*0a10*/  SEL R25, R2, UR5, !P0 ;  /* 0x0000000502197c07 */ /* 0x000fe4000c000000 */
[C---:B------:R-:W-:Y:S02]  /*0a20*/  ISETP.GE.AND P0, PT, R20.reuse, R19, PT ;  /* 0x000000131400720c */ /* 0x040fe40003f06270 */
[----:B------:R-:W-:Y:S02]  /*0a30*/  SHF.R.S32.HI R6, RZ, 0x1f, R6 ;  /* 0x0000001fff067819 */ /* 0x000fe40000011406 */
[----:B------:R-:W-:-:S02]  /*0a40*/  SEL R17, R20, R8, !P0 ;  /* 0x0000000814117207 */ /* 0x000fc40004000000 */
[----:B------:R-:W-:Y:S02]  /*0a50*/  SEL R4, R4, UR6, !P0 ;  /* 0x0000000604047c07 */ /* 0x000fe4000c000000 */
[----:B------:R-:W-:Y:S02]  /*0a60*/  SHF.R.S32.HI R8, RZ, 0x1f, R8 ;  /* 0x0000001fff087819 */ /* 0x000fe40000011408 */
[----:B------:R-:W-:Y:S01]  /*0a70*/  SHF.R.S32.HI R23, RZ, 0x1f, R16 ;  /* 0x0000001fff177819 */ /* 0x000fe20000011410 */
[----:B------:R-:W-:Y:S01]  /*0a80*/  IMAD.X R16, R22, 0x1, R25, P1 ;  /* 0x0000000116107824 */ /* 0x000fe200008e0619 */
[----:B------:R-:W-:Y:S02]  /*0a90*/  IADD3 R17, P1, PT, R17, R4, RZ ;  /* 0x0000000411117210 */ /* 0x000fe40007f3e0ff */
[C---:B------:R-:W-:Y:S02]  /*0aa0*/  SEL R27, R2.reuse, UR5, !P2 ;  /* 0x00000005021b7c07 */ /* 0x040fe4000d000000 */
[----:B------:R-:W-:-:S02]  /*0ab0*/  SEL R25, R2, UR5, !P0 ;  /* 0x0000000502197c07 */ /* 0x000fc4000c000000 */
[----:B------:R-:W-:Y:S02]  /*0ac0*/  SEL R6, R6, RZ, P2 ;  /* 0x000000ff06067207 */ /* 0x000fe40001000000 */
[----:B------:R-:W-:Y:S02]  /*0ad0*/  SEL R8, R8, RZ, P0 ;  /* 0x000000ff08087207 */ /* 0x000fe40000000000 */
[----:B------:R-:W-:Y:S01]  /*0ae0*/  SEL R20, R2, UR5, !P6 ;  /* 0x0000000502147c07 */ /* 0x000fe2000f000000 */
[----:B------:R-:W-:Y:S01]  /*0af0*/  IMAD.X R22, R6, 0x1, R27, P3 ;  /* 0x0000000106167824 */ /* 0x000fe200018e061b */
[----:B------:R-:W-:Y:S01]  /*0b00*/  SEL R23, R23, RZ, P6 ;  /* 0x000000ff17177207 */ /* 0x000fe20003000000 */
[----:B------:R-:W-:Y:S01]  /*0b10*/  IMAD.X R24, R8, 0x1, R25, P1 ;  /* 0x0000000108187824 */ /* 0x000fe200008e0619 */
[----:B0-----:R-:W-:Y:S02]  /*0b20*/  LEA R2, P0, R3, UR8, 0x3 ;  /* 0x0000000803027c11 */ /* 0x001fe4000f8018ff */
        /* <DEDUP_REMOVED lines=16> */
[----:B------:R-:W-:Y:S02]  /*0c30*/  LEA.HI.X R13, R13, UR9, R20, 0x3, P1 ;  /* 0x000000090d0d7c11 */ /* 0x000fe400088f1c14 */
[----:B------:R-:W-:Y:S01]  /*0c40*/  LEA.HI.X R17, R17, UR9, R24, 0x3, P3 ;  /* 0x0000000911117c11 */ /* 0x000fe200098f1c18 */
[----:B------:R1:W5:Y:S01]  /*0c50*/  LDG.E.64 R20, desc[UR14][R4.64] ;  /* 0x0000000e04147981 */ /* 0x000362000c1e1b00 */
[----:B------:R-:W-:-:S03]  /*0c60*/  LEA.HI.X R15, R15, UR9, R22, 0x3, P2 ;  /* 0x000000090f0f7c11 */ /* 0x000fc600090f1c16 */
[----:B------:R-:W5:Y:S04]  /*0c70*/  LDG.E.64 R10, desc[UR14][R10.64] ;  /* 0x0000000e0a0a7981 */ /* 0x000f68000c1e1b00 */
[----:B------:R-:W5:Y:S04]  /*0c80*/  LDG.E.64 R12, desc[UR14][R12.64] ;  /* 0x0000000e0c0c7981 */ /* 0x000f68000c1e1b00 */
[----:B------:R1:W5:Y:S04]  /*0c90*/  LDG.E.64 R22, desc[UR14][R14.64] ;  /* 0x0000000e0e167981 */ /* 0x000368000c1e1b00 */
[----:B------:R-:W5:Y:S02]  /*0ca0*/  LDG.E.64 R16, desc[UR14][R16.64] ;  /* 0x0000000e10107981 */ /* 0x000f64000c1e1b00 */
.L_x_65:
[----:B------:R-:W2:Y:S01]  /*0cb0*/  S2UR UR6, SR_CgaCtaId ;  /* 0x00000000000679c3 */ /* 0x000ea20000008800 */
[----:B------:R-:W-:Y:S01]  /*0cc0*/  UMOV UR5, 0x400 ;  /* 0x0000040000057882 */ /* 0x000fe20000000000 */
[----:B01----:R-:W-:Y:S01]  /*0cd0*/  IMAD.SHL.U32 R5, R0, 0x8, RZ ;  /* 0x0000000800057824 */ /* 0x003fe200078e00ff */
[----:B------:R-:W-:Y:S02]  /*0ce0*/  UIADD3 UR10, UPT, UPT, -UR7, UR10, URZ ;  /* 0x0000000a070a7290 */ /* 0x000fe4000fffe1ff */
[----:B--2---:R-:W-:-:S09]  /*0cf0*/  ULEA UR5, UR6, UR5, 0x18 ;  /* 0x0000000506057291 */ /* 0x004fd2000f8ec0ff */
[----:B-----5:R-:W-:Y:S04]  /*0d00*/  STS.64 [R5+UR5], R2 ;  /* 0x0000000205007988 */ /* 0x020fe80008000a05 */
[----:B------:R-:W-:Y:S04]  /*0d10*/  STS.64 [R5+UR5+0x800], R20 ;  /* 0x0008001405007988 */ /* 0x000fe80008000a05 */
[----:B------:R-:W-:Y:S04]  /*0d20*/  STS.64 [R5+UR5+0x1000], R6 ;  /* 0x0010000605007988 */ /* 0x000fe80008000a05 */
[----:B------:R-:W-:Y:S04]  /*0d30*/  STS.64 [R5+UR5+0x1800], R8 ;  /* 0x0018000805007988 */ /* 0x000fe80008000a05 */
[----:B------:R-:W-:Y:S04]  /*0d40*/  STS.64 [R5+UR5+0x2000], R10 ;  /* 0x0020000a05007988 */ /* 0x000fe80008000a05 */
[----:B------:R0:W-:Y:S04]  /*0d50*/  STS.64 [R5+UR5+0x2800], R12 ;  /* 0x0028000c05007988 */ /* 0x0001e80008000a05 */
[----:B------:R1:W-:Y:S04]  /*0d60*/  STS.64 [R5+UR5+0x3000], R22 ;  /* 0x0030001605007988 */ /* 0x0003e80008000a05 */
[----:B------:R1:W-:Y:S01]  /*0d70*/  STS.64 [R5+UR5+0x3800], R16 ;  /* 0x0038001005007988 */ /* 0x0003e20008000a05 */
[----:B------:R-:W-:Y:S01]  /*0d80*/  BAR.SYNC.DEFER_BLOCKING 0x0 ;  /* 0x0000000000007b1d */ /* 0x000fe20000010000 */
[----:B------:R-:W-:-:S07]  /*0d90*/  VIADD R4, R19, UR10 ;  /* 0x0000000a13047c36 */ /* 0x000fce0008000000 */
[----:B------:R-:W-:Y:S01]  /*0da0*/  PREEXIT ;  /* 0x000000000000782d */ /* 0x000fe20000000000 */
[----:B------:R-:W-:Y:S01]  /*0db0*/  BSSY.RECONVERGENT B0, `(.L_x_66) ;  /* 0x0000018000007945 */ /* 0x000fe20003800200 */
[----:B0-----:R-:W-:-:S04]  /*0dc0*/  VIMNMX R12, PT, PT, R5, R4, PT ;  /* 0x00000004050c7248 */ /* 0x001fc80003fe0100 */
[C---:B------:R-:W-:Y:S01]  /*0dd0*/  ISETP.GE.AND P0, PT, R12.reuse, UR10, PT ;  /* 0x0000000a0c007c0c */ /* 0x040fe2000bf06270 */
[----:B------:R-:W-:Y:S01]  /*0de0*/  VIADD R6, R12, -UR10 ;  /* 0x8000000a0c067c36 */ /* 0x000fe20008000000 */
[----:B------:R-:W-:-:S04]  /*0df0*/  VIMNMX R3, PT, PT, R19, R12, PT ;  /* 0x0000000c13037248 */ /* 0x000fc80003fe0100 */
[----:B------:R-:W-:-:S04]  /*0e00*/  SEL R6, R6, RZ, P0 ;  /* 0x000000ff06067207 */ /* 0x000fc80000000000 */
[----:B------:R-:W-:-:S13]  /*0e10*/  ISETP.GE.AND P0, PT, R6, R3, PT ;  /* 0x000000030600720c */ /* 0x000fda0003f06270 */
[----:B-1----:R-:W-:Y:S05]  /*0e20*/  @P0 BRA `(.L_x_67) ;  /* 0x0000000000400947 */ /* 0x002fea0003800000 */
[----:B------:R-:W-:Y:S02]  /*0e30*/  IMAD.MOV.U32 R7, RZ, RZ, R3 ;  /* 0x000000ffff077224 */ /* 0x000fe400078e0003 */
[----:B------:R-:W-:-:S07]  /*0e40*/  IMAD.IADD R11, R19, 0x1, R12 ;  /* 0x00000001130b7824 */ /* 0x000fce00078e020c */
.L_x_68:
[----:B------:R-:W-:-:S05]  /*0e50*/  IMAD.IADD R2, R7, 0x1, -R6 ;  /* 0x0000000107027824 */ /* 0x000fca00078e0a06 */
[----:B------:R-:W-:-:S04]  /*0e60*/  LEA.HI R3, R2, R2, RZ, 0x1 ;  /* 0x0000000202037211 */ /* 0x000fc800078f08ff */
[----:B------:R-:W-:-:S04]  /*0e70*/  LEA.HI.SX32 R10, R3, R6, 0x1f ;  /* 0x00000006030a7211 */ /* 0x000fc800078ffaff */
[----:B------:R-:W-:-:S05]  /*0e80*/  LOP3.LUT R2, RZ, R10, RZ, 0x33, !PT ;  /* 0x0000000aff027212 */ /* 0x000fca00078e33ff */
        /* <DEDUP_REMOVED lines=10> */
.L_x_67:
[----:B------:R-:W-:Y:S05]  /*0f30*/  BSYNC.RECONVERGENT B0 ;  /* 0x0000000000007941 */ /* 0x000fea0003800200 */
.L_x_66:
[----:B------:R-:W-:Y:S01]  /*0f40*/  IADD3 R9, PT, PT, R19, R12, -R6 ;  /* 0x0000000c13097210 */ /* 0x000fe20007ffe806 */
[C---:B------:R-:W-:Y:S01]  /*0f50*/  VIADD R8, R6.reuse, 0x1 ;  /* 0x0000000106087836 */ /* 0x040fe20000000000 */
[----:B------:R-:W-:Y:S01]  /*0f60*/  LEA R12, R6, UR5, 0x3 ;  /* 0x00000005060c7c11 */ /* 0x000fe2000f8e18ff */
[----:B------:R-:W-:Y:S01]  /*0f70*/  USHF.L.U32 UR4, UR4, 0xb, URZ ;  /* 0x0000000b04047899 */ /* 0x000fe200080006ff */
[C---:B------:R-:W-:Y:S01]  /*0f80*/  LEA R11, R9.reuse, UR5, 0x3 ;  /* 0x00000005090b7c11 */ /* 0x040fe2000f8e18ff */
[C---:B------:R-:W-:Y:S01]  /*0f90*/  VIADD R7, R9.reuse, 0x1 ;  /* 0x0000000109077836 */ /* 0x040fe20000000000 */
[----:B------:R-:W-:Y:S01]  /*0fa0*/  ISETP.GE.AND P1, PT, R9, R4, PT ;  /* 0x000000040900720c */ /* 0x000fe20003f26270 */
[----:B------:R-:W-:Y:S01]  /*0fb0*/  LDS.64 R20, [R12] ;  /* 0x000000000c147984 */ /* 0x000fe20000000a00 */
[----:B------:R-:W-:-:S03]  /*0fc0*/  PLOP3.LUT P0, PT, PT, PT, PT, 0x8, 0x80 ;  /* 0x000000000080781c */ /* 0x000fc60003f0e170 */
        /* <DEDUP_REMOVED lines=15> */
[----:B------:R-:W-:-:S09]  /*10c0*/  FSEL R6, R22, R20, P0 ;  /* 0x0000001416067208 */ /* 0x000fd20000000000 */
[----:B------:R-:W-:Y:S02]  /*10d0*/  @P0 IMAD.MOV R10, RZ, RZ, R8 ;  /* 0x000000ffff0a0224 */ /* 0x000fe400078e0208 */
[----:B------:R-:W-:Y:S01]  /*10e0*/  @!P0 IMAD.MOV R9, RZ, RZ, R7 ;  /* 0x000000ffff098224 */ /* 0x000fe200078e0207 */
[----:B------:R-:W-:Y:S01]  /*10f0*/  FSEL R7, R23, R21, P0 ;  /* 0x0000001517077208 */ /* 0x000fe20000000000 */
        /* <DEDUP_REMOVED lines=53> */
[----:B------:R-:W-:Y:S01]  /*1450*/  @P0 IMAD.MOV R18, RZ, RZ, R14 ;  /* 0x000000ffff120224 */ /* 0x000fe200078e020e */
[----:B------:R-:W-:Y:S01]  /*1460*/  FSEL R14, R22, R20, P0 ;  /* 0x00000014160e7208 */ /* 0x000fe20000000000 */
        /* <DEDUP_REMOVED lines=20> */
[----:B------:R-:W-:-:S05]  /*15b0*/  ISETP.GE.AND P0, PT, R26, R19, PT ;  /* 0x000000131a00720c */ /* 0x000fca0003f06270 */
[----:B0-----:R-:W-:-:S06]  /*15c0*/  DSETP.GEU.AND P1, PT, R22, R20, PT ;  /* 0x000000141600722a */ /* 0x001fcc0003f2e000 */
[C---:B------:R-:W-:Y:S02]  /*15d0*/  FSEL R19, R22.reuse, R20, !P1 ;  /* 0x0000001416137208 */ /* 0x040fe40004800000 */
[----:B------:R-:W-:Y:S02]  /*15e0*/  FSEL R29, R23, R21, !P1 ;  /* 0x00000015171d7208 */ /* 0x000fe40004800000 */
[----:B------:R-:W-:Y:S02]  /*15f0*/  ISETP.GE.AND P1, PT, R25, R4, PT ;  /* 0x000000041900720c */ /* 0x000fe40003f26270 */
[----:B------:R-:W-:Y:S02]  /*1600*/  FSEL R19, R22, R19, P0 ;  /* 0x0000001316137208 */ /* 0x000fe40000000000 */
[----:B------:R-:W-:Y:S02]  /*1610*/  FSEL R23, R23, R29, P0 ;  /* 0x0000001d17177208 */ /* 0x000fe40000000000 */
[----:B------:R-:W-:-:S02]  /*1620*/  FSEL R18, R19, R20, !P1 ;  /* 0x0000001413127208 */ /* 0x000fc40004800000 */
[----:B------:R-:W-:Y:S01]  /*1630*/  FSEL R19, R23, R21, !P1 ;  /* 0x0000001517137208 */ /* 0x000fe20004800000 */
[----:B------:R-:W-:Y:S06]  /*1640*/  BRA.U !UP0, `(.L_x_69) ;  /* 0x0000000108f47547 */ /* 0x000fec000b800000 */
[----:B------:R-:W0:Y:S01]  /*1650*/  S2R R22, SR_LANEID ;  /* 0x0000000000167919 */ /* 0x000e220000000000 */
[----:B------:R-:W-:Y:S01]  /*1660*/  LOP3.LUT R5, R5, 0x1f00, RZ, 0xc0, !PT ;  /* 0x00001f0005057812 */ /* 0x000fe200078ec0ff */
[----:B------:R-:W1:Y:S03]  /*1670*/  LDCU.64 UR6, c[0x0][0x3a0] ;  /* 0x00007400ff0677ac */ /* 0x000e660008000a00 */
[----:B------:R-:W-:-:S04]  /*1680*/  LOP3.LUT R0, R5, 0x1f, R0, 0xf8, !PT ;  /* 0x0000001f05007812 */ /* 0x000fc800078ef800 */
[----:B------:R-:W-:Y:S01]  /*1690*/  IADD3 R0, P0, PT, R0, UR4, RZ ;  /* 0x0000000400007c10 */ /* 0x000fe2000ff1e0ff */
[----:B0-----:R-:W-:-:S04]  /*16a0*/  IMAD R4, R22, 0x8, R5 ;  /* 0x0000000816047824 */ /* 0x001fc800078e0205 */
[----:B------:R-:W-:Y:S01]  /*16b0*/  IMAD.X R5, RZ, RZ, RZ, P0 ;  /* 0x000000ffff057224 */ /* 0x000fe200000e06ff */
        /* <DEDUP_REMOVED lines=12> */
[----:B0-----:R-:W-:Y:S01]  /*1780*/  VIADD R3, R4, 0x60 ;  /* 0x0000006004037836 */ /* 0x001fe20000000000 */
[----:B------:R-:W-:-:S02]  /*1790*/  LEA R2, R20, UR5, 0x3 ;  /* 0x0000000514027c11 */ /* 0x000fc4000f8e18ff */
        /* <DEDUP_REMOVED lines=15> */
[----:B------:R-:W-:Y:S01]  /*1890*/  LEA R10, R3, UR5, 0x3 ;  /* 0x00000005030a7c11 */ /* 0x000fe2000f8e18ff */
[----:B------:R-:W-:Y:S01]  /*18a0*/  NOP ;  /* 0x0000000000007918 */ /* 0x000fe20000000000 */
[----:B------:R-:W-:Y:S01]  /*18b0*/  LEA R12, R7, UR5, 0x3 ;  /* 0x00000005070c7c11 */ /* 0x000fe2000f8e18ff */
[----:B------:R-:W4:Y:S01]  /*18c0*/  LDS.64 R2, [R2] ;  /* 0x0000000002027984 */ /* 0x000f220000000a00 */
[----:B--2---:R-:W-:Y:S02]  /*18d0*/  LEA R14, R9, UR5, 0x3 ;  /* 0x00000005090e7c11 */ /* 0x004fe4000f8e18ff */
[----:B---3--:R-:W-:Y:S01]  /*18e0*/  LEA R16, R11, UR5, 0x3 ;  /* 0x000000050b107c11 */ /* 0x008fe2000f8e18ff */
[----:B------:R-:W2:Y:S01]  /*18f0*/  LDS.64 R6, [R6+0x100] ;  /* 0x0001000006067984 */ /* 0x000ea20000000a00 */
[----:B0-----:R-:W-:-:S02]  /*1900*/  LEA R18, R13, UR5, 0x3 ;  /* 0x000000050d127c11 */ /* 0x001fc4000f8e18ff */
[C---:B-1----:R-:W-:Y:S01]  /*1910*/  LEA R4, P0, R0.reuse, UR6, 0x3 ;  /* 0x0000000600047c11 */ /* 0x042fe2000f8018ff */
[----:B------:R-:W0:Y:S03]  /*1920*/  LDS.64 R8, [R8+0x200] ;  /* 0x0002000008087984 */ /* 0x000e260000000a00 */
[----:B------:R-:W-:Y:S01]  /*1930*/  LEA.HI.X R5, R0, UR7, R5, 0x3, P0 ;  /* 0x0000000700057c11 */ /* 0x000fe200080f1c05 */
[----:B------:R-:W1:Y:S04]  /*1940*/  LDS.64 R10, [R10+0x300] ;  /* 0x000300000a0a7984 */ /* 0x000e680000000a00 */
[----:B------:R-:W3:Y:S04]  /*1950*/  LDS.64 R12, [R12+0x400] ;  /* 0x000400000c0c7984 */ /* 0x000ee80000000a00 */
[----:B------:R-:W5:Y:S04]  /*1960*/  LDS.64 R14, [R14+0x500] ;  /* 0x000500000e0e7984 */ /* 0x000f680000000a00 */
[----:B------:R-:W5:Y:S04]  /*1970*/  LDS.64 R16, [R16+0x600] ;  /* 0x0006000010107984 */ /* 0x000f680000000a00 */
[----:B------:R-:W5:Y:S04]  /*1980*/  LDS.64 R18, [R18+0x700] ;  /* 0x0007000012127984 */ /* 0x000f680000000a00 */
[----:B----4-:R-:W-:Y:S04]  /*1990*/  STG.E.64 desc[UR14][R4.64], R2 ;  /* 0x0000000204007986 */ /* 0x010fe8000c101b0e */
[----:B--2---:R-:W-:Y:S04]  /*19a0*/  STG.E.64 desc[UR14][R4.64+0x100], R6 ;  /* 0x0001000604007986 */ /* 0x004fe8000c101b0e */
[----:B0-----:R-:W-:Y:S04]  /*19b0*/  STG.E.64 desc[UR14][R4.64+0x200], R8 ;  /* 0x0002000804007986 */ /* 0x001fe8000c101b0e */
[----:B-1----:R-:W-:Y:S04]  /*19c0*/  STG.E.64 desc[UR14][R4.64+0x300], R10 ;  /* 0x0003000a04007986 */ /* 0x002fe8000c101b0e */
[----:B---3--:R-:W-:Y:S04]  /*19d0*/  STG.E.64 desc[UR14][R4.64+0x400], R12 ;  /* 0x0004000c04007986 */ /* 0x008fe8000c101b0e */
[----:B-----5:R-:W-:Y:S04]  /*19e0*/  STG.E.64 desc[UR14][R4.64+0x500], R14 ;  /* 0x0005000e04007986 */ /* 0x020fe8000c101b0e */
[----:B------:R-:W-:Y:S04]  /*19f0*/  STG.E.64 desc[UR14][R4.64+0x600], R16 ;  /* 0x0006001004007986 */ /* 0x000fe8000c101b0e */
[----:B------:R-:W-:Y:S01]  /*1a00*/  STG.E.64 desc[UR14][R4.64+0x700], R18 ;  /* 0x0007001204007986 */ /* 0x000fe2000c101b0e */
[----:B------:R-:W-:Y:S05]  /*1a10*/  EXIT ;  /* 0x000000000000794d */ /* 0x000fea0003800000 */
.L_x_69:
[----:B------:R-:W0:Y:S01]  /*1a20*/  S2R R4, SR_LANEID ;  /* 0x0000000000047919 */ /* 0x000e220000000000 */
[----:B------:R-:W-:Y:S01]  /*1a30*/  LOP3.LUT R5, R5, 0x1f00, RZ, 0xc0, !PT ;  /* 0x00001f0005057812 */ /* 0x000fe200078ec0ff */
[----:B------:R-:W1:Y:S01]  /*1a40*/  LDCU.64 UR6, c[0x0][0x388] ;  /* 0x00007100ff0677ac */ /* 0x000e620008000a00 */
[----:B------:R-:W-:-:S05]  /*1a50*/  LOP3.LUT R0, R0, 0x1f, RZ, 0xc0, !PT ;  /* 0x0000001f00007812 */ /* 0x000fca00078ec0ff */
[----:B------:R-:W-:-:S05]  /*1a60*/  VIADD R0, R0, UR4 ;  /* 0x0000000400007c36 */ /* 0x000fca0008000000 */
[----:B------:R-:W-:Y:S01]  /*1a70*/  IADD3 R0, P0, PT, R5, R0, RZ ;  /* 0x0000000005007210 */ /* 0x000fe20007f1e0ff */
[----:B0-----:R-:W-:-:S04]  /*1a80*/  IMAD R21, R4, 0x8, R5 ;  /* 0x0000000804157824 */ /* 0x001fc800078e0205 */
[----:B------:R-:W-:Y:S02]  /*1a90*/  IMAD.X R5, RZ, RZ, RZ, P0 ;  /* 0x000000ffff057224 */ /* 0x000fe400000e06ff */
        /* <DEDUP_REMOVED lines=54> */
.L_x_63:
[----:B------:R-:W0:Y:S01]  /*1e00*/  LDCU.64 UR6, c[0x0][0x3b8] ;  /* 0x00007700ff0677ac */ /* 0x000e220008000a00 */
[----:B------:R-:W-:Y:S02]  /*1e10*/  UIADD3 UR9, UPT, UPT, -UR9, URZ, URZ ;  /* 0x000000ff09097290 */ /* 0x000fe4000fffe1ff */
[----:B------:R-:W-:Y:S01]  /*1e20*/  ULOP3.LUT UR11, UR8, 0xfffff800, URZ, 0xc0, !UPT ;  /* 0xfffff800080b7892 */ /* 0x000fe2000f8ec0ff */
[----:B------:R-:W1:Y:S01]  /*1e30*/  LDCU.U8 UR16, c[0x0][0x380] ;  /* 0x00007000ff1077ac */ /* 0x000e620008000000 */
[----:B0-----:R-:W-:-:S06]  /*1e40*/  UIMAD.WIDE.U32 UR6, UR4, 0x4, UR6 ;  /* 0x00000004040678a5 */ /* 0x001fcc000f8e0006 */
[----:B------:R-:W-:Y:S02]  /*1e50*/  IMAD.U32 R2, RZ, RZ, UR6 ;  /* 0x00000006ff027e24 */ /* 0x000fe4000f8e00ff */
[----:B------:R-:W-:-:S03]  /*1e60*/  IMAD.U32 R3, RZ, RZ, UR7 ;  /* 0x00000007ff037e24 */ /* 0x000fc6000f8e00ff */
[----:B------:R-:W0:Y:S02]  /*1e70*/  LDCU UR7, c[0x0][0x398] ;  /* 0x00007300ff0777ac */ /* 0x000e240008000800 */
[----:B------:R-:W3:Y:S04]  /*1e80*/  LDG.E R4, desc[UR14][R2.64+0x4] ;  /* 0x0000040e02047981 */ /* 0x000ee8000c1e1900 */
[----:B------:R4:W5:Y:S01]  /*1e90*/  LDG.E R5, desc[UR14][R2.64] ;  /* 0x0000000e02057981 */ /* 0x000962000c1e1900 */
[----:B------:R-:W-:Y:S01]  /*1ea0*/  ULOP3.LUT UR5, UR4, UR9, URZ, 0xc0, !UPT ;  /* 0x0000000904057292 */ /* 0x000fe2000f8ec0ff */
[----:B------:R-:W-:Y:S01]  /*1eb0*/  BSSY.RECONVERGENT B0, `(.L_x_70) ;  /* 0x00000fa000007945 */ /* 0x000fe20003800200 */
[----:B------:R-:W-:Y:S01]  /*1ec0*/  ULOP3.LUT UR13, UR4, UR9, URZ, 0xfc, !UPT ;  /* 0x00000009040d7292 */ /* 0x000fe2000f8efcff */
[----:B------:R-:W-:Y:S01]  /*1ed0*/  ACQBULK ;  /* 0x000000000000782e */ /* 0x000fe20000000000 */
[----:B------:R-:W-:-:S02]  /*1ee0*/  UIADD3 UR6, UPT, UPT, -UR5, UR4, URZ ;  /* 0x0000000405067290 */ /* 0x000fc4000fffe1ff */
[----:B------:R-:W-:Y:S02]  /*1ef0*/  USHF.L.U32 UR10, UR5, 0xb, URZ ;  /* 0x0000000b050a7899 */ /* 0x000fe400080006ff */
[----:B------:R-:W-:Y:S02]  /*1f00*/  USHF.L.U32 UR8, UR6, 0xb, URZ ;  /* 0x0000000b06087899 */ /* 0x000fe400080006ff */
[----:B0-----:R-:W-:Y:S02]  /*1f10*/  UIADD3 UR12, UPT, UPT, -UR10, UR7, URZ ;  /* 0x000000070a0c7290 */ /* 0x001fe4000fffe1ff */
[----:B------:R-:W-:Y:S02]  /*1f20*/  UISETP.NE.AND UP0, UPT, UR8, -0x800, UPT ;  /* 0xfffff8000800788c */ /* 0x000fe4000bf05270 */
[----:B------:R-:W-:-:S04]  /*1f30*/  UISETP.LT.U32.AND UP1, UPT, UR11, UR12, UPT ;  /* 0x0000000c0b00728c */ /* 0x000fc8000bf21070 */
[----:B------:R-:W-:-:S04]  /*1f40*/  USEL UR7, UR11, UR12, !UP1 ;  /* 0x0000000c0b077287 */ /* 0x000fc8000c800000 */
[----:B------:R-:W-:Y:S02]  /*1f50*/  UIADD3 UR9, UPT, UPT, -UR11, UR7, URZ ;  /* 0x000000070b097290 */ /* 0x000fe4000fffe1ff */
[----:B------:R-:W-:Y:S02]  /*1f60*/  UIADD3 UR7, UPT, UPT, UR8, 0x7ff, URZ ;  /* 0x000007ff08077890 */ /* 0x000fe4000fffe0ff */
[----:B------:R-:W-:Y:S02]  /*1f70*/  @UP0 UIADD3 UR7, UPT, UPT, UR8, 0x800, URZ ;  /* 0x0000080008070890 */ /* 0x000fe4000fffe0ff */
[----:B----4-:R-:W-:Y:S01]  /*1f80*/  IMAD.U32 R3, RZ, RZ, UR8 ;  /* 0x00000008ff037e24 */ /* 0x010fe2000f8e00ff */
[----:B------:R-:W-:Y:S01]  /*1f90*/  UISETP.NE.AND UP0, UPT, UR13, -0x1, UPT ;  /* 0xffffffff0d00788c */ /* 0x000fe2000bf05270 */
[----:B------:R-:W-:Y:S01]  /*1fa0*/  IMAD.U32 R2, RZ, RZ, UR9 ;  /* 0x00000009ff027e24 */ /* 0x000fe2000f8e00ff */
[----:B-1----:R-:W-:Y:S02]  /*1fb0*/  UPRMT UR16, UR16, 0x8880, URZ ;  /* 0x0000888010107896 */ /* 0x002fe400080000ff */
[----:B------:R-:W-:Y:S01]  /*1fc0*/  UISETP.LT.U32.AND UP1, UPT, UR11, UR12, UPT ;  /* 0x0000000c0b00728c */ /* 0x000fe2000bf21070 */
[----:B---3--:R-:W-:-:S02]  /*1fd0*/  R2UR UR6, R4 ;  /* 0x00000000040672ca */ /* 0x008fc400000e0000 */
[----:B-----5:R-:W-:-:S11]  /*1fe0*/  R2UR UR5, R5 ;  /* 0x00000000050572ca */ /* 0x020fd600000e0000 */
[----:B------:R-:W-:-:S04]  /*1ff0*/  UIADD3 UR6, UPT, UPT, -UR10, UR6, URZ ;  /* 0x000000060a067290 */ /* 0x000fc8000fffe1ff */
[----:B------:R-:W-:Y:S02]  /*2000*/  UIADD3 UR8, UPT, UPT, -UR6, UR7, URZ ;  /* 0x0000000706087290 */ /* 0x000fe4000fffe1ff */
[----:B------:R-:W-:Y:S02]  /*2010*/  UIADD3 UR5, UPT, UPT, -UR10, UR5, URZ ;  /* 0x000000050a057290 */ /* 0x000fe4000fffe1ff */
[----:B------:R-:W-:-:S04]  /*2020*/  USEL UR8, UR11, UR8, !UP0 ;  /* 0x000000080b087287 */ /* 0x000fc8000c000000 */
[----:B------:R-:W-:Y:S01]  /*2030*/  UISETP.LT.U32.AND UP2, UPT, UR9, UR8, UPT ;  /* 0x000000080900728c */ /* 0x000fe2000bf41070 */
[----:B------:R-:W-:Y:S01]  /*2040*/  VIADDMNMX.U32 R2, R3, -UR5, R2, PT ;  /* 0x8000000503027c46 */ /* 0x000fe2000b800002 */
[----:B------:R-:W-:Y:S02]  /*2050*/  @!UP0 USEL UR6, UR11, UR12, UP1 ;  /* 0x0000000c0b068287 */ /* 0x000fe40008800000 */
[----:B------:R-:W-:-:S03]  /*2060*/  USEL UR8, UR9, UR8, UP2 ;  /* 0x0000000809087287 */ /* 0x000fc60009000000 */
[----:B------:R-:W-:Y:S01]  /*2070*/  UMOV UR9, UR16 ;  /* 0x0000001000097c82 */ /* 0x000fe20008000000 */
[----:B------:R-:W-:Y:S01]  /*2080*/  R2UR UR7, R2 ;  /* 0x00000000020772ca */ /* 0x000fe200000e0000 */
[----:B------:R-:W-:Y:S02]  /*2090*/  UISETP.NE.AND UP0, UPT, UR9, URZ, UPT ;  /* 0x000000ff0900728c */ /* 0x000fe4000bf05270 */
[----:B------:R-:W-:-:S10]  /*20a0*/  UIADD3 UR6, UPT, UPT, -UR5, UR6, URZ ;  /* 0x0000000605067290 */ /* 0x000fd4000fffe1ff */
[----:B------:R-:W-:Y:S01]  /*20b0*/  UIADD3 UR8, UPT, UPT, -UR7, UR8, URZ ;  /* 0x0000000807087290 */ /* 0x000fe2000fffe1ff */
[----:B------:R-:W-:Y:S11]  /*20c0*/  BRA.U !UP0, `(.L_x_71) ;  /* 0x0000000508307547 */ /* 0x000ff6000b800000 */
[----:B------:R-:W0:Y:S01]  /*20d0*/  LDCU.64 UR16, c[0x0][0x388] ;  /* 0x00007100ff1077ac */ /* 0x000e220008000a00 */
[C---:B--2---:R-:W-:Y:S01]  /*20e0*/  VIADD R2, R0.reuse, -UR6 ;  /* 0x8000000600027c36 */ /* 0x044fe20008000000 */
[----:B------:R-:W-:Y:S01]  /*20f0*/  BSSY.RECONVERGENT B1, `(.L_x_72) ;  /* 0x0000018000017945 */ /* 0x000fe20003800200 */
[----:B------:R-:W-:Y:S01]  /*2100*/  IMAD.U32 R5, RZ, RZ, UR10 ;  /* 0x0000000aff057e24 */ /* 0x000fe2000f8e00ff */
[----:B------:R-:W-:Y:S01]  /*2110*/  UIADD3 UR12, UPT, UPT, UR6, UR8, URZ ;  /* 0x00000008060c7290 */ /* 0x000fe2000fffe0ff */
[C---:B------:R-:W-:Y:S01]  /*2120*/  VIADD R6, R0.reuse, 0x100 ;  /* 0x0000010000067836 */ /* 0x040fe20000000000 */
[----:B------:R-:W-:Y:S01]  /*2130*/  UIADD3 UR7, UP1, UP2, UR7, UR10, UR11 ;  /* 0x0000000a07077290 */ /* 0x000fe2000fa3e00b */
[C---:B------:R-:W-:Y:S01]  /*2140*/  VIADD R7, R0.reuse, 0x200 ;  /* 0x0000020000077836 */ /* 0x040fe20000000000 */
[C---:B------:R-:W-:Y:S01]  /*2150*/  IADD3 R4, P0, P3, R0.reuse, UR5, R5 ;  /* 0x0000000500047c10 */ /* 0x040fe2000fb1e005 */
[C---:B------:R-:W-:Y:S01]  /*2160*/  VIADD R8, R0.reuse, 0x300 ;  /* 0x0000030000087836 */ /* 0x040fe20000000000 */
[----:B------:R-:W-:Y:S01]  /*2170*/  ISETP.GE.AND P2, PT, R0, UR12, PT ;  /* 0x0000000c00007c0c */ /* 0x000fe2000bf46270 */
[----:B------:R-:W-:Y:S01]  /*2180*/  UIADD3.X UR9, UPT, UPT, URZ, URZ, URZ, UP1, UP2 ;  /* 0x000000ffff097290 */ /* 0x000fe20008fe44ff */
[----:B------:R-:W-:-:S02]  /*2190*/  IADD3 R3, P4, PT, R2, UR7, RZ ;  /* 0x0000000702037c10 */ /* 0x000fc4000ff9e0ff */
[----:B------:R-:W-:Y:S02]  /*21a0*/  IADD3.X R5, PT, PT, RZ, RZ, RZ, P0, P3 ;  /* 0x000000ffff057210 */ /* 0x000fe400007e64ff */
[----:B------:R-:W-:Y:S02]  /*21b0*/  ISETP.GE.AND P1, PT, R6, UR12, PT ;  /* 0x0000000c06007c0c */ /* 0x000fe4000bf26270 */
[----:B------:R-:W-:Y:S02]  /*21c0*/  LEA.HI.X.SX32 R2, R2, UR9, 0x1, P4 ;  /* 0x0000000902027c11 */ /* 0x000fe4000a0f0eff */
[C---:B0-----:R-:W-:Y:S02]  /*21d0*/  LEA R18, P4, R4.reuse, UR16, 0x3 ;  /* 0x0000001004127c11 */ /* 0x041fe4000f8818ff */
[----:B------:R-:W-:Y:S02]  /*21e0*/  LEA R20, P5, R3, UR16, 0x3 ;  /* 0x0000001003147c11 */ /* 0x000fe4000f8a18ff */
[----:B------:R-:W-:-:S02]  /*21f0*/  LEA.HI.X R19, R4, UR17, R5, 0x3, P4 ;  /* 0x0000001104137c11 */ /* 0x000fc4000a0f1c05 */
[----:B------:R-:W-:Y:S02]  /*2200*/  LEA.HI.X R21, R3, UR17, R2, 0x3, P5 ;  /* 0x0000001103157c11 */ /* 0x000fe4000a8f1c02 */
[----:B------:R-:W-:Y:S02]  /*2210*/  ISETP.GE.AND P3, PT, R7, UR12, PT ;  /* 0x0000000c07007c0c */ /* 0x000fe4000bf66270 */
[----:B------:R-:W-:Y:S01]  /*2220*/  ISETP.GE.AND P0, PT, R8, UR12, PT ;  /* 0x0000000c08007c0c */ /* 0x000fe2000bf06270 */
[----:B------:R-:W-:-:S12]  /*2230*/  @P2 BRA `(.L_x_73) ;  /* 0x00000000000c2947 */ /* 0x000fd80003800000 */
[----:B------:R-:W-:-:S13]  /*2240*/  ISETP.GE.AND P2, PT, R0, UR6, PT ;  /* 0x0000000600007c0c */ /* 0x000fda000bf46270 */
[----:B------:R0:W5:Y:S04]  /*2250*/  @!P2 LDG.E.64 R2, desc[UR14][R18.64] ;  /* 0x0000000e1202a981 */ /* 0x000168000c1e1b00 */
[----:B------:R0:W5:Y:S02]  /*2260*/  @P2 LDG.E.64 R2, desc[UR14][R20.64] ;  /* 0x0000000e14022981 */ /* 0x000164000c1e1b00 */
.L_x_73:
[----:B------:R-:W-:Y:S05]  /*2270*/  BSYNC.RECONVERGENT B1 ;  /* 0x0000000000017941 */ /* 0x000fea0003800200 */
.L_x_72:
[----:B------:R-:W-:Y:S04]  /*2280*/  BSSY.RECONVERGENT B1, `(.L_x_74) ;  /* 0x0000005000017945 */ /* 0x000fe80003800200 */
[----:B------:R-:W-:Y:S05]  /*2290*/  @P1 BRA `(.L_x_75) ;  /* 0x00000000000c1947 */ /* 0x000fea0003800000 */
[----:B------:R-:W-:-:S13]  /*22a0*/  ISETP.GE.AND P1, PT, R6, UR6, PT ;  /* 0x0000000606007c0c */ /* 0x000fda000bf26270 */
[----:B------:R1:W5:Y:S04]  /*22b0*/  @P1 LDG.E.64 R4, desc[UR14][R20.64+0x800] ;  /* 0x0008000e14041981 */ /* 0x000368000c1e1b00 */
[----:B------:R1:W5:Y:S02]  /*22c0*/  @!P1 LDG.E.64 R4, desc[UR14][R18.64+0x800] ;  /* 0x0008000e12049981 */ /* 0x000364000c1e1b00 */
.L_x_75:
[----:B------:R-:W-:Y:S05]  /*22d0*/  BSYNC.RECONVERGENT B1 ;  /* 0x0000000000017941 */ /* 0x000fea0003800200 */
.L_x_74:
[----:B------:R-:W-:Y:S01]  /*22e0*/  BSSY.RECONVERGENT B1, `(.L_x_76) ;  /* 0x0000007000017945 */ /* 0x000fe20003800200 */
[C---:B------:R-:W-:Y:S01]  /*22f0*/  LOP3.LUT R10, R0.reuse, 0x400, RZ, 0xfc, !PT ;  /* 0x00000400000a7812 */ /* 0x040fe200078efcff */
[----:B------:R-:W-:Y:S02]  /*2300*/  VIADD R12, R0, 0x500 ;  /* 0x00000500000c7836 */ /* 0x000fe40000000000 */
[----:B------:R-:W-:Y:S05]  /*2310*/  @P3 BRA `(.L_x_77) ;  /* 0x00000000000c3947 */ /* 0x000fea0003800000 */
[----:B------:R-:W-:-:S13]  /*2320*/  ISETP.GE.AND P1, PT, R7, UR6, PT ;  /* 0x0000000607007c0c */ /* 0x000fda000bf26270 */
[----:B------:R2:W5:Y:S04]  /*2330*/  @P1 LDG.E.64 R6, desc[UR14][R20.64+0x1000] ;  /* 0x0010000e14061981 */ /* 0x000568000c1e1b00 */
[----:B------:R2:W5:Y:S02]  /*2340*/  @!P1 LDG.E.64 R6, desc[UR14][R18.64+0x1000] ;  /* 0x0010000e12069981 */ /* 0x000564000c1e1b00 */
.L_x_77:
[----:B------:R-:W-:Y:S05]  /*2350*/  BSYNC.RECONVERGENT B1 ;  /* 0x0000000000017941 */ /* 0x000fea0003800200 */
.L_x_76:
[----:B------:R-:W-:Y:S04]  /*2360*/  BSSY.RECONVERGENT B1, `(.L_x_78) ;  /* 0x0000005000017945 */ /* 0x000fe80003800200 */
[----:B------:R-:W-:Y:S05]  /*2370*/  @P0 BRA `(.L_x_79) ;  /* 0x00000000000c0947 */ /* 0x000fea0003800000 */
[----:B------:R-:W-:-:S13]  /*2380*/  ISETP.GE.AND P0, PT, R8, UR6, PT ;  /* 0x0000000608007c0c */ /* 0x000fda000bf06270 */
[----:B------:R3:W5:Y:S04]  /*2390*/  @P0 LDG.E.64 R8, desc[UR14][R20.64+0x1800] ;  /* 0x0018000e14080981 */ /* 0x000768000c1e1b00 */
[----:B------:R3:W5:Y:S02]  /*23a0*/  @!P0 LDG.E.64 R8, desc[UR14][R18.64+0x1800] ;  /* 0x0018000e12088981 */ /* 0x000764000c1e1b00 */
.L_x_79:
[----:B------:R-:W-:Y:S05]  /*23b0*/  BSYNC.RECONVERGENT B1 ;  /* 0x0000000000017941 */ /* 0x000fea0003800200 */
.L_x_78:
        /* <DEDUP_REMOVED lines=11> */
.L_x_81:
[----:B------:R-:W-:Y:S05]  /*2470*/  BSYNC.RECONVERGENT B1 ;  /* 0x0000000000017941 */ /* 0x000fea0003800200 */
.L_x_80:
[----:B------:R-:W-:Y:S04]  /*2480*/  BSSY.RECONVERGENT B1, `(.L_x_82) ;  /* 0x0000005000017945 */ /* 0x000fe80003800200 */
[----:B------:R-:W-:Y:S05]  /*2490*/  @P1 BRA `(.L_x_83) ;  /* 0x00000000000c1947 */ /* 0x000fea0003800000 */
[----:B------:R-:W-:-:S13]  /*24a0*/  ISETP.GE.AND P0, PT, R12, UR6, PT ;  /* 0x000000060c007c0c */ /* 0x000fda000bf06270 */
[----:B------:R0:W5:Y:S04]  /*24b0*/  @P0 LDG.E.64 R12, desc[UR14][R20.64+0x2800] ;  /* 0x0028000e140c0981 */ /* 0x000168000c1e1b00 */
[----:B------:R0:W5:Y:S02]  /*24c0*/  @!P0 LDG.E.64 R12, desc[UR14][R18.64+0x2800] ;  /* 0x0028000e120c8981 */ /* 0x000164000c1e1b00 */
.L_x_83:
[----:B------:R-:W-:Y:S05]  /*24d0*/  BSYNC.RECONVERGENT B1 ;  /* 0x0000000000017941 */ /* 0x000fea0003800200 */
.L_x_82:
[----:B------:R-:W-:Y:S04]  /*24e0*/  BSSY.RECONVERGENT B1, `(.L_x_84) ;  /* 0x0000005000017945 */ /* 0x000fe80003800200 */
[----:B------:R-:W-:Y:S05]  /*24f0*/  @P2 BRA `(.L_x_85) ;  /* 0x00000000000c2947 */ /* 0x000fea0003800000 */
[----:B------:R-:W-:-:S13]  /*2500*/  ISETP.GE.AND P0, PT, R14, UR6, PT ;  /* 0x000000060e007c0c */ /* 0x000fda000bf06270 */
[----:B------:R0:W5:Y:S04]  /*2510*/  @P0 LDG.E.64 R14, desc[UR14][R20.64+0x3000] ;  /* 0x0030000e140e0981 */ /* 0x000168000c1e1b00 */
[----:B------:R0:W5:Y:S02]  /*2520*/  @!P0 LDG.E.64 R14, desc[UR14][R18.64+0x3000] ;  /* 0x0030000e120e8981 */ /* 0x000164000c1e1b00 */
.L_x_85:
[----:B------:R-:W-:Y:S05]  /*2530*/  BSYNC.RECONVERGENT B1 ;  /* 0x0000000000017941 */ /* 0x000fea0003800200 */
.L_x_84:
[----:B------:R-:W-:Y:S05]  /*2540*/  @P3 BRA `(.L_x_86) ;  /* 0x0000000800403947 */ /* 0x000fea0003800000 */
[----:B------:R-:W-:-:S13]  /*2550*/  ISETP.GE.AND P0, PT, R16, UR6, PT ;  /* 0x0000000610007c0c */ /* 0x000fda000bf06270 */
[----:B------:R0:W5:Y:S04]  /*2560*/  @P0 LDG.E.64 R16, desc[UR14][R20.64+0x3800] ;  /* 0x0038000e14100981 */ /* 0x000168000c1e1b00 */
[----:B------:R0:W5:Y:S01]  /*2570*/  @!P0 LDG.E.64 R16, desc[UR14][R18.64+0x3800] ;  /* 0x0038000e12108981 */ /* 0x000162000c1e1b00 */
[----:B------:R-:W-:Y:S05]  /*2580*/  BRA `(.L_x_86) ;  /* 0x0000000800307947 */ /* 0x000fea0003800000 */
.L_x_71:
[----:B------:R-:W-:Y:S01]  /*2590*/  UIADD3 UR12, UPT, UPT, UR6, UR8, URZ ;  /* 0x00000008060c7290 */ /* 0x000fe2000fffe0ff */
[C---:B--2---:R-:W-:Y:S01]  /*25a0*/  VIADD R20, R0.reuse, 0x100 ;  /* 0x0000010000147836 */ /* 0x044fe20000000000 */
[----:B------:R-:W-:Y:S02]  /*25b0*/  UIADD3 UR5, UP1, UPT, UR10, UR5, URZ ;  /* 0x000000050a057290 */ /* 0x000fe4000ff3e0ff */
[----:B------:R-:W-:Y:S02]  /*25c0*/  UIADD3 UR7, UP2, UP3, UR7, UR10, UR11 ;  /* 0x0000000a07077290 */ /* 0x000fe4000fb5e00b */
[----:B------:R-:W-:Y:S01]  /*25d0*/  ISETP.GE.AND P1, PT, R0, UR12, PT ;  /* 0x0000000c00007c0c */ /* 0x000fe2000bf26270 */
[----:B------:R-:W-:Y:S01]  /*25e0*/  UIADD3.X UR9, UPT, UPT, URZ, URZ, URZ, UP1, !UPT ;  /* 0x000000ffff097290 */ /* 0x000fe20008ffe4ff */
[----:B------:R-:W-:Y:S01]  /*25f0*/  IMAD.U32 R18, RZ, RZ, UR5 ;  /* 0x00000005ff127e24 */ /* 0x000fe2000f8e00ff */
[----:B------:R-:W-:Y:S01]  /*2600*/  ISETP.GE.AND P0, PT, R20, UR12, PT ;  /* 0x0000000c14007c0c */ /* 0x000fe2000bf06270 */
[----:B------:R-:W-:-:S03]  /*2610*/  UIADD3.X UR10, UPT, UPT, URZ, URZ, URZ, UP2, UP3 ;  /* 0x000000ffff0a7290 */ /* 0x000fc600097e64ff */
[----:B------:R-:W-:Y:S02]  /*2620*/  IMAD.U32 R25, RZ, RZ, UR9 ;  /* 0x00000009ff197e24 */ /* 0x000fe4000f8e00ff */
[----:B------:R-:W-:-:S04]  /*2630*/  IMAD.U32 R26, RZ, RZ, UR9 ;  /* 0x00000009ff1a7e24 */ /* 0x000fc8000f8e00ff */
        /* <DEDUP_REMOVED lines=129> */
.L_x_86:
[----:B------:R-:W-:Y:S05]  /*2e50*/  BSYNC.RECONVERGENT B0 ;  /* 0x0000000000007941 */ /* 0x000fea0003800200 */
.L_x_70:
[----:B------:R-:W0:Y:S01]  /*2e60*/  S2UR UR7, SR_CgaCtaId ;  /* 0x00000000000779c3 */ /* 0x000e220000008800 */
[----:B------:R-:W-:Y:S01]  /*2e70*/  UMOV UR5, 0x400 ;  /* 0x0000040000057882 */ /* 0x000fe20000000000 */
[----:B01234-:R-:W-:Y:S01]  /*2e80*/  IMAD.SHL.U32 R19, R0, 0x8, RZ ;  /* 0x0000000800137824 */ /* 0x01ffe200078e00ff */
[----:B------:R-:W-:-:S09]  /*2e90*/  ULEA UR5, UR7, UR5, 0x18 ;  /* 0x0000000507057291 */ /* 0x000fd2000f8ec0ff */
[----:B-----5:R-:W-:Y:S04]  /*2ea0*/  STS.64 [R19+UR5], R2 ;  /* 0x0000000213007988 */ /* 0x020fe80008000a05 */
        /* <DEDUP_REMOVED lines=13> */
[----:B------:R-:W-:-:S04]  /*2f80*/  VIMNMX R3, PT, PT, R9, UR6, PT ;  /* 0x0000000609037c48 */ /* 0x000fc8000bfe0100 */
[----:B------:R-:W-:-:S04]  /*2f90*/  SEL R6, R2, RZ, P0 ;  /* 0x000000ff02067207 */ /* 0x000fc80000000000 */
[----:B------:R-:W-:-:S13]  /*2fa0*/  ISETP.GE.AND P0, PT, R6, R3, PT ;  /* 0x000000030600720c */ /* 0x000fda0003f06270 */
[----:B-1----:R-:W-:Y:S05]  /*2fb0*/  @P0 BRA `(.L_x_88) ;  /* 0x0000000000400947 */ /* 0x002fea0003800000 */
[----:B------:R-:W-:Y:S02]  /*2fc0*/  IMAD.MOV.U32 R7, RZ, RZ, R3 ;  /* 0x000000ffff077224 */ /* 0x000fe400078e0003 */
[----:B------:R-:W-:-:S07]  /*2fd0*/  VIADD R11, R9, UR6 ;  /* 0x00000006090b7c36 */ /* 0x000fce0008000000 */
.L_x_89:
        /* <DEDUP_REMOVED lines=14> */
.L_x_88:
[----:B------:R-:W-:Y:S05]  /*30c0*/  BSYNC.RECONVERGENT B0 ;  /* 0x0000000000007941 */ /* 0x000fea0003800200 */
.L_x_87:
[----:B------:R-:W-:Y:S01]  /*30d0*/  IADD3 R9, PT, PT, R9, UR6, -R6 ;  /* 0x0000000609097c10 */ /* 0x000fe2000fffe806 */
[C---:B------:R-:W-:Y:S01]  /*30e0*/  VIADD R3, R6.reuse, 0x1 ;  /* 0x0000000106037836 */ /* 0x040fe20000000000 */
[----:B------:R-:W-:Y:S01]  /*30f0*/  LEA R7, R6, UR5, 0x3 ;  /* 0x0000000506077c11 */ /* 0x000fe2000f8e18ff */
[----:B------:R-:W-:Y:S01]  /*3100*/  USHF.L.U32 UR4, UR4, 0xb, URZ ;  /* 0x0000000b04047899 */ /* 0x000fe200080006ff */
[C---:B------:R-:W-:Y:S01]  /*3110*/  LEA R4, R9.reuse, UR5, 0x3 ;  /* 0x0000000509047c11 */ /* 0x040fe2000f8e18ff */
[C---:B------:R-:W-:Y:S01]  /*3120*/  VIADD R2, R9.reuse, 0x1 ;  /* 0x0000000109027836 */ /* 0x040fe20000000000 */
[----:B------:R-:W-:Y:S01]  /*3130*/  ISETP.GE.AND P1, PT, R9, UR12, PT ;  /* 0x0000000c09007c0c */ /* 0x000fe2000bf26270 */
[----:B------:R-:W-:Y:S01]  /*3140*/  LDS.64 R20, [R7] ;  /* 0x0000000007147984 */ /* 0x000fe20000000a00 */
[----:B------:R-:W-:-:S03]  /*3150*/  PLOP3.LUT P0, PT, PT, PT, PT, 0x8, 0x80 ;  /* 0x000000000080781c */ /* 0x000fc60003f0e170 */
[----:B------:R-:W0:Y:S08]  /*3160*/  LDS.64 R16, [R4] ;  /* 0x0000000004107984 */ /* 0x000e300000000a00 */
        /* <DEDUP_REMOVED lines=114> */
[C---:B------:R-:W-:Y:S02]  /*3890*/  VIADD R27, R18.reuse, 0x60 ;  /* 0x00000060121b7836 */ /* 0x040fe40000000000 */
[----:B------:R0:W-:Y:S01]  /*38a0*/  STS.64 [R23], R14 ;  /* 0x0000000e17007388 */ /* 0x0001e20000000a00 */
[-C--:B------:R-:W-:Y:S02]  /*38b0*/  LEA.HI.SX32 R25, R25, R18.reuse, 0x1b ;  /* 0x0000001219197211 */ /* 0x080fe400078fdaff */
[----:B------:R-:W-:Y:S01]  /*38c0*/  LEA.HI.SX32 R27, R27, R18, 0x1b ;  /* 0x000000121b1b7211 */ /* 0x000fe200078fdaff */
[----:B------:R2:W-:Y:S04]  /*38d0*/  STS.64 [R23+0x8], R12 ;  /* 0x0000080c17007388 */ /* 0x0005e80000000a00 */
[----:B------:R3:W-:Y:S04]  /*38e0*/  STS.64 [R23+0x10], R10 ;  /* 0x0000100a17007388 */ /* 0x0007e80000000a00 */
[----:B------:R4:W-:Y:S01]  /*38f0*/  STS.64 [R23+0x20], R6 ;  /* 0x0000200617007388 */ /* 0x0009e20000000a00 */
[----:B0-----:R-:W-:-:S02]  /*3900*/  VIADD R15, R18, 0x80 ;  /* 0x00000080120f7836 */ /* 0x001fc40000000000 */
[C---:B--2---:R-:W-:Y:S01]  /*3910*/  VIADD R13, R18.reuse, 0xa0 ;  /* 0x000000a0120d7836 */ /* 0x044fe20000000000 */
[----:B------:R0:W-:Y:S02]  /*3920*/  STS.64 [R23+0x18], R8 ;  /* 0x0000180817007388 */ /* 0x0001e40000000a00 */
[-C--:B------:R-:W-:Y:S01]  /*3930*/  LEA.HI.SX32 R15, R15, R18.reuse, 0x1b ;  /* 0x000000120f0f7211 */ /* 0x080fe200078fdaff */
[C---:B---3--:R-:W-:Y:S01]  /*3940*/  VIADD R11, R18.reuse, 0xc0 ;  /* 0x000000c0120b7836 */ /* 0x048fe20000000000 */
[----:B------:R2:W-:Y:S01]  /*3950*/  STS.64 [R23+0x28], R4 ;  /* 0x0000280417007388 */ /* 0x0005e20000000a00 */
[-C--:B------:R-:W-:Y:S01]  /*3960*/  LEA.HI.SX32 R13, R13, R18.reuse, 0x1b ;  /* 0x000000120d0d7211 */ /* 0x080fe200078fdaff */
[----:B----4-:R-:W-:Y:S02]  /*3970*/  VIADD R7, R18, 0xe0 ;  /* 0x000000e012077836 */ /* 0x010fe40000000000 */
[----:B------:R-:W-:Y:S01]  /*3980*/  LEA.HI.SX32 R11, R11, R18, 0x1b ;  /* 0x000000120b0b7211 */ /* 0x000fe200078fdaff */
[----:B------:R3:W-:Y:S01]  /*3990*/  STS.64 [R23+0x38], R16 ;  /* 0x0000381017007388 */ /* 0x0007e20000000a00 */
[----:B------:R-:W-:-:S02]  /*39a0*/  LEA R12, R25, UR5, 0x3 ;  /* 0x00000005190c7c11 */ /* 0x000fc4000f8e18ff */
[-C--:B0-----:R-:W-:Y:S01]  /*39b0*/  LEA.HI.SX32 R8, R18, R18.reuse, 0x1b ;  /* 0x0000001212087211 */ /* 0x081fe200078fdaff */
[----:B------:R0:W-:Y:S01]  /*39c0*/  STS.64 [R23+0x30], R2 ;  /* 0x0000300217007388 */ /* 0x0001e20000000a00 */
[-C--:B------:R-:W-:Y:S02]  /*39d0*/  LEA.HI.SX32 R7, R7, R18.reuse, 0x1b ;  /* 0x0000001207077211 */ /* 0x080fe400078fdaff */
[----:B--2---:R-:W-:Y:S01]  /*39e0*/  LEA.HI.SX32 R4, R21, R18, 0x1b ;  /* 0x0000001215047211 */ /* 0x004fe200078fdaff */
[----:B------:R-:W-:Y:S01]  /*39f0*/  IMAD.U32 R21, RZ, RZ, UR12 ;  /* 0x0000000cff157e24 */ /* 0x000fe2000f8e00ff */
[----:B------:R-:W-:Y:S02]  /*3a00*/  LEA R10, R27, UR5, 0x3 ;  /* 0x000000051b0a7c11 */ /* 0x000fe4000f8e18ff */
[----:B------:R-:W-:Y:S02]  /*3a10*/  LEA R14, R4, UR5, 0x3 ;  /* 0x00000005040e7c11 */ /* 0x000fe4000f8e18ff */
[----:B---3--:R-:W-:Y:S01]  /*3a20*/  LEA R16, R8, UR5, 0x3 ;  /* 0x0000000508107c11 */ /* 0x008fe2000f8e18ff */
[----:B------:R-:W-:Y:S01]  /*3a30*/  NOP ;  /* 0x0000000000007918 */ /* 0x000fe20000000000 */
[----:B------:R-:W-:-:S04]  /*3a40*/  LEA R8, R15, UR5, 0x3 ;  /* 0x000000050f087c11 */ /* 0x000fc8000f8e18ff */
[----:B------:R-:W-:Y:S01]  /*3a50*/  LDS.64 R16, [R16] ;  /* 0x0000000010107984 */ /* 0x000fe20000000a00 */
[----:B------:R-:W-:Y:S01]  /*3a60*/  LEA R6, R13, UR5, 0x3 ;  /* 0x000000050d067c11 */ /* 0x000fe2000f8e18ff */
[----:B0-----:R-:W-:Y:S01]  /*3a70*/  IMAD.IADD R23, R19, 0x1, R0 ;  /* 0x0000000113177824 */ /* 0x001fe200078e0200 */
[----:B------:R-:W-:Y:S01]  /*3a80*/  LEA R4, R11, UR5, 0x3 ;  /* 0x000000050b047c11 */ /* 0x000fe2000f8e18ff */
[----:B------:R-:W-:Y:S01]  /*3a90*/  LDS.64 R14, [R14+0x100] ;  /* 0x000100000e0e7984 */ /* 0x000fe20000000a00 */
[----:B------:R-:W-:Y:S01]  /*3aa0*/  LEA R2, R7, UR5, 0x3 ;  /* 0x0000000507027c11 */ /* 0x000fe2000f8e18ff */
[C---:B------:R-:W-:Y:S02]  /*3ab0*/  VIADD R25, R23.reuse, 0x20 ;  /* 0x0000002017197836 */ /* 0x040fe40000000000 */
[----:B------:R-:W-:Y:S01]  /*3ac0*/  LDS.64 R12, [R12+0x200] ;  /* 0x000200000c0c7984 */ /* 0x000fe20000000a00 */
[C---:B------:R-:W-:Y:S02]  /*3ad0*/  VIADD R27, R23.reuse, 0x40 ;  /* 0x00000040171b7836 */ /* 0x040fe40000000000 */
[C---:B------:R-:W-:Y:S01]  /*3ae0*/  VIADD R29, R23.reuse, 0xc0 ;  /* 0x000000c0171d7836 */ /* 0x040fe20000000000 */
[----:B------:R-:W-:Y:S04]  /*3af0*/  LDS.64 R10, [R10+0x300] ;  /* 0x000300000a0a7984 */ /* 0x000fe80000000a00 */
[----:B------:R-:W-:Y:S04]  /*3b00*/  LDS.64 R8, [R8+0x400] ;  /* 0x0004000008087984 */ /* 0x000fe80000000a00 */
[----:B------:R-:W-:Y:S04]  /*3b10*/  LDS.64 R6, [R6+0x500] ;  /* 0x0005000006067984 */ /* 0x000fe80000000a00 */
[----:B------:R-:W-:Y:S04]  /*3b20*/  LDS.64 R4, [R4+0x600] ;  /* 0x0006000004047984 */ /* 0x000fe80000000a00 */
[----:B------:R-:W-:Y:S04]  /*3b30*/  LDS.64 R2, [R2+0x700] ;  /* 0x0007000002027984 */ /* 0x000fe80000000a00 */
[----:B------:R0:W-:Y:S01]  /*3b40*/  @!P0 STS [UR5+0x4200], R21 ;  /* 0x00420015ff008988 */ /* 0x0001e20008000805 */
[----:B------:R-:W-:Y:S01]  /*3b50*/  BAR.SYNC.DEFER_BLOCKING 0x0 ;  /* 0x0000000000007b1d */ /* 0x000fe20000010000 */
[C---:B------:R-:W-:Y:S01]  /*3b60*/  IADD3 R0, P0, PT, R23.reuse, UR4, RZ ;  /* 0x0000000417007c10 */ /* 0x040fe2000ff1e0ff */
[----:B0-----:R-:W-:-:S04]  /*3b70*/  VIADD R21, R23, 0x60 ;  /* 0x0000006017157836 */ /* 0x001fc80000000000 */
[----:B------:R-:W-:Y:S01]  /*3b80*/  IMAD.X R19, RZ, RZ, RZ, P0 ;  /* 0x000000ffff137224 */ /* 0x000fe200000e06ff */
[----:B-1----:R-:W-:-:S04]  /*3b90*/  LEA R18, P0, R0, UR6, 0x3 ;  /* 0x0000000600127c11 */ /* 0x002fc8000f8018ff */
[----:B------:R-:W-:Y:S01]  /*3ba0*/  LEA.HI.X R19, R0, UR7, R19, 0x3, P0 ;  /* 0x0000000700137c11 */ /* 0x000fe200080f1c13 */
        /* <DEDUP_REMOVED lines=22> */
.L_x_90:
        /* <DEDUP_REMOVED lines=24> */
[-C--:B------:R-:W-:Y:S01]  /*3e90*/  LEA.HI.SX32 R13, R13, R18.reuse, 0x1b ;  /* 0x000000120d0d7211 */ /* 0x080fe200078fdaff */
[----:B------:R2:W-:Y:S01]  /*3ea0*/  STS.64 [R23+0x28], R4 ;  /* 0x0000280417007388 */ /* 0x0005e20000000a00 */
[----:B------:R-:W-:Y:S01]  /*3eb0*/  LEA R10, R27, UR5, 0x3 ;  /* 0x000000051b0a7c11 */ /* 0x000fe2000f8e18ff */
[----:B----4-:R-:W-:Y:S01]  /*3ec0*/  VIADD R7, R18, 0xe0 ;  /* 0x000000e012077836 */ /* 0x010fe20000000000 */
[----:B------:R-:W-:Y:S01]  /*3ed0*/  LEA.HI.SX32 R11, R11, R18, 0x1b ;  /* 0x000000120b0b7211 */ /* 0x000fe200078fdaff */
[----:B------:R3:W-:Y:S01]  /*3ee0*/  STS.64 [R23+0x30], R2 ;  /* 0x0000300217007388 */ /* 0x0007e20000000a00 */
[----:B------:R-:W-:-:S02]  /*3ef0*/  LEA R6, R25, UR5, 0x3 ;  /* 0x0000000519067c11 */ /* 0x000fc4000f8e18ff */
[-C--:B0-----:R-:W-:Y:S01]  /*3f00*/  LEA.HI.SX32 R9, R18, R18.reuse, 0x1b ;  /* 0x0000001212097211 */ /* 0x081fe200078fdaff */
[----:B------:R0:W-:Y:S01]  /*3f10*/  STS.64 [R23+0x38], R16 ;  /* 0x0000381017007388 */ /* 0x0001e20000000a00 */
[----:B------:R-:W-:Y:S01]  /*3f20*/  LEA.HI.SX32 R7, R7, R18, 0x1b ;  /* 0x0000001207077211 */ /* 0x000fe200078fdaff */
[----:B------:R-:W-:Y:S01]  /*3f30*/  IMAD.U32 R8, RZ, RZ, UR12 ;  /* 0x0000000cff087e24 */ /* 0x000fe2000f8e00ff */
[----:B------:R-:W-:Y:S01]  /*3f40*/  LEA R12, R15, UR5, 0x3 ;  /* 0x000000050f0c7c11 */ /* 0x000fe2000f8e18ff */
[----:B------:R-:W-:Y:S01]  /*3f50*/  VIADD R18, R0, UR4 ;  /* 0x0000000400127c36 */ /* 0x000fe20008000000 */
[----:B--2---:R-:W-:Y:S01]  /*3f60*/  LEA R4, R21, UR5, 0x3 ;  /* 0x0000000515047c11 */ /* 0x004fe2000f8e18ff */
[----:B------:R-:W-:Y:S01]  /*3f70*/  NOP ;  /* 0x0000000000007918 */ /* 0x000fe20000000000 */
[----:B---3--:R-:W-:-:S04]  /*3f80*/  LEA R2, R9, UR5, 0x3 ;  /* 0x0000000509027c11 */ /* 0x008fc8000f8e18ff */
[----:B------:R-:W-:Y:S01]  /*3f90*/  LDS.64 R4, [R4+0x100] ;  /* 0x0001000004047984 */ /* 0x000fe20000000a00 */
[----:B------:R-:W-:Y:S01]  /*3fa0*/  LEA R14, R13, UR5, 0x3 ;  /* 0x000000050d0e7c11 */ /* 0x000fe2000f8e18ff */
[----:B------:R-:W-:Y:S01]  /*3fb0*/  IMAD.IADD R0, R19, 0x1, R0 ;  /* 0x0000000113007824 */ /* 0x000fe200078e0200 */
[----:B0-----:R-:W-:Y:S01]  /*3fc0*/  LEA R16, R11, UR5, 0x3 ;  /* 0x000000050b107c11 */ /* 0x001fe2000f8e18ff */
[----:B------:R-:W-:Y:S01]  /*3fd0*/  LDS.64 R12, [R12+0x400] ;  /* 0x000400000c0c7984 */ /* 0x000fe20000000a00 */
[----:B------:R-:W-:Y:S01]  /*3fe0*/  LEA R20, R7, UR5, 0x3 ;  /* 0x0000000507147c11 */ /* 0x000fe2000f8e18ff */
[C---:B------:R-:W-:Y:S02]  /*3ff0*/  VIADD R24, R0.reuse, 0x20 ;  /* 0x0000002000187836 */ /* 0x040fe40000000000 */
[----:B------:R-:W-:Y:S01]  /*4000*/  LDS.64 R2, [R2] ;  /* 0x0000000002027984 */ /* 0x000fe20000000a00 */
[----:B------:R-:W-:-:S03]  /*4010*/  VIADD R26, R0, 0xc0 ;  /* 0x000000c0001a7836 */ /* 0x000fc60000000000 */
[----:B------:R-:W-:Y:S04]  /*4020*/  LDS.64 R6, [R6+0x200] ;  /* 0x0002000006067984 */ /* 0x000fe80000000a00 */
[----:B------:R-:W-:Y:S04]  /*4030*/  LDS.64 R10, [R10+0x300] ;  /* 0x000300000a0a7984 */ /* 0x000fe80000000a00 */
[----:B------:R-:W-:Y:S04]  /*4040*/  LDS.64 R14, [R14+0x500] ;  /* 0x000500000e0e7984 */ /* 0x000fe80000000a00 */
[----:B------:R-:W-:Y:S04]  /*4050*/  LDS.64 R16, [R16+0x600] ;  /* 0x0006000010107984 */ /* 0x000fe80000000a00 */
[----:B------:R-:W-:Y:S04]  /*4060*/  LDS.64 R20, [R20+0x700] ;  /* 0x0007000014147984 */ /* 0x000fe80000000a00 */
[----:B------:R0:W-:Y:S01]  /*4070*/  @!P0 STS [UR5+0x4200], R8 ;  /* 0x00420008ff008988 */ /* 0x0001e20008000805 */
[----:B------:R-:W-:Y:S01]  /*4080*/  BAR.SYNC.DEFER_BLOCKING 0x0 ;  /* 0x0000000000007b1d */ /* 0x000fe20000010000 */
[----:B------:R-:W-:Y:S01]  /*4090*/  IADD3 R22, P0, PT, R19, R18, RZ ;  /* 0x0000001213167210 */ /* 0x000fe20007f1e0ff */
[----:B0-----:R-:W-:-:S04]  /*40a0*/  VIADD R8, R0, 0x40 ;  /* 0x0000004000087836 */ /* 0x001fc80000000000 */
[----:B------:R-:W-:Y:S01]  /*40b0*/  IMAD.X R19, RZ, RZ, RZ, P0 ;  /* 0x000000ffff137224 */ /* 0x000fe200000e06ff */
        /* <DEDUP_REMOVED lines=25> */
.L_x_91:
        /* <DEDUP_REMOVED lines=11> */
.L_x_130:


//--------------------- .text._ZN3cub18CUB_300001_SM_10006detail10merge_sort30DeviceMergeSortPartitionKernelIN6thrust24THRUST_300001_SM_1000_NS6detail15normal_iteratorINS5_10device_ptrIdEEEEj5orderdEEvbT_PT2_T0_SF_PSF_T1_SF_i --------------------------
	.section	.text._ZN3cub18CUB_300001_SM_10006detail10merge_sort30DeviceMergeSortPartitionKernelIN6thrust24THRUST_300001_SM_1000_NS6detail15normal_iteratorINS5_10device_ptrIdEEEEj5orderdEEvbT_PT2_T0_SF_PSF_T1_SF_i,"ax",@progbits
	.align	128
        .global         _ZN3cub18CUB_300001_SM_10006detail10merge_sort30DeviceMergeSortPartitionKernelIN6thrust24THRUST_300001_SM_1000_NS6detail15normal_iteratorINS5_10device_ptrIdEEEEj5orderdEEvbT_PT2_T0_SF_PSF_T1_SF_i
        .type           _ZN3cub18CUB_300001_SM_10006detail10merge_sort30DeviceMergeSortPartitionKernelIN6thrust24THRUST_300001_SM_1000_NS6detail15normal_iteratorINS5_10device_ptrIdEEEEj5orderdEEvbT_PT2_T0_SF_PSF_T1_SF_i,@function
        .size           _ZN3cub18CUB_300001_SM_10006detail10merge_sort30DeviceMergeSortPartitionKernelIN6thrust24THRUST_300001_SM_1000_NS6detail15normal_iteratorINS5_10device_ptrIdEEEEj5orderdEEvbT_PT2_T0_SF_PSF_T1_SF_i,(.L_x_131 - _ZN3cub18CUB_300001_SM_10006detail10merge_sort30DeviceMergeSortPartitionKernelIN6thrust24THRUST_300001_SM_1000_NS6detail15normal_iteratorINS5_10device_ptrIdEEEEj5orderdEEvbT_PT2_T0_SF_PSF_T1_SF_i)
        .other          _ZN3cub18CUB_300001_SM_10006detail10merge_sort30DeviceMergeSortPartitionKernelIN6thrust24THRUST_300001_SM_1000_NS6detail15normal_iteratorINS5_10device_ptrIdEEEEj5orderdEEvbT_PT2_T0_SF_PSF_T1_SF_i,@"STO_CUDA_ENTRY STV_DEFAULT"
_ZN3cub18CUB_300001_SM_10006detail10merge_sort30DeviceMergeSortPartitionKernelIN6thrust24THRUST_300001_SM_1000_NS6detail15normal_iteratorINS5_10device_ptrIdEEEEj5orderdEEvbT_PT2_T0_SF_PSF_T1_SF_i:
.text._ZN3cub18CUB_300001_SM_10006detail10merge_sort30DeviceMergeSortPartitionKernelIN6thrust24THRUST_300001_SM_1000_NS6detail15normal_iteratorINS5_10device_ptrIdEEEEj5orderdEEvbT_PT2_T0_SF_PSF_T1_SF_i:
[----:B------:R-:W-:Y:S01]  /*0000*/  LDC R1, c[0x0][0x37c] ;  /* 0x0000df00ff017b82 */ /* 0x000fe20000000800 */
[----:B------:R-:W0:Y:S01]  /*0010*/  S2R R0, SR_CTAID.X ;  /* 0x0000000000007919 */ /* 0x000e220000002500 */
[----:B------:R-:W0:Y:S01]  /*0020*/  LDCU UR4, c[0x0][0x360] ;  /* 0x00006c00ff0477ac */ /* 0x000e220008000800 */
[----:B------:R-:W0:Y:S01]  /*0030*/  S2R R3, SR_TID.X ;  /* 0x0000000000037919 */ /* 0x000e220000002100 */
[----:B------:R-:W1:Y:S01]  /*0040*/  LDCU UR6, c[0x0][0x39c] ;  /* 0x00007380ff0677ac */ /* 0x000e620008000800 */
[----:B0-----:R-:W-:-:S05]  /*0050*/  IMAD R0, R0, UR4, R3 ;  /* 0x0000000400007c24 */ /* 0x001fca000f8e0203 */
[----:B-1----:R-:W-:-:S13]  /*0060*/  ISETP.GE.U32.AND P0, PT, R0, UR6, PT ;  /* 0x0000000600007c0c */ /* 0x002fda000bf06070 */
[----:B------:R-:W-:Y:S05]  /*0070*/  @P0 EXIT ;  /* 0x000000000000094d */ /* 0x000fea0003800000 */
[----:B------:R-:W0:Y:S01]  /*0080*/  LDCU UR5, c[0x0][0x3ac] ;  /* 0x00007580ff0577ac */ /* 0x000e220008000800 */
[----:B------:R-:W-:Y:S01]  /*0090*/  VIADD R2, R0, 0x1 ;  /* 0x0000000100027836 */ /* 0x000fe20000000000 */
[----:B------:R-:W-:Y:S01]  /*00a0*/  ACQBULK ;  /* 0x000000000000782e */ /* 0x000fe20000000000 */
[----:B------:R-:W1:Y:S03]  /*00b0*/  LDCU UR7, c[0x0][0x3b0] ;  /* 0x00007600ff0777ac */ /* 0x000e660008000800 */
[----:B------:R-:W-:Y:S01]  /*00c0*/  ISETP.NE.AND P0, PT, R2, UR6, PT ;  /* 0x0000000602007c0c */ /* 0x000fe2000bf05270 */
[----:B------:R-:W2:Y:S01]  /*00d0*/  LDCU UR10, c[0x0][0x398] ;  /* 0x00007300ff0a77ac */ /* 0x000ea20008000800 */
[----:B------:R-:W3:Y:S01]  /*00e0*/  LDCU.64 UR8, c[0x0][0x358] ;  /* 0x00006b00ff0877ac */ /* 0x000ee20008000a00 */
[----:B0-----:R-:W-:-:S10]  /*00f0*/  UIADD3 UR4, UPT, UPT, -UR5, URZ, URZ ;  /* 0x000000ff05047290 */ /* 0x001fd4000fffe1ff */
[----:B------:R-:W0:Y:S01]  /*0100*/  @!P0 LDC.64 R4, c[0x0][0x3a0] ;  /* 0x0000e800ff048b82 */ /* 0x000e220000000a00 */
[----:B------:R-:W-:Y:S01]  /*0110*/  LOP3.LUT R2, R0, UR4, RZ, 0xc0, !PT ;  /* 0x0000000400027c12 */ /* 0x000fe2000f8ec0ff */
[----:B------:R-:W-:-:S04]  /*0120*/  USHF.R.U32.HI UR4, URZ, 0x1, UR5 ;  /* 0x00000001ff047899 */ /* 0x000fc80008011605 */
[----:B-1----:R-:W-:Y:S01]  /*0130*/  IMAD R3, R2, UR7, RZ ;  /* 0x0000000702037c24 */ /* 0x002fe2000f8e02ff */
[----:B------:R-:W-:-:S04]  /*0140*/  UIMAD UR4, UR4, UR7, URZ ;  /* 0x00000007040472a4 */ /* 0x000fc8000f8e02ff */
[----:B------:R-:W-:-:S04]  /*0150*/  LOP3.LUT R2, RZ, R3, RZ, 0x33, !PT ;  /* 0x00000003ff027212 */ /* 0x000fc800078e33ff */
[----:B------:R-:W-:-:S04]  /*0160*/  VIMNMX.U32 R2, PT, PT, R2, UR4, PT ;  /* 0x0000000402027c48 */ /* 0x000fc8000bfe0000 */
[----:B--2---:R-:W-:Y:S01]  /*0170*/  VIADDMNMX.U32 R2, R2, R3, UR10, PT ;  /* 0x0000000a02027e46 */ /* 0x004fe2000b800003 */
[----:B0-----:R-:W-:Y:S01]  /*0180*/  @!P0 IMAD.WIDE.U32 R4, R0, 0x4, R4 ;  /* 0x0000000400048825 */ /* 0x001fe200078e0004 */
[----:B------:R-:W-:Y:S02]  /*0190*/  VIMNMX.U32 R3, PT, PT, R3, UR10, PT ;  /* 0x0000000a03037c48 */ /* 0x000fe4000bfe0000 */
[----:B------:R-:W-:Y:S02]  /*01a0*/  LOP3.LUT R6, RZ, R2, RZ, 0x33, !PT ;  /* 0x00000002ff067212 */ /* 0x000fe400078e33ff */
[----:B---3--:R0:W-:Y:S02]  /*01b0*/  @!P0 STG.E desc[UR8][R4.64], R2 ;  /* 0x0000000204008986 */ /* 0x0081e4000c101908 */
[----:B------:R-:W-:-:S04]  /*01c0*/  VIMNMX.U32 R7, PT, PT, R6, UR4, PT ;  /* 0x0000000406077c48 */ /* 0x000fc8000bfe0000 */
[----:B------:R-:W-:Y:S01]  /*01d0*/  VIADDMNMX.U32 R7, R7, R2, UR10, PT ;  /* 0x0000000a07077e46 */ /* 0x000fe2000b800002 */
[----:B------:R-:W-:Y:S06]  /*01e0*/  @!P0 EXIT ;  /* 0x000000000000894d */ /* 0x000fec0003800000 */
[----:B------:R-:W1:Y:S01]  /*01f0*/  LDCU.U8 UR6, c[0x0][0x380] ;  /* 0x00007000ff0677ac */ /* 0x000e620008000000 */
[----:B------:R-:W-:Y:S01]  /*0200*/  BSSY.RECONVERGENT B0, `(.L_x_92) ;  /* 0x0000040000007945 */ /* 0x000fe20003800200 */
[----:B------:R-:W-:-:S06]  /*0210*/  UIADD3 UR4, UPT, UPT, UR5, -0x1, URZ ;  /* 0xffffffff05047890 */ /* 0x000fcc000fffe0ff */
[----:B0-----:R-:W-:-:S05]  /*0220*/  LOP3.LUT R4, R0, UR4, RZ, 0xc0, !PT ;  /* 0x0000000400047c12 */ /* 0x001fca000f8ec0ff */
[----:B------:R-:W-:Y:S01]  /*0230*/  IMAD R4, R4, UR7, RZ ;  /* 0x0000000704047c24 */ /* 0x000fe2000f8e02ff */
[----:B-1----:R-:W-:-:S04]  /*0240*/  UPRMT UR6, UR6, 0x8880, URZ ;  /* 0x0000888006067896 */ /* 0x002fc800080000ff */
[----:B------:R-:W-:-:S03]  /*0250*/  VIADDMNMX.U32 R4, R7, -R3, R4, PT ;  /* 0x8000000307047246 */ /* 0x000fc60003800004 */
[----:B------:R-:W-:Y:S02]  /*0260*/  UMOV UR4, UR6 ;  /* 0x0000000600047c82 */ /* 0x000fe40008000000 */
[----:B------:R-:W-:-:S09]  /*0270*/  UISETP.NE.AND UP0, UPT, UR4, URZ, UPT ;  /* 0x000000ff0400728c */ /* 0x000fd2000bf05270 */
[----:B------:R-:W-:Y:S05]  /*0280*/  BRA.U !UP0, `(.L_x_93) ;  /* 0x0000000108747547 */ /* 0x000fea000b800000 */
[----:B------:R-:W-:Y:S01]  /*0290*/  IMAD.IADD R7, R7, 0x1, -R2 ;  /* 0x0000000107077824 */ /* 0x000fe200078e0a02 */
[----:B------:R-:W-:Y:S01]  /*02a0*/  VIADDMNMX.U32 R5, R2, -R3, R4, PT ;  /* 0x8000000302057246 */ /* 0x000fe20003800004 */
[----:B------:R-:W0:Y:S01]  /*02b0*/  LDCU.64 UR4, c[0x0][0x388] ;  /* 0x00007100ff0477ac */ /* 0x000e220008000a00 */
[----:B------:R-:W-:Y:S02]  /*02c0*/  BSSY.RECONVERGENT B1, `(.L_x_94) ;  /* 0x0000018000017945 */ /* 0x000fe40003800200 */
[----:B------:R-:W-:-:S05]  /*02d0*/  VIMNMX.U32 R6, PT, PT, R4, R7, !PT ;  /* 0x0000000704067248 */ /* 0x000fca0007fe0000 */
[----:B------:R-:W-:-:S05]  /*02e0*/  IMAD.IADD R6, R6, 0x1, -R7 ;  /* 0x0000000106067824 */ /* 0x000fca00078e0a07 */
[----:B------:R-:W-:-:S13]  /*02f0*/  ISETP.GE.U32.AND P0, PT, R6, R5, PT ;  /* 0x000000050600720c */ /* 0x000fda0003f06070 */
[----:B0-----:R-:W-:Y:S05]  /*0300*/  @P0 BRA `(.L_x_95) ;  /* 0x00000000004c0947 */ /* 0x001fea0003800000 */
.L_x_96:
[----:B------:R-:W-:-:S05]  /*0310*/  IMAD.IADD R7, R5, 0x1, -R6 ;  /* 0x0000000105077824 */ /* 0x000fca00078e0a06 */
[----:B------:R-:W-:-:S04]  /*0320*/  LEA.HI R12, R7, R6, RZ, 0x1f ;  /* 0x00000006070c7211 */ /* 0x000fc800078ff8ff */
[-C--:B------:R-:W-:Y:S02]  /*0330*/  LOP3.LUT R7, RZ, R12.reuse, RZ, 0x33, !PT ;  /* 0x0000000cff077212 */ /* 0x080fe400078e33ff */
[----:B------:R-:W-:-:S03]  /*0340*/  IADD3 R9, P1, PT, R3, R12, RZ ;  /* 0x0000000c03097210 */ /* 0x000fc60007f3e0ff */
[----:B------:R-:W-:Y:S02]  /*0350*/  IMAD.IADD R7, R4, 0x1, R7 ;  /* 0x0000000104077824 */ /* 0x000fe400078e0207 */
[----:B------:R-:W-:Y:S01]  /*0360*/  IMAD.X R16, RZ, RZ, RZ, P1 ;  /* 0x000000ffff107224 */ /* 0x000fe200008e06ff */
[C---:B------:R-:W-:Y:S02]  /*0370*/  LEA R8, P1, R9.reuse, UR4, 0x3 ;  /* 0x0000000409087c11 */ /* 0x040fe4000f8218ff */
[----:B------:R-:W-:Y:S02]  /*0380*/  IADD3 R7, P0, PT, R2, R7, RZ ;  /* 0x0000000702077210 */ /* 0x000fe40007f1e0ff */
[----:B------:R-:W-:-:S03]  /*0390*/  LEA.HI.X R9, R9, UR5, R16, 0x3, P1 ;  /* 0x0000000509097c11 */ /* 0x000fc600088f1c10 */
[----:B------:R-:W-:Y:S01]  /*03a0*/  IMAD.X R14, RZ, RZ, RZ, P0 ;  /* 0x000000ffff0e7224 */ /* 0x000fe200000e06ff */
[C---:B------:R-:W-:Y:S02]  /*03b0*/  LEA R10, P0, R7.reuse, UR4, 0x3 ;  /* 0x00000004070a7c11 */ /* 0x040fe4000f8018ff */
[----:B------:R-:W2:Y:S02]  /*03c0*/  LDG.E.64 R8, desc[UR8][R8.64] ;  /* 0x0000000808087981 */ /* 0x000ea4000c1e1b00 */
[----:B------:R-:W-:-:S06]  /*03d0*/  LEA.HI.X R11, R7, UR5, R14, 0x3, P0 ;  /* 0x00000005070b7c11 */ /* 0x000fcc00080f1c0e */
[----:B------:R-:W2:Y:S02]  /*03e0*/  LDG.E.64 R10, desc[UR8][R10.64] ;  /* 0x000000080a0a7981 */ /* 0x000ea4000c1e1b00 */
[----:B--2---:R-:W-:-:S06]  /*03f0*/  DSETP.GEU.AND P0, PT, R10, R8, PT ;  /* 0x000000080a00722a */ /* 0x004fcc0003f0e000 */
[----:B------:R-:W-:-:S08]  /*0400*/  SEL R5, R5, R12, P0 ;  /* 0x0000000c05057207 */ /* 0x000fd00000000000 */
[----:B------:R-:W-:-:S05]  /*0410*/  @P0 VIADD R6, R12, 0x1 ;  /* 0x000000010c060836 */ /* 0x000fca0000000000 */
[----:B------:R-:W-:-:S13]  /*0420*/  ISETP.GE.U32.AND P0, PT, R6, R5, PT ;  /* 0x000000050600720c */ /* 0x000fda0003f06070 */
[----:B------:R-:W-:Y:S05]  /*0430*/  @!P0 BRA `(.L_x_96) ;  /* 0xfffffffc00b48947 */ /* 0x000fea000383ffff */
.L_x_95:
[----:B------:R-:W-:Y:S05]  /*0440*/  BSYNC.RECONVERGENT B1 ;  /* 0x0000000000017941 */ /* 0x000fea0003800200 */
.L_x_94:
[----:B------:R-:W-:Y:S05]  /*0450*/  BRA `(.L_x_97) ;  /* 0x0000000000687947 */ /* 0x000fea0003800000 */
.L_x_93:
[----:B------:R-:W-:Y:S01]  /*0460*/  IMAD.IADD R7, R7, 0x1, -R2 ;  /* 0x0000000107077824 */ /* 0x000fe200078e0a02 */
[----:B------:R-:W-:Y:S01]  /*0470*/  VIADDMNMX.U32 R5, R2, -R3, R4, PT ;  /* 0x8000000302057246 */ /* 0x000fe20003800004 */
[----:B------:R-:W0:Y:S03]  /*0480*/  LDCU.64 UR4, c[0x0][0x390] ;  /* 0x00007200ff0477ac */ /* 0x000e260008000a00 */
[----:B------:R-:W-:-:S05]  /*0490*/  VIMNMX.U32 R6, PT, PT, R4, R7, !PT ;  /* 0x0000000704067248 */ /* 0x000fca0007fe0000 */
[----:B------:R-:W-:-:S05]  /*04a0*/  IMAD.IADD R6, R6, 0x1, -R7 ;  /* 0x0000000106067824 */ /* 0x000fca00078e0a07 */
[----:B------:R-:W-:-:S13]  /*04b0*/  ISETP.GE.U32.AND P0, PT, R6, R5, PT ;  /* 0x000000050600720c */ /* 0x000fda0003f06070 */
[----:B0-----:R-:W-:Y:S05]  /*04c0*/  @P0 BRA `(.L_x_97) ;  /* 0x00000000004c0947 */ /* 0x001fea0003800000 */
.L_x_98:
        /* <DEDUP_REMOVED lines=19> */
.L_x_97:
[----:B------:R-:W-:Y:S05]  /*0600*/  BSYNC.RECONVERGENT B0 ;  /* 0x0000000000007941 */ /* 0x000fea0003800200 */
.L_x_92:
[----:B------:R-:W0:Y:S01]  /*0610*/  LDC.64 R4, c[0x0][0x3a0] ;  /* 0x0000e800ff047b82 */ /* 0x000e220000000a00 */
[----:B------:R-:W-:Y:S02]  /*0620*/  IMAD.IADD R3, R3, 0x1, R6 ;  /* 0x0000000103037824 */ /* 0x000fe400078e0206 */
[----:B0-----:R-:W-:-:S05]  /*0630*/  IMAD.WIDE.U32 R4, R0, 0x4, R4 ;  /* 0x0000000400047825 */ /* 0x001fca00078e0004 */
[----:B------:R-:W-:Y:S01]  /*0640*/  STG.E desc[UR8][R4.64], R3 ;  /* 0x0000000304007986 */ /* 0x000fe2000c101908 */
[----:B------:R-:W-:Y:S05]  /*0650*/  EXIT ;  /* 0x000000000000794d */ /* 0x000fea0003800000 */
.L_x_99:
        /* <DEDUP_REMOVED lines=10> */
.L_x_131:


//--------------------- .text._ZN3cub18CUB_300001_SM_10006detail10merge_sort30DeviceMergeSortBlockSortKernelINS2_10policy_hubIN6thrust24THRUST_300001_SM_1000_NS6detail15normal_iteratorINS6_10device_ptrIdEEEEE9Policy600ESB_PNS0_8NullTypeESB_SF_j5orderdSE_EEvbT0_T1_T2_T3_T4_PT6_PT7_T5_NS1_7vsmem_tE --------------------------
	.section	.text._ZN3cub18CUB_300001_SM_10006detail10merge_sort30DeviceMergeSortBlockSortKernelINS2_10policy_hubIN6thrust24THRUST_300001_SM_1000_NS6detail15normal_iteratorINS6_10device_ptrIdEEEEE9Policy600ESB_PNS0_8NullTypeESB_SF_j5orderdSE_EEvbT0_T1_T2_T3_T4_PT6_PT7_T5_NS1_7vsmem_tE,"ax",@progbits
	.align	128
        .global         _ZN3cub18CUB_300001_SM_10006detail10merge_sort30DeviceMergeSortBlockSortKernelINS2_10policy_hubIN6thrust24THRUST_300001_SM_1000_NS6detail15normal_iteratorINS6_10device_ptrIdEEEEE9Policy600ESB_PNS0_8NullTypeESB_SF_j5orderdSE_EEvbT0_T1_T2_T3_T4_PT6_PT7_T5_NS1_7vsmem_tE
        .type           _ZN3cub18CUB_300001_SM_10006detail10merge_sort30DeviceMergeSortBlockSortKernelINS2_10policy_hubIN6thrust24THRUST_300001_SM_1000_NS6detail15normal_iteratorINS6_10device_ptrIdEEEEE9Policy600ESB_PNS0_8NullTypeESB_SF_j5orderdSE_EEvbT0_T1_T2_T3_T4_PT6_PT7_T5_NS1_7vsmem_tE,@function
        .size           _ZN3cub18CUB_300001_SM_10006detail10merge_sort30DeviceMergeSortBlockSortKernelINS2_10policy_hubIN6thrust24THRUST_300001_SM_1000_NS6detail15normal_iteratorINS6_10device_ptrIdEEEEE9Policy600ESB_PNS0_8NullTypeESB_SF_j5orderdSE_EEvbT0_T1_T2_T3_T4_PT6_PT7_T5_NS1_7vsmem_tE,(.L_x_132 - _ZN3cub18CUB_300001_SM_10006detail10merge_sort30DeviceMergeSortBlockSortKernelINS2_10policy_hubIN6thrust24THRUST_300001_SM_1000_NS6detail15normal_iteratorINS6_10device_ptrIdEEEEE9Policy600ESB_PNS0_8NullTypeESB_SF_j5orderdSE_EEvbT0_T1_T2_T3_T4_PT6_PT7_T5_NS1_7vsmem_tE)
        .other          _ZN3cub18CUB_300001_SM_10006detail10merge_sort30DeviceMergeSortBlockSortKernelINS2_10policy_hubIN6thrust24THRUST_300001_SM_1000_NS6detail15normal_iteratorINS6_10device_ptrIdEEEEE9Policy600ESB_PNS0_8NullTypeESB_SF_j5orderdSE_EEvbT0_T1_T2_T3_T4_PT6_PT7_T5_NS1_7vsmem_tE,@"STO_CUDA_ENTRY STV_DEFAULT"
_ZN3cub18CUB_300001_SM_10006detail10merge_sort30DeviceMergeSortBlockSortKernelINS2_10policy_hubIN6thrust24THRUST_300001_SM_1000_NS6detail15normal_iteratorINS6_10device_ptrIdEEEEE9Policy600ESB_PNS0_8NullTypeESB_SF_j5orderdSE_EEvbT0_T1_T2_T3_T4_PT6_PT7_T5_NS1_7vsmem_tE:
.text._ZN3cub18CUB_300001_SM_10006detail10merge_sort30DeviceMergeSortBlockSortKernelINS2_10policy_hubIN6thrust24THRUST_300001_SM_1000_NS6detail15normal_iteratorINS6_10device_ptrIdEEEEE9Policy600ESB_PNS0_8NullTypeESB_SF_j5orderdSE_EEvbT0_T1_T2_T3_T4_PT6_PT7_T5_NS1_7vsmem_tE:
[----:B------:R-:W-:Y:S01]  /*0000*/  LDC R1, c[0x0][0x37c] ;  /* 0x0000df00ff017b82 */ /* 0x000fe20000000800 */
[----:B------:R-:W0:Y:S01]  /*0010*/  S2R R3, SR_CTAID.X ;  /* 0x0000000000037919 */ /* 0x000e220000002500 */
[----:B------:R-:W1:Y:S01]  /*0020*/  LDCU UR4, c[0x0][0x370] ;  /* 0x00006e00ff0477ac */ /* 0x000e620008000800 */
[----:B------:R-:W2:Y:S01]  /*0030*/  LDCU.64 UR6, c[0x0][0x358] ;  /* 0x00006b00ff0677ac */ /* 0x000ea20008000a00 */
[----:B-1----:R-:W-:-:S06]  /*0040*/  UIADD3 UR4, UPT, UPT, UR4, -0x1, URZ ;  /* 0xffffffff04047890 */ /* 0x002fcc000fffe0ff */
[C---:B0-----:R-:W-:Y:S01]  /*0050*/  ISETP.GE.U32.AND P0, PT, R3.reuse, UR4, PT ;  /* 0x0000000403007c0c */ /* 0x041fe2000bf06070 */
[----:B------:R-:W-:-:S12]  /*0060*/  IMAD.SHL.U32 R3, R3, 0x800, RZ ;  /* 0x0000080003037824 */ /* 0x000fd800078e00ff */
[----:B--2---:R-:W-:Y:S05]  /*0070*/  @P0 BRA `(.L_x_100) ;  /* 0x0000001c00880947 */ /* 0x004fea0003800000 */
[----:B------:R-:W0:Y:S01]  /*0080*/  S2R R35, SR_TID.X ;  /* 0x0000000000237919 */ /* 0x000e220000002100 */
[----:B------:R-:W1:Y:S01]  /*0090*/  LDCU.64 UR4, c[0x0][0x388] ;  /* 0x00007100ff0477ac */ /* 0x000e620008000a00 */
[----:B------:R-:W-:Y:S01]  /*00a0*/  ACQBULK ;  /* 0x000000000000782e */ /* 0x000fe20000000000 */
[----:B0-----:R-:W-:-:S05]  /*00b0*/  IMAD.SHL.U32 R0, R35, 0x8, RZ ;  /* 0x0000000823007824 */ /* 0x001fca00078e00ff */
[----:B------:R-:W-:-:S04]  /*00c0*/  LOP3.LUT R0, R0, 0x1f00, RZ, 0xc0, !PT ;  /* 0x00001f0000007812 */ /* 0x000fc800078ec0ff */
[----:B------:R-:W-:-:S04]  /*00d0*/  LOP3.LUT R2, R0, 0x1f, R35, 0xf8, !PT ;  /* 0x0000001f00027812 */ /* 0x000fc800078ef823 */
[----:B------:R-:W-:-:S05]  /*00e0*/  IADD3 R2, P0, PT, R3, R2, RZ ;  /* 0x0000000203027210 */ /* 0x000fca0007f1e0ff */
[----:B------:R-:W-:Y:S02]  /*00f0*/  IMAD.X R33, RZ, RZ, RZ, P0 ;  /* 0x000000ffff217224 */ /* 0x000fe400000e06ff */
[----:B------:R-:W-:-:S03]  /*0100*/  IMAD.SHL.U32 R34, R2, 0x8, RZ ;  /* 0x0000000802227824 */ /* 0x000fc600078e00ff */
[----:B------:R-:W-:Y:S02]  /*0110*/  SHF.L.U64.HI R33, R2, 0x3, R33 ;  /* 0x0000000302217819 */ /* 0x000fe40000010221 */
        /* <DEDUP_REMOVED lines=235> */
.L_x_104:
        /* <DEDUP_REMOVED lines=31> */
.L_x_103:
        /* <DEDUP_REMOVED lines=15> */
.L_x_102:
[----:B------:R-:W-:Y:S05]  /*12b0*/  BSYNC.RECONVERGENT B0 ;  /* 0x0000000000007941 */ /* 0x000fea0003800200 */
.L_x_101:
        /* <DEDUP_REMOVED lines=132> */
[----:B------:R0:W-:Y:S04]  /*1b00*/  STS.64 [R3+0x28], R22 ;  /* 0x0000281603007388 */ /* 0x0001e80000000a00 */
[----:B------:R1:W-:Y:S04]  /*1b10*/  STS.64 [R2+0x30], R16 ;  /* 0x0000301002007388 */ /* 0x0003e80000000a00 */
[----:B------:R-:W-:Y:S01]  /*1b20*/  STS.64 [R0+0x38], R18 ;  /* 0x0000381200007388 */ /* 0x000fe20000000a00 */
[----:B------:R-:W-:-:S03]  /*1b30*/  NOP ;  /* 0x0000000000007918 */ /* 0x000fc60000000000 */
[----:B------:R-:W3:Y:S01]  /*1b40*/  LDS.64 R36, [R32] ;  /* 0x0000000020247984 */ /* 0x000ee20000000a00 */
[C---:B0-----:R-:W-:Y:S01]  /*1b50*/  LOP3.LUT R3, R33.reuse, 0x1f, RZ, 0xc0, !PT ;  /* 0x0000001f21037812 */ /* 0x041fe200078ec0ff */
[----:B------:R-:W-:Y:S02]  /*1b60*/  IMAD.SHL.U32 R33, R33, 0x8, RZ ;  /* 0x0000000821217824 */ /* 0x000fe400078e00ff */
[----:B------:R-:W0:Y:S02]  /*1b70*/  LDS.64 R8, [R31+0x100] ;  /* 0x000100001f087984 */ /* 0x000e240000000a00 */
[----:B--2---:R-:W-:Y:S01]  /*1b80*/  IMAD R34, R34, 0x800, R3 ;  /* 0x0000080022227824 */ /* 0x004fe200078e0203 */
[----:B------:R-:W-:Y:S01]  /*1b90*/  LOP3.LUT R33, R33, 0x1f00, RZ, 0xc0, !PT ;  /* 0x00001f0021217812 */ /* 0x000fe200078ec0ff */
[----:B------:R-:W2:Y:S03]  /*1ba0*/  LDS.64 R38, [R30+0x200] ;  /* 0x000200001e267984 */ /* 0x000ea60000000a00 */
[----:B------:R-:W-:Y:S01]  /*1bb0*/  IADD3 R34, P0, PT, R33, R34, RZ ;  /* 0x0000002221227210 */ /* 0x000fe20007f1e0ff */
[----:B------:R-:W4:Y:S04]  /*1bc0*/  LDS.64 R10, [R29+0x300] ;  /* 0x000300001d0a7984 */ /* 0x000f280000000a00 */
[----:B------:R-:W5:Y:S01]  /*1bd0*/  LDS.64 R6, [R28+0x400] ;  /* 0x000400001c067984 */ /* 0x000f620000000a00 */
[----:B------:R-:W-:Y:S01]  /*1be0*/  IMAD.X R3, RZ, RZ, RZ, P0 ;  /* 0x000000ffff037224 */ /* 0x000fe200000e06ff */
[----:B-1----:R-:W-:-:S02]  /*1bf0*/  LEA R2, P0, R34, UR4, 0x3 ;  /* 0x0000000422027c11 */ /* 0x002fc4000f8018ff */
[----:B------:R-:W1:Y:S02]  /*1c00*/  LDS.64 R12, [R27+0x500] ;  /* 0x000500001b0c7984 */ /* 0x000e640000000a00 */
[----:B------:R-:W-:Y:S02]  /*1c10*/  LEA.HI.X R3, R34, UR5, R3, 0x3, P0 ;  /* 0x0000000522037c11 */ /* 0x000fe400080f1c03 */
[----:B------:R-:W1:Y:S04]  /*1c20*/  LDS.64 R4, [R26+0x600] ;  /* 0x000600001a047984 */ /* 0x000e680000000a00 */
[----:B------:R-:W1:Y:S04]  /*1c30*/  LDS.64 R14, [R25+0x700] ;  /* 0x00070000190e7984 */ /* 0x000e680000000a00 */
[----:B---3--:R-:W-:Y:S04]  /*1c40*/  STG.E.64 desc[UR6][R2.64], R36 ;  /* 0x0000002402007986 */ /* 0x008fe8000c101b06 */
[----:B0-----:R-:W-:Y:S04]  /*1c50*/  STG.E.64 desc[UR6][R2.64+0x100], R8 ;  /* 0x0001000802007986 */ /* 0x001fe8000c101b06 */
[----:B--2---:R-:W-:Y:S04]  /*1c60*/  STG.E.64 desc[UR6][R2.64+0x200], R38 ;  /* 0x0002002602007986 */ /* 0x004fe8000c101b06 */
[----:B----4-:R-:W-:Y:S04]  /*1c70*/  STG.E.64 desc[UR6][R2.64+0x300], R10 ;  /* 0x0003000a02007986 */ /* 0x010fe8000c101b06 */
[----:B-----5:R-:W-:Y:S04]  /*1c80*/  STG.E.64 desc[UR6][R2.64+0x400], R6 ;  /* 0x0004000602007986 */ /* 0x020fe8000c101b06 */
[----:B-1----:R-:W-:Y:S04]  /*1c90*/  STG.E.64 desc[UR6][R2.64+0x500], R12 ;  /* 0x0005000c02007986 */ /* 0x002fe8000c101b06 */
[----:B------:R-:W-:Y:S04]  /*1ca0*/  STG.E.64 desc[UR6][R2.64+0x600], R4 ;  /* 0x0006000402007986 */ /* 0x000fe8000c101b06 */
[----:B------:R-:W-:Y:S01]  /*1cb0*/  STG.E.64 desc[UR6][R2.64+0x700], R14 ;  /* 0x0007000e02007986 */ /* 0x000fe2000c101b06 */
[----:B------:R-:W-:Y:S05]  /*1cc0*/  EXIT ;  /* 0x000000000000794d */ /* 0x000fea0003800000 */
.L_x_105:
        /* <DEDUP_REMOVED lines=29> */
.L_x_100:
[----:B------:R-:W0:Y:S01]  /*1ea0*/  LDC.64 R4, c[0x0][0x388] ;  /* 0x0000e200ff047b82 */ /* 0x000e220000000a00 */
[----:B------:R-:W-:Y:S01]  /*1eb0*/  ACQBULK ;  /* 0x000000000000782e */ /* 0x000fe20000000000 */
[----:B------:R-:W1:Y:S06]  /*1ec0*/  S2R R0, SR_TID.X ;  /* 0x0000000000007919 */ /* 0x000e6c0000002100 */
[----:B------:R-:W2:Y:S01]  /*1ed0*/  LDC R7, c[0x0][0x3a8] ;  /* 0x0000ea00ff077b82 */ /* 0x000ea20000000800 */
[----:B0-----:R-:W-:-:S05]  /*1ee0*/  IMAD.WIDE.U32 R4, R3, 0x8, R4 ;  /* 0x0000000803047825 */ /* 0x001fca00078e0004 */
[----:B------:R0:W3:Y:S01]  /*1ef0*/  LDG.E.64 R8, desc[UR6][R4.64] ;  /* 0x0000000604087981 */ /* 0x0000e2000c1e1b00 */
[----:B------:R-:W-:Y:S02]  /*1f00*/  IMAD.MOV R2, RZ, RZ, -R3 ;  /* 0x000000ffff027224 */ /* 0x000fe400078e0a03 */
        /* <DEDUP_REMOVED lines=139> */
.L_x_107:
[----:B------:R-:W-:Y:S05]  /*27c0*/  BSYNC.RECONVERGENT B0 ;  /* 0x0000000000007941 */ /* 0x000fea0003800200 */
.L_x_106:
        /* <DEDUP_REMOVED lines=10> */
.L_x_109:
[----:B------:R-:W-:Y:S05]  /*2870*/  BSYNC.RECONVERGENT B0 ;  /* 0x0000000000007941 */ /* 0x000fea0003800200 */
.L_x_108:
        /* <DEDUP_REMOVED lines=9> */
.L_x_111:
[----:B------:R-:W-:Y:S05]  /*2910*/  BSYNC.RECONVERGENT B0 ;  /* 0x0000000000007941 */ /* 0x000fea0003800200 */
.L_x_110:
        /* <DEDUP_REMOVED lines=9> */
.L_x_113:
[----:B------:R-:W-:Y:S05]  /*29b0*/  BSYNC.RECONVERGENT B0 ;  /* 0x0000000000007941 */ /* 0x000fea0003800200 */
.L_x_112:
        /* <DEDUP_REMOVED lines=9> */
.L_x_115:
[----:B------:R-:W-:Y:S05]  /*2a50*/  BSYNC.RECONVERGENT B0 ;  /* 0x0000000000007941 */ /* 0x000fea0003800200 */
.L_x_114:
        /* <DEDUP_REMOVED lines=9> */
.L_x_117:
[----:B------:R-:W-:Y:S05]  /*2af0*/  BSYNC.RECONVERGENT B0 ;  /* 0x0000000000007941 */ /* 0x000fea0003800200 */
.L_x_116:
        /* <DEDUP_REMOVED lines=157> */
.L_x_119:
[----:B------:R-:W-:Y:S05]  /*34d0*/  BSYNC.RECONVERGENT B0 ;  /* 0x0000000000007941 */ /* 0x000fea0003800200 */
.L_x_118:
[----:B------:R-:W-:Y:S01]  /*34e0*/  LEA R35, R0, UR4, 0x6 ;  /* 0x0000000400237c11 */ /* 0x000fe2000f8e30ff */
[----:B------:R-:W-:-:S07]  /*34f0*/  IMAD.MOV.U32 R36, RZ, RZ, 0x2 ;  /* 0x00000002ff247424 */ /* 0x000fce00078e00ff */
.L_x_123:
        /* <DEDUP_REMOVED lines=30> */
.L_x_122:
        /* <DEDUP_REMOVED lines=15> */
.L_x_121:
[----:B------:R-:W-:Y:S05]  /*37d0*/  BSYNC.RECONVERGENT B0 ;  /* 0x0000000000007941 */ /* 0x000fea0003800200 */
.L_x_120:
        /* <DEDUP_REMOVED lines=149> */
[----:B------:R0:W-:Y:S04]  /*4130*/  LDS.64 R14, [R7+0x400] ;  /* 0x00040000070e7984 */ /* 0x0001e80000000a00 */
[----:B------:R-:W-:Y:S04]  /*4140*/  LDS.64 R16, [R24+0x500] ;  /* 0x0005000018107984 */ /* 0x000fe80000000a00 */
[----:B------:R-:W-:Y:S01]  /*4150*/  LDS.64 R18, [R25+0x600] ;  /* 0x0006000019127984 */ /* 0x000fe20000000a00 */
[----:B0-----:R-:W-:-:S03]  /*4160*/  VIADD R7, R36, 0x60 ;  /* 0x0000006024077836 */ /* 0x001fc60000000000 */
[----:B------:R-:W-:Y:S04]  /*4170*/  LDS.64 R26, [R26+0x700] ;  /* 0x000700001a1a7984 */ /* 0x000fe80000000a00 */
[----:B------:R-:W-:Y:S01]  /*4180*/  @!P0 STS [UR4+0x4200], R2 ;  /* 0x00420002ff008988 */ /* 0x000fe20008000804 */
[----:B------:R-:W-:Y:S06]  /*4190*/  BAR.SYNC.DEFER_BLOCKING 0x0 ;  /* 0x0000000000007b1d */ /* 0x000fec0000010000 */
[----:B------:R-:W0:Y:S01]  /*41a0*/  S2R R0, SR_TID.X ;  /* 0x0000000000007919 */ /* 0x000e220000002100 */
[----:B------:R-:W1:Y:S01]  /*41b0*/  S2R R43, SR_CTAID.X ;  /* 0x00000000002b7919 */ /* 0x000e620000002500 */
[----:B------:R-:W2:Y:S01]  /*41c0*/  LDS R20, [UR4+0x4200] ;  /* 0x00420004ff147984 */ /* 0x000ea20008000800 */
[----:B------:R-:W3:Y:S01]  /*41d0*/  LDCU.64 UR4, c[0x0][0x398] ;  /* 0x00007300ff0477ac */ /* 0x000ee20008000a00 */
[C---:B0-----:R-:W-:Y:S01]  /*41e0*/  LOP3.LUT R4, R0.reuse, 0x1f, RZ, 0xc0, !PT ;  /* 0x0000001f00047812 */ /* 0x041fe200078ec0ff */
[----:B------:R-:W-:-:S04]  /*41f0*/  IMAD.SHL.U32 R3, R0, 0x8, RZ ;  /* 0x0000000800037824 */ /* 0x000fc800078e00ff */
[----:B-1----:R-:W-:Y:S01]  /*4200*/  IMAD R4, R43, 0x800, R4 ;  /* 0x000008002b047824 */ /* 0x002fe200078e0204 */
[----:B------:R-:W-:-:S04]  /*4210*/  LOP3.LUT R3, R3, 0x1f00, RZ, 0xc0, !PT ;  /* 0x00001f0003037812 */ /* 0x000fc800078ec0ff */
[C---:B------:R-:W-:Y:S02]  /*4220*/  IADD3 R5, P0, PT, R3.reuse, R4, RZ ;  /* 0x0000000403057210 */ /* 0x040fe40007f1e0ff */
[----:B------:R-:W-:-:S03]  /*4230*/  LOP3.LUT R3, R3, 0x1f, R0, 0xf8, !PT ;  /* 0x0000001f03037812 */ /* 0x000fc600078ef800 */
[----:B------:R-:W-:Y:S01]  /*4240*/  IMAD.X R6, RZ, RZ, RZ, P0 ;  /* 0x000000ffff067224 */ /* 0x000fe200000e06ff */
[----:B---3--:R-:W-:Y:S02]  /*4250*/  LEA R4, P0, R5, UR4, 0x3 ;  /* 0x0000000405047c11 */ /* 0x008fe4000f8018ff */
[----:B------:R-:W-:Y:S02]  /*4260*/  LOP3.LUT R3, R3, 0xc0, RZ, 0xfc, !PT ;  /* 0x000000c003037812 */ /* 0x000fe400078efcff */
[----:B------:R-:W-:Y:S02]  /*4270*/  LEA.HI.X R5, R5, UR5, R6, 0x3, P0 ;  /* 0x0000000505057c11 */ /* 0x000fe400080f1c06 */
[CC--:B--2---:R-:W-:Y:S02]  /*4280*/  ISETP.GE.AND P0, PT, R36.reuse, R20.reuse, PT ;  /* 0x000000142400720c */ /* 0x0c4fe40003f06270 */
[-C--:B------:R-:W-:Y:S01]  /*4290*/  ISETP.GE.AND P6, PT, R3, R20.reuse, PT ;  /* 0x000000140300720c */ /* 0x080fe20003fc6270 */
[----:B------:R-:W-:Y:S01]  /*42a0*/  VIADD R3, R36, 0xe0 ;  /* 0x000000e024037836 */ /* 0x000fe20000000000 */
[----:B------:R-:W-:-:S02]  /*42b0*/  ISETP.GE.AND P1, PT, R35, R20, PT ;  /* 0x000000142300720c */ /* 0x000fc40003f26270 */
[-C--:B------:R-:W-:Y:S02]  /*42c0*/  ISETP.GE.AND P2, PT, R37, R20.reuse, PT ;  /* 0x000000142500720c */ /* 0x080fe40003f46270 */
[-C--:B------:R-:W-:Y:S02]  /*42d0*/  ISETP.GE.AND P3, PT, R7, R20.reuse, PT ;  /* 0x000000140700720c */ /* 0x080fe40003f66270 */
        /* <DEDUP_REMOVED lines=13> */
.L_x_124:
        /* <DEDUP_REMOVED lines=25> */
[----:B0-----:R-:W-:Y:S01]  /*4540*/  IMAD.SHL.U32 R3, R40, 0x8, RZ ;  /* 0x0000000828037824 */ /* 0x001fe200078e00ff */
[----:B-1----:R-:W-:-:S04]  /*4550*/  LEA R41, P0, R41, R36, 0xb ;  /* 0x0000002429297211 */ /* 0x002fc800078058ff */
[----:B------:R-:W-:Y:S01]  /*4560*/  LOP3.LUT R3, R3, 0x1f00, RZ, 0xc0, !PT ;  /* 0x00001f0003037812 */ /* 0x000fe200078ec0ff */
[----:B------:R-:W-:-:S03]  /*4570*/  IMAD.X R6, RZ, RZ, RZ, P0 ;  /* 0x000000ffff067224 */ /* 0x000fc600000e06ff */
[----:B------:R-:W-:Y:S02]  /*4580*/  LOP3.LUT R3, R3, 0x1f, R40, 0xf8, !PT ;  /* 0x0000001f03037812 */ /* 0x000fe400078ef828 */
        /* <DEDUP_REMOVED lines=22> */
.L_x_125:
        /* <DEDUP_REMOVED lines=9> */
.L_x_132:


//--------------------- .text._ZN3cub18CUB_300001_SM_10006detail11EmptyKernelIvEEvv --------------------------
	.section	.text._ZN3cub18CUB_300001_SM_10006detail11EmptyKernelIvEEvv,"ax",@progbits
	.align	128
        .global         _ZN3cub18CUB_300001_SM_10006detail11EmptyKernelIvEEvv
        .type           _ZN3cub18CUB_300001_SM_10006detail11EmptyKernelIvEEvv,@function
        .size           _ZN3cub18CUB_300001_SM_10006detail11EmptyKernelIvEEvv,(.L_x_133 - _ZN3cub18CUB_300001_SM_10006detail11EmptyKernelIvEEvv)
        .other          _ZN3cub18CUB_300001_SM_10006detail11EmptyKernelIvEEvv,@"STO_CUDA_ENTRY STV_DEFAULT"
_ZN3cub18CUB_300001_SM_10006detail11EmptyKernelIvEEvv:
.text._ZN3cub18CUB_300001_SM_10006detail11EmptyKernelIvEEvv:
[----:B------:R-:W-:Y:S01]  /*0000*/  LDC R1, c[0x0][0x37c] ;  /* 0x0000df00ff017b82 */ /* 0x000fe20000000800 */
[----:B------:R-:W-:Y:S05]  /*0010*/  EXIT ;  /* 0x000000000000794d */ /* 0x000fea0003800000 */
.L_x_126:
        /* <DEDUP_REMOVED lines=14> */
.L_x_133:


//--------------------- .nv.shared._ZN3cub18CUB_300001_SM_10006detail10merge_sort26DeviceMergeSortMergeKernelINS2_10policy_hubIN6thrust24THRUST_300001_SM_1000_NS6detail15normal_iteratorINS6_10device_ptrIdEEEEE9Policy600ESB_PNS0_8NullTypeESB_SF_m5orderdSE_EEvbT2_T3_T4_PT6_PT7_T5_PSJ_SJ_NS1_7vsmem_tE --------------------------
	.section	.nv.shared._ZN3cub18CUB_300001_SM_10006detail10merge_sort26DeviceMergeSortMergeKernelINS2_10policy_hubIN6thrust24THRUST_300001_SM_1000_NS6detail15normal_iteratorINS6_10device_ptrIdEEEEE9Policy600ESB_PNS0_8NullTypeESB_SF_m5orderdSE_EEvbT2_T3_T4_PT6_PT7_T5_PSJ_SJ_NS1_7vsmem_tE,"aw",@nobits
	.sectionflags	@""
	.align	16
.nv.shared._ZN3cub18CUB_300001_SM_10006detail10merge_sort26DeviceMergeSortMergeKernelINS2_10policy_hubIN6thrust24THRUST_300001_SM_1000_NS6detail15normal_iteratorINS6_10device_ptrIdEEEEE9Policy600ESB_PNS0_8NullTypeESB_SF_m5orderdSE_EEvbT2_T3_T4_PT6_PT7_T5_PSJ_SJ_NS1_7vsmem_tE:
	.zero		17936


//--------------------- .nv.shared.reserved.0     --------------------------
	.section	.nv.shared.reserved.0,"aw",@nobits
	.weak		__nv_reservedSMEM_offset_0_alias
	.size		__nv_reservedSMEM_offset_0_alias, 0, 64
	.other		__nv_reservedSMEM_offset_0_alias,@"STO_CUDA_RESERVED_SHARED STV_DEFAULT"
__nv_reservedSMEM_offset_0_alias:
	.zero		0
	.zero		64


//--------------------- .nv.global                --------------------------
	.section	.nv.global,"aw",@nobits
.nv.global:
	.type		_ZN34_INTERNAL_3e93abf5_4_k_cu_99c6426f6thrust24THRUST_300001_SM_1000_NS12placeholders2_8E,@object
	.size		_ZN34_INTERNAL_3e93abf5_4_k_cu_99c6426f6thrust24THRUST_300001_SM_1000_NS12placeholders2_8E,(_ZN34_INTERNAL_3e93abf5_4_k_cu_99c6426f4cuda3std3__436_GLOBAL__N__3e93abf5_4_k_cu_99c6426f6ignoreE - _ZN34_INTERNAL_3e93abf5_4_k_cu_99c6426f6thrust24THRUST_300001_SM_1000_NS12placeholders2_8E)
_ZN34_INTERNAL_3e93abf5_4_k_cu_99c6426f6thrust24THRUST_300001_SM_1000_NS12placeholders2_8E:
	.zero		1
	.type		_ZN34_INTERNAL_3e93abf5_4_k_cu_99c6426f4cuda3std3__436_GLOBAL__N__3e93abf5_4_k_cu_99c6426f6ignoreE,@object
	.size		_ZN34_INTERNAL_3e93abf5_4_k_cu_99c6426f4cuda3std3__436_GLOBAL__N__3e93abf5_4_k_cu_99c6426f6ignoreE,(_ZN34_INTERNAL_3e93abf5_4_k_cu_99c6426f4cuda3std6ranges3__45__cpo4dataE - _ZN34_INTERNAL_3e93abf5_4_k_cu_99c6426f4cuda3std3__436_GLOBAL__N__3e93abf5_4_k_cu_99c6426f6ignoreE)
_ZN34_INTERNAL_3e93abf5_4_k_cu_99c6426f4cuda3std3__436_GLOBAL__N__3e93abf5_4_k_cu_99c6426f6ignoreE:
	.zero		1
	.type		_ZN34_INTERNAL_3e93abf5_4_k_cu_99c6426f4cuda3std6ranges3__45__cpo4dataE,@object
	.size		_ZN34_INTERNAL_3e93abf5_4_k_cu_99c6426f4cuda3std6ranges3__45__cpo4dataE,(_ZN34_INTERNAL_3e93abf5_4_k_cu_99c6426f6thrust24THRUST_300001_SM_1000_NS6system3cpp3parE - _ZN34_INTERNAL_3e93abf5_4_k_cu_99c6426f4cuda3std6ranges3__45__cpo4dataE)
_ZN34_INTERNAL_3e93abf5_4_k_cu_99c6426f4cuda3std6ranges3__45__cpo4dataE:
	.zero		1
	.type		_ZN34_INTERNAL_3e93abf5_4_k_cu_99c6426f6thrust24THRUST_300001_SM_1000_NS6system3cpp3parE,@object
	.size		_ZN34_INTERNAL_3e93abf5_4_k_cu_99c6426f6thrust24THRUST_300001_SM_1000_NS6system3cpp3parE,(_ZN34_INTERNAL_3e93abf5_4_k_cu_99c6426f4cuda3std3__45__cpo5beginE - _ZN34_INTERNAL_3e93abf5_4_k_cu_99c6426f6thrust24THRUST_300001_SM_1000_NS6system3cpp3parE)
_ZN34_INTERNAL_3e93abf5_4_k_cu_99c6426f6thrust24THRUST_300001_SM_1000_NS6system3cpp3parE:
	.zero		1
	.type		_ZN34_INTERNAL_3e93abf5_4_k_cu_99c6426f4cuda3std3__45__cpo5beginE,@object
	.size		_ZN34_INTERNAL_3e93abf5_4_k_cu_99c6426f4cuda3std3__45__cpo5beginE,(_ZN34_INTERNAL_3e93abf5_4_k_cu_99c6426f4cuda3std6ranges3__45__cpo5beginE - _ZN34_INTERNAL_3e93abf5_4_k_cu_99c6426f4cuda3std3__45__cpo5beginE)
_ZN34_INTERNAL_3e93abf5_4_k_cu_99c6426f4cuda3std3__45__cpo5beginE:
	.zero		1
	.type		_ZN34_INTERNAL_3e93abf5_4_k_cu_99c6426f4cuda3std6ranges3__45__cpo5beginE,@object
	.size		_ZN34_INTERNAL_3e93abf5_4_k_cu_99c6426f4cuda3std6ranges3__45__cpo5beginE,(_ZN34_INTERNAL_3e93abf5_4_k_cu_99c6426f6thrust24THRUST_300001_SM_1000_NS6deviceE - _ZN34_INTERNAL_3e93abf5_4_k_cu_99c6426f4cuda3std6ranges3__45__cpo5beginE)
_ZN34_INTERNAL_3e93abf5_4_k_cu_99c6426f4cuda3std6ranges3__45__cpo5beginE:
	.zero		1
	.type		_ZN34_INTERNAL_3e93abf5_4_k_cu_99c6426f6thrust24THRUST_300001_SM_1000_NS6deviceE,@object
	.size		_ZN34_INTERNAL_3e93abf5_4_k_cu_99c6426f6thrust24THRUST_300001_SM_1000_NS6deviceE,(_ZN34_INTERNAL_3e93abf5_4_k_cu_99c6426f4cuda3std3__47nulloptE - _ZN34_INTERNAL_3e93abf5_4_k_cu_99c6426f6thrust24THRUST_300001_SM_1000_NS6deviceE)
_ZN34_INTERNAL_3e93abf5_4_k_cu_99c6426f6thrust24THRUST_300001_SM_1000_NS6deviceE:
	.zero		1
	.type		_ZN34_INTERNAL_3e93abf5_4_k_cu_99c6426f4cuda3std3__47nulloptE,@object
	.size		_ZN34_INTERNAL_3e93abf5_4_k_cu_99c6426f4cuda3std3__47nulloptE,(_ZN34_INTERNAL_3e93abf5_4_k_cu_99c6426f4cuda3std6ranges3__45__cpo8distanceE - _ZN34_INTERNAL_3e93abf5_4_k_cu_99c6426f4cuda3std3__47nulloptE)
_ZN34_INTERNAL_3e93abf5_4_k_cu_99c6426f4cuda3std3__47nulloptE:
	.zero		1
	.type		_ZN34_INTERNAL_3e93abf5_4_k_cu_99c6426f4cuda3std6ranges3__45__cpo8distanceE,@object
	.size		_ZN34_INTERNAL_3e93abf5_4_k_cu_99c6426f4cuda3std6ranges3__45__cpo8distanceE,(_ZN34_INTERNAL_3e93abf5_4_k_cu_99c6426f6thrust24THRUST_300001_SM_1000_NS12placeholders2_4E - _ZN34_INTERNAL_3e93abf5_4_k_cu_99c6426f4cuda3std6ranges3__45__cpo8distanceE)
_ZN34_INTERNAL_3e93abf5_4_k_cu_99c6426f4cuda3std6ranges3__45__cpo8distanceE:
	.zero		1
	.type		_ZN34_INTERNAL_3e93abf5_4_k_cu_99c6426f6thrust24THRUST_300001_SM_1000_NS12placeholders2_4E,@object
	.size		_ZN34_INTERNAL_3e93abf5_4_k_cu_99c6426f6thrust24THRUST_300001_SM_1000_NS12placeholders2_4E,(_ZN34_INTERNAL_3e93abf5_4_k_cu_99c6426f4cuda3std3__45__cpo6rbeginE - _ZN34_INTERNAL_3e93abf5_4_k_cu_99c6426f6thrust24THRUST_300001_SM_1000_NS12placeholders2_4E)
_ZN34_INTERNAL_3e93abf5_4_k_cu_99c6426f6thrust24THRUST_300001_SM_1000_NS12placeholders2_4E:
	.zero		1
	.type		_ZN34_INTERNAL_3e93abf5_4_k_cu_99c6426f4cuda3std3__45__cpo6rbeginE,@object
	.size		_ZN34_INTERNAL_3e93abf5_4_k_cu_99c6426f4cuda3std3__45__cpo6rbeginE,(_ZN34_INTERNAL_3e93abf5_4_k_cu_99c6426f4cuda3std6ranges3__45__cpo7advanceE - _ZN34_INTERNAL_3e93abf5_4_k_cu_99c6426f4cuda3std3__45__cpo6rbeginE)
_ZN34_INTERNAL_3e93abf5_4_k_cu_99c6426f4cuda3std3__45__cpo6rbeginE:
	.zero		1
	.type		_ZN34_INTERNAL_3e93abf5_4_k_cu_99c6426f4cuda3std6ranges3__45__cpo7advanceE,@object
	.size		_ZN34_INTERNAL_3e93abf5_4_k_cu_99c6426f4cuda3std6ranges3__45__cpo7advanceE,(_ZN34_INTERNAL_3e93abf5_4_k_cu_99c6426f6thrust24THRUST_300001_SM_1000_NS12placeholders3_10E - _ZN34_INTERNAL_3e93abf5_4_k_cu_99c6426f4cuda3std6ranges3__45__cpo7advanceE)
_ZN34_INTERNAL_3e93abf5_4_k_cu_99c6426f4cuda3std6ranges3__45__cpo7advanceE:
	.zero		1
	.type		_ZN34_INTERNAL_3e93abf5_4_k_cu_99c6426f6thrust24THRUST_300001_SM_1000_NS12placeholders3_10E,@object
	.size		_ZN34_INTERNAL_3e93abf5_4_k_cu_99c6426f6thrust24THRUST_300001_SM_1000_NS12placeholders3_10E,(_ZN34_INTERNAL_3e93abf5_4_k_cu_99c6426f4cuda3std3__48in_placeE - _ZN34_INTERNAL_3e93abf5_4_k_cu_99c6426f6thrust24THRUST_300001_SM_1000_NS12placeholders3_10E)
_ZN34_INTERNAL_3e93abf5_4_k_cu_99c6426f6thrust24THRUST_300001_SM_1000_NS12placeholders3_10E:
	.zero		1
	.type		_ZN34_INTERNAL_3e93abf5_4_k_cu_99c6426f4cuda3std3__48in_placeE,@object
	.size		_ZN34_INTERNAL_3e93abf5_4_k_cu_99c6426f4cuda3std3__48in_placeE,(_ZN34_INTERNAL_3e93abf5_4_k_cu_99c6426f4cuda3std6ranges3__45__cpo4sizeE - _ZN34_INTERNAL_3e93abf5_4_k_cu_99c6426f4cuda3std3__48in_placeE)
_ZN34_INTERNAL_3e93abf5_4_k_cu_99c6426f4cuda3std3__48in_placeE:
	.zero		1
	.type		_ZN34_INTERNAL_3e93abf5_4_k_cu_99c6426f4cuda3std6ranges3__45__cpo4sizeE,@object
	.size		_ZN34_INTERNAL_3e93abf5_4_k_cu_99c6426f4cuda3std6ranges3__45__cpo4sizeE,(_ZN34_INTERNAL_3e93abf5_4_k_cu_99c6426f6thrust24THRUST_300001_SM_1000_NS12placeholders2_2E - _ZN34_INTERNAL_3e93abf5_4_k_cu_99c6426f4cuda3std6ranges3__45__cpo4sizeE)
_ZN34_INTERNAL_3e93abf5_4_k_cu_99c6426f4cuda3std6ranges3__45__cpo4sizeE:
	.zero		1
	.type		_ZN34_INTERNAL_3e93abf5_4_k_cu_99c6426f6thrust24THRUST_300001_SM_1000_NS12placeholders2_2E,@object
	.size		_ZN34_INTERNAL_3e93abf5_4_k_cu_99c6426f6thrust24THRUST_300001_SM_1000_NS12placeholders2_2E,(_ZN34_INTERNAL_3e93abf5_4_k_cu_99c6426f4cuda3std3__45__cpo6cbeginE - _ZN34_INTERNAL_3e93abf5_4_k_cu_99c6426f6thrust24THRUST_300001_SM_1000_NS12placeholders2_2E)
_ZN34_INTERNAL_3e93abf5_4_k_cu_99c6426f6thrust24THRUST_300001_SM_1000_NS12placeholders2_2E:
	.zero		1
	.type		_ZN34_INTERNAL_3e93abf5_4_k_cu_99c6426f4cuda3std3__45__cpo6cbeginE,@object
	.size		_ZN34_INTERNAL_3e93abf5_4_k_cu_99c6426f4cuda3std3__45__cpo6cbeginE,(_ZN34_INTERNAL_3e93abf5_4_k_cu_99c6426f4cuda3std6ranges3__45__cpo6cbeginE - _ZN34_INTERNAL_3e93abf5_4_k_cu_99c6426f4cuda3std3__45__cpo6cbeginE)
_ZN34_INTERNAL_3e93abf5_4_k_cu_99c6426f4cuda3std3__45__cpo6cbeginE:
	.zero		1
	.type		_ZN34_INTERNAL_3e93abf5_4_k_cu_99c6426f4cuda3std6ranges3__45__cpo6cbeginE,@object
	.size		_ZN34_INTERNAL_3e93abf5_4_k_cu_99c6426f4cuda3std6ranges3__45__cpo6cbeginE,(_ZN34_INTERNAL_3e93abf5_4_k_cu_99c6426f6thrust24THRUST_300001_SM_1000_NS12placeholders2_6E - _ZN34_INTERNAL_3e93abf5_4_k_cu_99c6426f4cuda3std6ranges3__45__cpo6cbeginE)
_ZN34_INTERNAL_3e93abf5_4_k_cu_99c6426f4cuda3std6ranges3__45__cpo6cbeginE:
	.zero		1
	.type		_ZN34_INTERNAL_3e93abf5_4_k_cu_99c6426f6thrust24THRUST_300001_SM_1000_NS12placeholders2_6E,@object
	.size		_ZN34_INTERNAL_3e93abf5_4_k_cu_99c6426f6thrust24THRUST_300001_SM_1000_NS12placeholders2_6E,(_ZN34_INTERNAL_3e93abf5_4_k_cu_99c6426f4cuda3std3__45__cpo7crbeginE - _ZN34_INTERNAL_3e93abf5_4_k_cu_99c6426f6thrust24THRUST_300001_SM_1000_NS12placeholders2_6E)
_ZN34_INTERNAL_3e93abf5_4_k_cu_99c6426f6thrust24THRUST_300001_SM_1000_NS12placeholders2_6E:
	.zero		1
	.type		_ZN34_INTERNAL_3e93abf5_4_k_cu_99c6426f4cuda3std3__45__cpo7crbeginE,@object
	.size		_ZN34_INTERNAL_3e93abf5_4_k_cu_99c6426f4cuda3std3__45__cpo7crbeginE,(_ZN34_INTERNAL_3e93abf5_4_k_cu_99c6426f4cuda3std6ranges3__45__cpo4nextE - _ZN34_INTERNAL_3e93abf5_4_k_cu_99c6426f4cuda3std3__45__cpo7crbeginE)
_ZN34_INTERNAL_3e93abf5_4_k_cu_99c6426f4cuda3std3__45__cpo7crbeginE:
	.zero		1
	.type		_ZN34_INTERNAL_3e93abf5_4_k_cu_99c6426f4cuda3std6ranges3__45__cpo4nextE,@object
	.size		_ZN34_INTERNAL_3e93abf5_4_k_cu_99c6426f4cuda3std6ranges3__45__cpo4nextE,(_ZN34_INTERNAL_3e93abf5_4_k_cu_99c6426f4cuda3std6ranges3__45__cpo4swapE - _ZN34_INTERNAL_3e93abf5_4_k_cu_99c6426f4cuda3std6ranges3__45__cpo4nextE)
_ZN34_INTERNAL_3e93abf5_4_k_cu_99c6426f4cuda3std6ranges3__45__cpo4nextE:
	.zero		1
	.type		_ZN34_INTERNAL_3e93abf5_4_k_cu_99c6426f4cuda3std6ranges3__45__cpo4swapE,@object
	.size		_ZN34_INTERNAL_3e93abf5_4_k_cu_99c6426f4cuda3std6ranges3__45__cpo4swapE,(_ZN34_INTERNAL_3e93abf5_4_k_cu_99c6426f6thrust24THRUST_300001_SM_1000_NS8cuda_cub10par_nosyncE - _ZN34_INTERNAL_3e93abf5_4_k_cu_99c6426f4cuda3std6ranges3__45__cpo4swapE)
_ZN34_INTERNAL_3e93abf5_4_k_cu_99c6426f4cuda3std6ranges3__45__cpo4swapE:
	.zero		1
	.type		_ZN34_INTERNAL_3e93abf5_4_k_cu_99c6426f6thrust24THRUST_300001_SM_1000_NS8cuda_cub10par_nosyncE,@object
	.size		_ZN34_INTERNAL_3e93abf5_4_k_cu_99c6426f6thrust24THRUST_300001_SM_1000_NS8cuda_cub10par_nosyncE,(_ZN34_INTERNAL_3e93abf5_4_k_cu_99c6426f6thrust24THRUST_300001_SM_1000_NS3seqE - _ZN34_INTERNAL_3e93abf5_4_k_cu_99c6426f6thrust24THRUST_300001_SM_1000_NS8cuda_cub10par_nosyncE)
_ZN34_INTERNAL_3e93abf5_4_k_cu_99c6426f6thrust24THRUST_300001_SM_1000_NS8cuda_cub10par_nosyncE:
	.zero		1
	.type		_ZN34_INTERNAL_3e93abf5_4_k_cu_99c6426f6thrust24THRUST_300001_SM_1000_NS3seqE,@object
	.size		_ZN34_INTERNAL_3e93abf5_4_k_cu_99c6426f6thrust24THRUST_300001_SM_1000_NS3seqE,(_ZN34_INTERNAL_3e93abf5_4_k_cu_99c6426f4cuda3std3__420unreachable_sentinelE - _ZN34_INTERNAL_3e93abf5_4_k_cu_99c6426f6thrust24THRUST_300001_SM_1000_NS3seqE)
_ZN34_INTERNAL_3e93abf5_4_k_cu_99c6426f6thrust24THRUST_300001_SM_1000_NS3seqE:
	.zero		1
	.type		_ZN34_INTERNAL_3e93abf5_4_k_cu_99c6426f4cuda3std3__420unreachable_sentinelE,@object
	.size		_ZN34_INTERNAL_3e93abf5_4_k_cu_99c6426f4cuda3std3__420unreachable_sentinelE,(_ZN34_INTERNAL_3e93abf5_4_k_cu_99c6426f4cuda3std6ranges3__45__cpo5ssizeE - _ZN34_INTERNAL_3e93abf5_4_k_cu_99c6426f4cuda3std3__420unreachable_sentinelE)
_ZN34_INTERNAL_3e93abf5_4_k_cu_99c6426f4cuda3std3__420unreachable_sentinelE:
	.zero		1
	.type		_ZN34_INTERNAL_3e93abf5_4_k_cu_99c6426f4cuda3std6ranges3__45__cpo5ssizeE,@object
	.size		_ZN34_INTERNAL_3e93abf5_4_k_cu_99c6426f4cuda3std6ranges3__45__cpo5ssizeE,(_ZN34_INTERNAL_3e93abf5_4_k_cu_99c6426f6thrust24THRUST_300001_SM_1000_NS12placeholders2_3E - _ZN34_INTERNAL_3e93abf5_4_k_cu_99c6426f4cuda3std6ranges3__45__cpo5ssizeE)
_ZN34_INTERNAL_3e93abf5_4_k_cu_99c6426f4cuda3std6ranges3__45__cpo5ssizeE:
	.zero		1
	.type		_ZN34_INTERNAL_3e93abf5_4_k_cu_99c6426f6thrust24THRUST_300001_SM_1000_NS12placeholders2_3E,@object
	.size		_ZN34_INTERNAL_3e93abf5_4_k_cu_99c6426f6thrust24THRUST_300001_SM_1000_NS12placeholders2_3E,(_ZN34_INTERNAL_3e93abf5_4_k_cu_99c6426f4cuda3std3__45__cpo4cendE - _ZN34_INTERNAL_3e93abf5_4_k_cu_99c6426f6thrust24THRUST_300001_SM_1000_NS12placeholders2_3E)
_ZN34_INTERNAL_3e93abf5_4_k_cu_99c6426f6thrust24THRUST_300001_SM_1000_NS12placeholders2_3E:
	.zero		1
	.type		_ZN34_INTERNAL_3e93abf5_4_k_cu_99c6426f4cuda3std3__45__cpo4cendE,@object
	.size		_ZN34_INTERNAL_3e93abf5_4_k_cu_99c6426f4cuda3std3__45__cpo4cendE,(_ZN34_INTERNAL_3e93abf5_4_k_cu_99c6426f4cuda3std6ranges3__45__cpo4cendE - _ZN34_INTERNAL_3e93abf5_4_k_cu_99c6426f4cuda3std3__45__cpo4cendE)
_ZN34_INTERNAL_3e93abf5_4_k_cu_99c6426f4cuda3std3__45__cpo4cendE:
	.zero		1
	.type		_ZN34_INTERNAL_3e93abf5_4_k_cu_99c6426f4cuda3std6ranges3__45__cpo4cendE,@object
	.size		_ZN34_INTERNAL_3e93abf5_4_k_cu_99c6426f4cuda3std6ranges3__45__cpo4cendE,(_ZN34_INTERNAL_3e93abf5_4_k_cu_99c6426f6thrust24THRUST_300001_SM_1000_NS12placeholders2_7E - _ZN34_INTERNAL_3e93abf5_4_k_cu_99c6426f4cuda3std6ranges3__45__cpo4cendE)
_ZN34_INTERNAL_3e93abf5_4_k_cu_99c6426f4cuda3std6ranges3__45__cpo4cendE:
	.zero		1
	.type		_ZN34_INTERNAL_3e93abf5_4_k_cu_99c6426f6thrust24THRUST_300001_SM_1000_NS12placeholders2_7E,@object
	.size		_ZN34_INTERNAL_3e93abf5_4_k_cu_99c6426f6thrust24THRUST_300001_SM_1000_NS12placeholders2_7E,(_ZN34_INTERNAL_3e93abf5_4_k_cu_99c6426f4cuda3std3__45__cpo5crendE - _ZN34_INTERNAL_3e93abf5_4_k_cu_99c6426f6thrust24THRUST_300001_SM_1000_NS12placeholders2_7E)
_ZN34_INTERNAL_3e93abf5_4_k_cu_99c6426f6thrust24THRUST_300001_SM_1000_NS12placeholders2_7E:
	.zero		1
	.type		_ZN34_INTERNAL_3e93abf5_4_k_cu_99c6426f4cuda3std3__45__cpo5crendE,@object
	.size		_ZN34_INTERNAL_3e93abf5_4_k_cu_99c6426f4cuda3std3__45__cpo5crendE,(_ZN34_INTERNAL_3e93abf5_4_k_cu_99c6426f4cuda3std6ranges3__45__cpo4prevE - _ZN34_INTERNAL_3e93abf5_4_k_cu_99c6426f4cuda3std3__45__cpo5crendE)
_ZN34_INTERNAL_3e93abf5_4_k_cu_99c6426f4cuda3std3__45__cpo5crendE:
	.zero		1
	.type		_ZN34_INTERNAL_3e93abf5_4_k_cu_99c6426f4cuda3std6ranges3__45__cpo4prevE,@object
	.size		_ZN34_INTERNAL_3e93abf5_4_k_cu_99c6426f4cuda3std6ranges3__45__cpo4prevE,(_ZN34_INTERNAL_3e93abf5_4_k_cu_99c6426f4cuda3std6ranges3__45__cpo9iter_moveE - _ZN34_INTERNAL_3e93abf5_4_k_cu_99c6426f4cuda3std6ranges3__45__cpo4prevE)
_ZN34_INTERNAL_3e93abf5_4_k_cu_99c6426f4cuda3std6ranges3__45__cpo4prevE:
	.zero		1
	.type		_ZN34_INTERNAL_3e93abf5_4_k_cu_99c6426f4cuda3std6ranges3__45__cpo9iter_moveE,@object
	.size		_ZN34_INTERNAL_3e93abf5_4_k_cu_99c6426f4cuda3std6ranges3__45__cpo9iter_moveE,(_ZN34_INTERNAL_3e93abf5_4_k_cu_99c6426f6thrust24THRUST_300001_SM_1000_NS6system6detail10sequential3seqE - _ZN34_INTERNAL_3e93abf5_4_k_cu_99c6426f4cuda3std6ranges3__45__cpo9iter_moveE)
_ZN34_INTERNAL_3e93abf5_4_k_cu_99c6426f4cuda3std6ranges3__45__cpo9iter_moveE:
	.zero		1
	.type		_ZN34_INTERNAL_3e93abf5_4_k_cu_99c6426f6thrust24THRUST_300001_SM_1000_NS6system6detail10sequential3seqE,@object
	.size		_ZN34_INTERNAL_3e93abf5_4_k_cu_99c6426f6thrust24THRUST_300001_SM_1000_NS6system6detail10sequential3seqE,(_ZN34_INTERNAL_3e93abf5_4_k_cu_99c6426f6thrust24THRUST_300001_SM_1000_NS12placeholders2_9E - _ZN34_INTERNAL_3e93abf5_4_k_cu_99c6426f6thrust24THRUST_300001_SM_1000_NS6system6detail10sequential3seqE)
_ZN34_INTERNAL_3e93abf5_4_k_cu_99c6426f6thrust24THRUST_300001_SM_1000_NS6system6detail10sequential3seqE:
	.zero		1
	.type		_ZN34_INTERNAL_3e93abf5_4_k_cu_99c6426f6thrust24THRUST_300001_SM_1000_NS12placeholders2_9E,@object
	.size		_ZN34_INTERNAL_3e93abf5_4_k_cu_99c6426f6thrust24THRUST_300001_SM_1000_NS12placeholders2_9E,(_ZN34_INTERNAL_3e93abf5_4_k_cu_99c6426f4cuda3std3__419piecewise_constructE - _ZN34_INTERNAL_3e93abf5_4_k_cu_99c6426f6thrust24THRUST_300001_SM_1000_NS12placeholders2_9E)
_ZN34_INTERNAL_3e93abf5_4_k_cu_99c6426f6thrust24THRUST_300001_SM_1000_NS12placeholders2_9E:
	.zero		1
	.type		_ZN34_INTERNAL_3e93abf5_4_k_cu_99c6426f4cuda3std3__419piecewise_constructE,@object
	.size		_ZN34_INTERNAL_3e93abf5_4_k_cu_99c6426f4cuda3std3__419piecewise_constructE,(_ZN34_INTERNAL_3e93abf5_4_k_cu_99c6426f4cuda3std6ranges3__45__cpo5cdataE - _ZN34_INTERNAL_3e93abf5_4_k_cu_99c6426f4cuda3std3__419piecewise_constructE)
_ZN34_INTERNAL_3e93abf5_4_k_cu_99c6426f4cuda3std3__419piecewise_constructE:
	.zero		1
	.type		_ZN34_INTERNAL_3e93abf5_4_k_cu_99c6426f4cuda3std6ranges3__45__cpo5cdataE,@object
	.size		_ZN34_INTERNAL_3e93abf5_4_k_cu_99c6426f4cuda3std6ranges3__45__cpo5cdataE,(_ZN34_INTERNAL_3e93abf5_4_k_cu_99c6426f6thrust24THRUST_300001_SM_1000_NS12placeholders2_1E - _ZN34_INTERNAL_3e93abf5_4_k_cu_99c6426f4cuda3std6ranges3__45__cpo5cdataE)
_ZN34_INTERNAL_3e93abf5_4_k_cu_99c6426f4cuda3std6ranges3__45__cpo5cdataE:
	.zero		1
	.type		_ZN34_INTERNAL_3e93abf5_4_k_cu_99c6426f6thrust24THRUST_300001_SM_1000_NS12placeholders2_1E,@object
	.size		_ZN34_INTERNAL_3e93abf5_4_k_cu_99c6426f6thrust24THRUST_300001_SM_1000_NS12placeholders2_1E,(_ZN34_INTERNAL_3e93abf5_4_k_cu_99c6426f4cuda3std3__45__cpo3endE - _ZN34_INTERNAL_3e93abf5_4_k_cu_99c6426f6thrust24THRUST_300001_SM_1000_NS12placeholders2_1E)
_ZN34_INTERNAL_3e93abf5_4_k_cu_99c6426f6thrust24THRUST_300001_SM_1000_NS12placeholders2_1E:
	.zero		1
	.type		_ZN34_INTERNAL_3e93abf5_4_k_cu_99c6426f4cuda3std3__45__cpo3endE,@object
	.size		_ZN34_INTERNAL_3e93abf5_4_k_cu_99c6426f4cuda3std3__45__cpo3endE,(_ZN34_INTERNAL_3e93abf5_4_k_cu_99c6426f4cuda3std6ranges3__45__cpo3endE - _ZN34_INTERNAL_3e93abf5_4_k_cu_99c6426f4cuda3std3__45__cpo3endE)
_ZN34_INTERNAL_3e93abf5_4_k_cu_99c6426f4cuda3std3__45__cpo3endE:
	.zero		1
	.type		_ZN34_INTERNAL_3e93abf5_4_k_cu_99c6426f4cuda3std6ranges3__45__cpo3endE,@object
	.size		_ZN34_INTERNAL_3e93abf5_4_k_cu_99c6426f4cuda3std6ranges3__45__cpo3endE,(_ZN34_INTERNAL_3e93abf5_4_k_cu_99c6426f6thrust24THRUST_300001_SM_1000_NS12placeholders2_5E - _ZN34_INTERNAL_3e93abf5_4_k_cu_99c6426f4cuda3std6ranges3__45__cpo3endE)
_ZN34_INTERNAL_3e93abf5_4_k_cu_99c6426f4cuda3std6ranges3__45__cpo3endE:
	.zero		1
	.type		_ZN34_INTERNAL_3e93abf5_4_k_cu_99c6426f6thrust24THRUST_300001_SM_1000_NS12placeholders2_5E,@object
	.size		_ZN34_INTERNAL_3e93abf5_4_k_cu_99c6426f6thrust24THRUST_300001_SM_1000_NS12placeholders2_5E,(_ZN34_INTERNAL_3e93abf5_4_k_cu_99c6426f4cuda3std3__45__cpo4rendE - _ZN34_INTERNAL_3e93abf5_4_k_cu_99c6426f6thrust24THRUST_300001_SM_1000_NS12placeholders2_5E)
_ZN34_INTERNAL_3e93abf5_4_k_cu_99c6426f6thrust24THRUST_300001_SM_1000_NS12placeholders2_5E:
	.zero		1
	.type		_ZN34_INTERNAL_3e93abf5_4_k_cu_99c6426f4cuda3std3__45__cpo4rendE,@object
	.size		_ZN34_INTERNAL_3e93abf5_4_k_cu_99c6426f4cuda3std3__45__cpo4rendE,(_ZN34_INTERNAL_3e93abf5_4_k_cu_99c6426f4cuda3std6ranges3__45__cpo9iter_swapE - _ZN34_INTERNAL_3e93abf5_4_k_cu_99c6426f4cuda3std3__45__cpo4rendE)
_ZN34_INTERNAL_3e93abf5_4_k_cu_99c6426f4cuda3std3__45__cpo4rendE:
	.zero		1
	.type		_ZN34_INTERNAL_3e93abf5_4_k_cu_99c6426f4cuda3std6ranges3__45__cpo9iter_swapE,@object
	.size		_ZN34_INTERNAL_3e93abf5_4_k_cu_99c6426f4cuda3std6ranges3__45__cpo9iter_swapE,(_ZN34_INTERNAL_3e93abf5_4_k_cu_99c6426f4cuda3std3__48unexpectE - _ZN34_INTERNAL_3e93abf5_4_k_cu_99c6426f4cuda3std6ranges3__45__cpo9iter_swapE)
_ZN34_INTERNAL_3e93abf5_4_k_cu_99c6426f4cuda3std6ranges3__45__cpo9iter_swapE:
	.zero		1
	.type		_ZN34_INTERNAL_3e93abf5_4_k_cu_99c6426f4cuda3std3__48unexpectE,@object
	.size		_ZN34_INTERNAL_3e93abf5_4_k_cu_99c6426f4cuda3std3__48unexpectE,(_ZN34_INTERNAL_3e93abf5_4_k_cu_99c6426f6thrust24THRUST_300001_SM_1000_NS8cuda_cub3parE - _ZN34_INTERNAL_3e93abf5_4_k_cu_99c6426f4cuda3std3__48unexpectE)
_ZN34_INTERNAL_3e93abf5_4_k_cu_99c6426f4cuda3std3__48unexpectE:
	.zero		1
	.type		_ZN34_INTERNAL_3e93abf5_4_k_cu_99c6426f6thrust24THRUST_300001_SM_1000_NS8cuda_cub3parE,@object
	.size		_ZN34_INTERNAL_3e93abf5_4_k_cu_99c6426f6thrust24THRUST_300001_SM_1000_NS8cuda_cub3parE,(.L_29 - _ZN34_INTERNAL_3e93abf5_4_k_cu_99c6426f6thrust24THRUST_300001_SM_1000_NS8cuda_cub3parE)
_ZN34_INTERNAL_3e93abf5_4_k_cu_99c6426f6thrust24THRUST_300001_SM_1000_NS8cuda_cub3parE:
	.zero		1
.L_29:


//--------------------- .nv.shared._ZN3cub18CUB_300001_SM_10006detail10merge_sort30DeviceMergeSortBlockSortKernelINS2_10policy_hubIN6thrust24THRUST_300001_SM_1000_NS6detail15normal_iteratorINS6_10device_ptrIdEEEEE9Policy600ESB_PNS0_8NullTypeESB_SF_m5orderdSE_EEvbT0_T1_T2_T3_T4_PT6_PT7_T5_NS1_7vsmem_tE --------------------------
	.section	.nv.shared._ZN3cub18CUB_300001_SM_10006detail10merge_sort30DeviceMergeSortBlockSortKernelINS2_10policy_hubIN6thrust24THRUST_300001_SM_1000_NS6detail15normal_iteratorINS6_10device_ptrIdEEEEE9Policy600ESB_PNS0_8NullTypeESB_SF_m5orderdSE_EEvbT0_T1_T2_T3_T4_PT6_PT7_T5_NS1_7vsmem_tE,"aw",@nobits
	.sectionflags	@""
	.align	16
.nv.shared._ZN3cub18CUB_300001_SM_10006detail10merge_sort30DeviceMergeSortBlockSortKernelINS2_10policy_hubIN6thrust24THRUST_300001_SM_1000_NS6detail15normal_iteratorINS6_10device_ptrIdEEEEE9Policy600ESB_PNS0_8NullTypeESB_SF_m5orderdSE_EEvbT0_T1_T2_T3_T4_PT6_PT7_T5_NS1_7vsmem_tE:
	.zero		17936


//--------------------- .nv.shared._ZN3cub18CUB_300001_SM_10006detail10merge_sort26DeviceMergeSortMergeKernelINS2_10policy_hubIN6thrust24THRUST_300001_SM_1000_NS6detail15normal_iteratorINS6_10device_ptrIdEEEEE9Policy600ESB_PNS0_8NullTypeESB_SF_j5orderdSE_EEvbT2_T3_T4_PT6_PT7_T5_PSJ_SJ_NS1_7vsmem_tE --------------------------
	.section	.nv.shared._ZN3cub18CUB_300001_SM_10006detail10merge_sort26DeviceMergeSortMergeKernelINS2_10policy_hubIN6thrust24THRUST_300001_SM_1000_NS6detail15normal_iteratorINS6_10device_ptrIdEEEEE9Policy600ESB_PNS0_8NullTypeESB_SF_j5orderdSE_EEvbT2_T3_T4_PT6_PT7_T5_PSJ_SJ_NS1_7vsmem_tE,"aw",@nobits
	.sectionflags	@""
	.align	16
.nv.shared._ZN3cub18CUB_300001_SM_10006detail10merge_sort26DeviceMergeSortMergeKernelINS2_10policy_hubIN6thrust24THRUST_300001_SM_1000_NS6detail15normal_iteratorINS6_10device_ptrIdEEEEE9Policy600ESB_PNS0_8NullTypeESB_SF_j5orderdSE_EEvbT2_T3_T4_PT6_PT7_T5_PSJ_SJ_NS1_7vsmem_tE:
	.zero		17936


//--------------------- .nv.shared._ZN3cub18CUB_300001_SM_10006detail10merge_sort30DeviceMergeSortBlockSortKernelINS2_10policy_hubIN6thrust24THRUST_300001_SM_1000_NS6detail15normal_iteratorINS6_10device_ptrIdEEEEE9Policy600ESB_PNS0_8NullTypeESB_SF_j5orderdSE_EEvbT0_T1_T2_T3_T4_PT6_PT7_T5_NS1_7vsmem_tE --------------------------
	.section	.nv.shared._ZN3cub18CUB_300001_SM_10006detail10merge_sort30DeviceMergeSortBlockSortKernelINS2_10policy_hubIN6thrust24THRUST_300001_SM_1000_NS6detail15normal_iteratorINS6_10device_ptrIdEEEEE9Policy600ESB_PNS0_8NullTypeESB_SF_j5orderdSE_EEvbT0_T1_T2_T3_T4_PT6_PT7_T5_NS1_7vsmem_tE,"aw",@nobits
	.sectionflags	@""
	.align	16
.nv.shared._ZN3cub18CUB_300001_SM_10006detail10merge_sort30DeviceMergeSortBlockSortKernelINS2_10policy_hubIN6thrust24THRUST_300001_SM_1000_NS6detail15normal_iteratorINS6_10device_ptrIdEEEEE9Policy600ESB_PNS0_8NullTypeESB_SF_j5orderdSE_EEvbT0_T1_T2_T3_T4_PT6_PT7_T5_NS1_7vsmem_tE:
	.zero		17936


//--------------------- .nv.constant0._ZN3cub18CUB_300001_SM_10006detail10merge_sort26DeviceMergeSortMergeKernelINS2_10policy_hubIN6thrust24THRUST_300001_SM_1000_NS6detail15normal_iteratorINS6_10device_ptrIdEEEEE9Policy600ESB_PNS0_8NullTypeESB_SF_m5orderdSE_EEvbT2_T3_T4_PT6_PT7_T5_PSJ_SJ_NS1_7vsmem_tE --------------------------
	.section	.nv.constant0._ZN3cub18CUB_300001_SM_10006detail10merge_sort26DeviceMergeSortMergeKernelINS2_10policy_hubIN6thrust24THRUST_300001_SM_1000_NS6detail15normal_iteratorINS6_10device_ptrIdEEEEE9Policy600ESB_PNS0_8NullTypeESB_SF_m5orderdSE_EEvbT2_T3_T4_PT6_PT7_T5_PSJ_SJ_NS1_7vsmem_tE,"a",@progbits
	.sectionflags	@""
	.align	4
.nv.constant0._ZN3cub18CUB_300001_SM_10006detail10merge_sort26DeviceMergeSortMergeKernelINS2_10policy_hubIN6thrust24THRUST_300001_SM_1000_NS6detail15normal_iteratorINS6_10device_ptrIdEEEEE9Policy600ESB_PNS0_8NullTypeESB_SF_m5orderdSE_EEvbT2_T3_T4_PT6_PT7_T5_PSJ_SJ_NS1_7vsmem_tE:
	.zero		976


//--------------------- .nv.constant0._ZN3cub18CUB_300001_SM_10006detail10merge_sort30DeviceMergeSortPartitionKernelIN6thrust24THRUST_300001_SM_1000_NS6detail15normal_iteratorINS5_10device_ptrIdEEEEm5orderdEEvbT_PT2_T0_SF_PSF_T1_SF_i --------------------------
	.section	.nv.constant0._ZN3cub18CUB_300001_SM_10006detail10merge_sort30DeviceMergeSortPartitionKernelIN6thrust24THRUST_300001_SM_1000_NS6detail15normal_iteratorINS5_10device_ptrIdEEEEm5orderdEEvbT_PT2_T0_SF_PSF_T1_SF_i,"a",@progbits
	.sectionflags	@""
	.align	4
.nv.constant0._ZN3cub18CUB_300001_SM_10006detail10merge_sort30DeviceMergeSortPartitionKernelIN6thrust24THRUST_300001_SM_1000_NS6detail15normal_iteratorINS5_10device_ptrIdEEEEm5orderdEEvbT_PT2_T0_SF_PSF_T1_SF_i:
	.zero		964


//--------------------- .nv.constant0._ZN3cub18CUB_300001_SM_10006detail10merge_sort30DeviceMergeSortBlockSortKernelINS2_10policy_hubIN6thrust24THRUST_300001_SM_1000_NS6detail15normal_iteratorINS6_10device_ptrIdEEEEE9Policy600ESB_PNS0_8NullTypeESB_SF_m5orderdSE_EEvbT0_T1_T2_T3_T4_PT6_PT7_T5_NS1_7vsmem_tE --------------------------
	.section	.nv.constant0._ZN3cub18CUB_300001_SM_10006detail10merge_sort30DeviceMergeSortBlockSortKernelINS2_10policy_hubIN6thrust24THRUST_300001_SM_1000_NS6detail15normal_iteratorINS6_10device_ptrIdEEEEE9Policy600ESB_PNS0_8NullTypeESB_SF_m5orderdSE_EEvbT0_T1_T2_T3_T4_PT6_PT7_T5_NS1_7vsmem_tE,"a",@progbits
	.sectionflags	@""
	.align	4
.nv.constant0._ZN3cub18CUB_300001_SM_10006detail10merge_sort30DeviceMergeSortBlockSortKernelINS2_10policy_hubIN6thrust24THRUST_300001_SM_1000_NS6detail15normal_iteratorINS6_10device_ptrIdEEEEE9Policy600ESB_PNS0_8NullTypeESB_SF_m5orderdSE_EEvbT0_T1_T2_T3_T4_PT6_PT7_T5_NS1_7vsmem_tE:
	.zero		976


//--------------------- .nv.constant0._ZN3cub18CUB_300001_SM_10006detail10merge_sort26DeviceMergeSortMergeKernelINS2_10policy_hubIN6thrust24THRUST_300001_SM_1000_NS6detail15normal_iteratorINS6_10device_ptrIdEEEEE9Policy600ESB_PNS0_8NullTypeESB_SF_j5orderdSE_EEvbT2_T3_T4_PT6_PT7_T5_PSJ_SJ_NS1_7vsmem_tE --------------------------
	.section	.nv.constant0._ZN3cub18CUB_300001_SM_10006detail10merge_sort26DeviceMergeSortMergeKernelINS2_10policy_hubIN6thrust24THRUST_300001_SM_1000_NS6detail15normal_iteratorINS6_10device_ptrIdEEEEE9Policy600ESB_PNS0_8NullTypeESB_SF_j5orderdSE_EEvbT2_T3_T4_PT6_PT7_T5_PSJ_SJ_NS1_7vsmem_tE,"a",@progbits
	.sectionflags	@""
	.align	4
.nv.constant0._ZN3cub18CUB_300001_SM_10006detail10merge_sort26DeviceMergeSortMergeKernelINS2_10policy_hubIN6thrust24THRUST_300001_SM_1000_NS6detail15normal_iteratorINS6_10device_ptrIdEEEEE9Policy600ESB_PNS0_8NullTypeESB_SF_j5orderdSE_EEvbT2_T3_T4_PT6_PT7_T5_PSJ_SJ_NS1_7vsmem_tE:
	.zero		976


//--------------------- .nv.constant0._ZN3cub18CUB_300001_SM_10006detail10merge_sort30DeviceMergeSortPartitionKernelIN6thrust24THRUST_300001_SM_1000_NS6detail15normal_iteratorINS5_10device_ptrIdEEEEj5orderdEEvbT_PT2_T0_SF_PSF_T1_SF_i --------------------------
	.section	.nv.constant0._ZN3cub18CUB_300001_SM_10006detail10merge_sort30DeviceMergeSortPartitionKernelIN6thrust24THRUST_300001_SM_1000_NS6detail15normal_iteratorINS5_10device_ptrIdEEEEj5orderdEEvbT_PT2_T0_SF_PSF_T1_SF_i,"a",@progbits
	.sectionflags	@""
	.align	4
.nv.constant0._ZN3cub18CUB_300001_SM_10006detail10merge_sort30DeviceMergeSortPartitionKernelIN6thrust24THRUST_300001_SM_1000_NS6detail15normal_iteratorINS5_10device_ptrIdEEEEj5orderdEEvbT_PT2_T0_SF_PSF_T1_SF_i:
	.zero		948


//--------------------- .nv.constant0._ZN3cub18CUB_300001_SM_10006detail10merge_sort30DeviceMergeSortBlockSortKernelINS2_10policy_hubIN6thrust24THRUST_300001_SM_1000_NS6detail15normal_iteratorINS6_10device_ptrIdEEEEE9Policy600ESB_PNS0_8NullTypeESB_SF_j5orderdSE_EEvbT0_T1_T2_T3_T4_PT6_PT7_T5_NS1_7vsmem_tE --------------------------
	.section	.nv.constant0._ZN3cub18CUB_300001_SM_10006detail10merge_sort30DeviceMergeSortBlockSortKernelINS2_10policy_hubIN6thrust24THRUST_300001_SM_1000_NS6detail15normal_iteratorINS6_10device_ptrIdEEEEE9Policy600ESB_PNS0_8NullTypeESB_SF_j5orderdSE_EEvbT0_T1_T2_T3_T4_PT6_PT7_T5_NS1_7vsmem_tE,"a",@progbits
	.sectionflags	@""
	.align	4
.nv.constant0._ZN3cub18CUB_300001_SM_10006detail10merge_sort30DeviceMergeSortBlockSortKernelINS2_10policy_hubIN6thrust24THRUST_300001_SM_1000_NS6detail15normal_iteratorINS6_10device_ptrIdEEEEE9Policy600ESB_PNS0_8NullTypeESB_SF_j5orderdSE_EEvbT0_T1_T2_T3_T4_PT6_PT7_T5_NS1_7vsmem_tE:
	.zero		976


//--------------------- .nv.constant0._ZN3cub18CUB_300001_SM_10006detail11EmptyKernelIvEEvv --------------------------
	.section	.nv.constant0._ZN3cub18CUB_300001_SM_10006detail11EmptyKernelIvEEvv,"a",@progbits
	.sectionflags	@""
	.align	4
.nv.constant0._ZN3cub18CUB_300001_SM_10006detail11EmptyKernelIvEEvv:
	.zero		896


//--------------------- SYMBOLS --------------------------

	.type		.nv.reservedSmem.offset0,@object
	.size		.nv.reservedSmem.offset0,0x4
	.type		.nv.reservedSmem.cap,@object
	.size		.nv.reservedSmem.cap,0x4
